	.target	sm_90a

	.elftype	@"ET_EXEC"


//--------------------- .note.nv.tkinfo           --------------------------
	.section	.note.nv.tkinfo,"",@"SHT_NOTE"
	.sectionflags	@"SHF_NOTE_NV_TKINFO"
	.tkinfo
        /*0018*/ 	.word	0x00000002
        /*0030*/ 	.string	""
        /*0030*/ 	.string	"ptxas"
        /*0030*/ 	.string	"Cuda compilation tools, release 13.0, V13.0.88"
        /*0030*/ 	.string	"Build cuda_13.0.r13.0/compiler.36424714_0"
        /*0030*/ 	.string	"-arch sm_90a -m 64 "



//--------------------- .note.nv.cuinfo           --------------------------
	.section	.note.nv.cuinfo,"",@"SHT_NOTE"
	.sectionflags	@"SHF_NOTE_NV_CUINFO"
        /*0018*/ 	.short	0x0002
        /*001a*/ 	.short	0x005a
        /*001c*/ 	.short	0x0082
	.zero		2


//--------------------- .nv.info                  --------------------------
	.section	.nv.info,"",@"SHT_CUDA_INFO"
	.align	4


	//----- nvinfo : EIATTR_REGCOUNT
	.align		4
        /*0000*/ 	.byte	0x04, 0x2f
        /*0002*/ 	.short	(.L_12 - .L_11)
	.align		4
.L_11:
        /*0004*/ 	.word	index@(_ZN7cutlass13device_kernelIN5flash19enable_sm80_to_sm89INS1_16FlashAttnFwdSm80INS1_25CollectiveMainloopFwdSm80ILi8ELi1ELb0EN4cute5tupleIJNS5_1CILi128EEENS7_ILi48EEENS7_ILi256EEEEEELi256ENS_6half_tEfNS_4arch4Sm80ELb1ELb0ELb0ELb1ELb0ELb1ELb1ELb1EEENS1_21CollectiveEpilogueFwdINS6_IJS8_SA_S9_EEENS6_IJNS7_ILi1EEESI_SI_EEESC_SE_Li256ELb1ELb1ELb1ELb0EEENS1_36VarlenDynamicPersistentTileSchedulerILi128ELi48ELi256ELi256ELb1ELb1ELb0ELb1ELb1ELb1EEEEEEEEEvNT_6ParamsE)
        /*0008*/ 	.word	0x00000004


	//----- nvinfo : EIATTR_FRAME_SIZE
	.align		4
.L_12:
        /*000c*/ 	.byte	0x04, 0x11
        /*000e*/ 	.short	(.L_14 - .L_13)
	.align		4
.L_13:
        /*0010*/ 	.word	index@(_ZN7cutlass13device_kernelIN5flash19enable_sm80_to_sm89INS1_16FlashAttnFwdSm80INS1_25CollectiveMainloopFwdSm80ILi8ELi1ELb0EN4cute5tupleIJNS5_1CILi128EEENS7_ILi48EEENS7_ILi256EEEEEELi256ENS_6half_tEfNS_4arch4Sm80ELb1ELb0ELb0ELb1ELb0ELb1ELb1ELb1EEENS1_21CollectiveEpilogueFwdINS6_IJS8_SA_S9_EEENS6_IJNS7_ILi1EEESI_SI_EEESC_SE_Li256ELb1ELb1ELb1ELb0EEENS1_36VarlenDynamicPersistentTileSchedulerILi128ELi48ELi256ELi256ELb1ELb1ELb0ELb1ELb1ELb1EEEEEEEEEvNT_6ParamsE)
        /*0014*/ 	.word	0x00000000


	//----- nvinfo : EIATTR_REGCOUNT
	.align		4
.L_14:
        /*0018*/ 	.byte	0x04, 0x2f
        /*001a*/ 	.short	(.L_16 - .L_15)
	.align		4
.L_15:
        /*001c*/ 	.word	index@(_ZN7cutlass13device_kernelIN5flash19enable_sm80_to_sm89INS1_16FlashAttnFwdSm80INS1_25CollectiveMainloopFwdSm80ILi8ELi1ELb0EN4cute5tupleIJNS5_1CILi128EEENS7_ILi64EEENS7_ILi256EEEEEELi256ENS_6half_tEfNS_4arch4Sm80ELb1ELb0ELb0ELb1ELb0ELb0ELb1ELb1EEENS1_21CollectiveEpilogueFwdINS6_IJS8_SA_S9_EEENS6_IJNS7_ILi1EEESI_SI_EEESC_SE_Li256ELb1ELb1ELb1ELb0EEENS1_36VarlenDynamicPersistentTileSchedulerILi128ELi64ELi256ELi256ELb1ELb1ELb0ELb1ELb1ELb1EEEEEEEEEvNT_6ParamsE)
        /*0020*/ 	.word	0x00000004


	//----- nvinfo : EIATTR_FRAME_SIZE
	.align		4
.L_16:
        /*0024*/ 	.byte	0x04, 0x11
        /*0026*/ 	.short	(.L_18 - .L_17)
	.align		4
.L_17:
        /*0028*/ 	.word	index@(_ZN7cutlass13device_kernelIN5flash19enable_sm80_to_sm89INS1_16FlashAttnFwdSm80INS1_25CollectiveMainloopFwdSm80ILi8ELi1ELb0EN4cute5tupleIJNS5_1CILi128EEENS7_ILi64EEENS7_ILi256EEEEEELi256ENS_6half_tEfNS_4arch4Sm80ELb1ELb0ELb0ELb1ELb0ELb0ELb1ELb1EEENS1_21CollectiveEpilogueFwdINS6_IJS8_SA_S9_EEENS6_IJNS7_ILi1EEESI_SI_EEESC_SE_Li256ELb1ELb1ELb1ELb0EEENS1_36VarlenDynamicPersistentTileSchedulerILi128ELi64ELi256ELi256ELb1ELb1ELb0ELb1ELb1ELb1EEEEEEEEEvNT_6ParamsE)
        /*002c*/ 	.word	0x00000000


	//----- nvinfo : EIATTR_REGCOUNT
	.align		4
.L_18:
        /*0030*/ 	.byte	0x04, 0x2f
        /*0032*/ 	.short	(.L_20 - .L_19)
	.align		4
.L_19:
        /*0034*/ 	.word	index@(_ZN7cutlass13device_kernelIN5flash19enable_sm80_to_sm89INS1_16FlashAttnFwdSm80INS1_25CollectiveMainloopFwdSm80ILi8ELi1ELb0EN4cute5tupleIJNS5_1CILi128EEENS7_ILi96EEENS7_ILi256EEEEEELi256ENS_6half_tEfNS_4arch4Sm80ELb1ELb0ELb0ELb0ELb0ELb0ELb1ELb1EEENS1_21CollectiveEpilogueFwdINS6_IJS8_SA_S9_EEENS6_IJNS7_ILi1EEESI_SI_EEESC_SE_Li256ELb0ELb1ELb1ELb0EEENS1_30DynamicPersistentTileSchedulerILi256ELi256ELb1ELb1ELb0EEEEEEEEEvNT_6ParamsE)
        /*0038*/ 	.word	0x00000004


	//----- nvinfo : EIATTR_FRAME_SIZE
	.align		4
.L_20:
        /*003c*/ 	.byte	0x04, 0x11
        /*003e*/ 	.short	(.L_22 - .L_21)
	.align		4
.L_21:
        /*0040*/ 	.word	index@(_ZN7cutlass13device_kernelIN5flash19enable_sm80_to_sm89INS1_16FlashAttnFwdSm80INS1_25CollectiveMainloopFwdSm80ILi8ELi1ELb0EN4cute5tupleIJNS5_1CILi128EEENS7_ILi96EEENS7_ILi256EEEEEELi256ENS_6half_tEfNS_4arch4Sm80ELb1ELb0ELb0ELb0ELb0ELb0ELb1ELb1EEENS1_21CollectiveEpilogueFwdINS6_IJS8_SA_S9_EEENS6_IJNS7_ILi1EEESI_SI_EEESC_SE_Li256ELb0ELb1ELb1ELb0EEENS1_30DynamicPersistentTileSchedulerILi256ELi256ELb1ELb1ELb0EEEEEEEEEvNT_6ParamsE)
        /*0044*/ 	.word	0x00000000


	//----- nvinfo : EIATTR_REGCOUNT
	.align		4
.L_22:
        /*0048*/ 	.byte	0x04, 0x2f
        /*004a*/ 	.short	(.L_24 - .L_23)
	.align		4
.L_23:
        /*004c*/ 	.word	index@(_ZN7cutlass13device_kernelIN5flash19enable_sm80_to_sm89INS1_16FlashAttnFwdSm80INS1_25CollectiveMainloopFwdSm80ILi8ELi1ELb0EN4cute5tupleIJNS5_1CILi128EEENS7_ILi48EEENS7_ILi256EEEEEELi256ENS_6half_tEfNS_4arch4Sm80ELb0ELb1ELb0ELb1ELb0ELb1ELb1ELb1EEENS1_21CollectiveEpilogueFwdINS6_IJS8_SA_S9_EEENS6_IJNS7_ILi1EEESI_SI_EEESC_SE_Li256ELb1ELb1ELb1ELb0EEENS1_36VarlenDynamicPersistentTileSchedulerILi128ELi48ELi256ELi256ELb1ELb1ELb0ELb1ELb0ELb1EEEEEEEEEvNT_6ParamsE)
        /*0050*/ 	.word	0x00000004


	//----- nvinfo : EIATTR_FRAME_SIZE
	.align		4
.L_24:
        /*0054*/ 	.byte	0x04, 0x11
        /*0056*/ 	.short	(.L_26 - .L_25)
	.align		4
.L_25:
        /*0058*/ 	.word	index@(_ZN7cutlass13device_kernelIN5flash19enable_sm80_to_sm89INS1_16FlashAttnFwdSm80INS1_25CollectiveMainloopFwdSm80ILi8ELi1ELb0EN4cute5tupleIJNS5_1CILi128EEENS7_ILi48EEENS7_ILi256EEEEEELi256ENS_6half_tEfNS_4arch4Sm80ELb0ELb1ELb0ELb1ELb0ELb1ELb1ELb1EEENS1_21CollectiveEpilogueFwdINS6_IJS8_SA_S9_EEENS6_IJNS7_ILi1EEESI_SI_EEESC_SE_Li256ELb1ELb1ELb1ELb0EEENS1_36VarlenDynamicPersistentTileSchedulerILi128ELi48ELi256ELi256ELb1ELb1ELb0ELb1ELb0ELb1EEEEEEEEEvNT_6ParamsE)
        /*005c*/ 	.word	0x00000000


	//----- nvinfo : EIATTR_REGCOUNT
	.align		4
.L_26:
        /*0060*/ 	.byte	0x04, 0x2f
        /*0062*/ 	.short	(.L_28 - .L_27)
	.align		4
.L_27:
        /*0064*/ 	.word	index@(_ZN7cutlass13device_kernelIN5flash19enable_sm80_to_sm89INS1_16FlashAttnFwdSm80INS1_25CollectiveMainloopFwdSm80ILi8ELi1ELb0EN4cute5tupleIJNS5_1CILi128EEENS7_ILi64EEENS7_ILi256EEEEEELi256ENS_6half_tEfNS_4arch4Sm80ELb0ELb1ELb0ELb1ELb0ELb0ELb1ELb1EEENS1_21CollectiveEpilogueFwdINS6_IJS8_SA_S9_EEENS6_IJNS7_ILi1EEESI_SI_EEESC_SE_Li256ELb1ELb1ELb1ELb0EEENS1_36VarlenDynamicPersistentTileSchedulerILi128ELi64ELi256ELi256ELb1ELb1ELb0ELb1ELb0ELb1EEEEEEEEEvNT_6ParamsE)
        /*0068*/ 	.word	0x00000004


	//----- nvinfo : EIATTR_FRAME_SIZE
	.align		4
.L_28:
        /*006c*/ 	.byte	0x04, 0x11
        /*006e*/ 	.short	(.L_30 - .L_29)
	.align		4
.L_29:
        /*0070*/ 	.word	index@(_ZN7cutlass13device_kernelIN5flash19enable_sm80_to_sm89INS1_16FlashAttnFwdSm80INS1_25CollectiveMainloopFwdSm80ILi8ELi1ELb0EN4cute5tupleIJNS5_1CILi128EEENS7_ILi64EEENS7_ILi256EEEEEELi256ENS_6half_tEfNS_4arch4Sm80ELb0ELb1ELb0ELb1ELb0ELb0ELb1ELb1EEENS1_21CollectiveEpilogueFwdINS6_IJS8_SA_S9_EEENS6_IJNS7_ILi1EEESI_SI_EEESC_SE_Li256ELb1ELb1ELb1ELb0EEENS1_36VarlenDynamicPersistentTileSchedulerILi128ELi64ELi256ELi256ELb1ELb1ELb0ELb1ELb0ELb1EEEEEEEEEvNT_6ParamsE)
        /*0074*/ 	.word	0x00000000


	//----- nvinfo : EIATTR_REGCOUNT
	.align		4
.L_30:
        /*0078*/ 	.byte	0x04, 0x2f
        /*007a*/ 	.short	(.L_32 - .L_31)
	.align		4
.L_31:
        /*007c*/ 	.word	index@(_ZN7cutlass13device_kernelIN5flash19enable_sm80_to_sm89INS1_16FlashAttnFwdSm80INS1_25CollectiveMainloopFwdSm80ILi8ELi1ELb0EN4cute5tupleIJNS5_1CILi128EEENS7_ILi64EEENS7_ILi256EEEEEELi256ENS_6half_tEfNS_4arch4Sm80ELb0ELb1ELb0ELb0ELb0ELb0ELb1ELb1EEENS1_21CollectiveEpilogueFwdINS6_IJS8_SA_S9_EEENS6_IJNS7_ILi1EEESI_SI_EEESC_SE_Li256ELb0ELb1ELb1ELb0EEENS1_19SingleTileSchedulerILb0ELb1ELb1ELi128EEEEEEEEEvNT_6ParamsE)
        /*0080*/ 	.word	0x00000004


	//----- nvinfo : EIATTR_FRAME_SIZE
	.align		4
.L_32:
        /*0084*/ 	.byte	0x04, 0x11
        /*0086*/ 	.short	(.L_34 - .L_33)
	.align		4
.L_33:
        /*0088*/ 	.word	index@(_ZN7cutlass13device_kernelIN5flash19enable_sm80_to_sm89INS1_16FlashAttnFwdSm80INS1_25CollectiveMainloopFwdSm80ILi8ELi1ELb0EN4cute5tupleIJNS5_1CILi128EEENS7_ILi64EEENS7_ILi256EEEEEELi256ENS_6half_tEfNS_4arch4Sm80ELb0ELb1ELb0ELb0ELb0ELb0ELb1ELb1EEENS1_21CollectiveEpilogueFwdINS6_IJS8_SA_S9_EEENS6_IJNS7_ILi1EEESI_SI_EEESC_SE_Li256ELb0ELb1ELb1ELb0EEENS1_19SingleTileSchedulerILb0ELb1ELb1ELi128EEEEEEEEEvNT_6ParamsE)
        /*008c*/ 	.word	0x00000000


	//----- nvinfo : EIATTR_REGCOUNT
	.align		4
.L_34:
        /*0090*/ 	.byte	0x04, 0x2f
        /*0092*/ 	.short	(.L_36 - .L_35)
	.align		4
.L_35:
        /*0094*/ 	.word	index@(_ZN7cutlass13device_kernelIN5flash19enable_sm80_to_sm89INS1_16FlashAttnFwdSm80INS1_25CollectiveMainloopFwdSm80ILi8ELi1ELb0EN4cute5tupleIJNS5_1CILi128EEENS7_ILi48EEENS7_ILi256EEEEEELi256ENS_6half_tEfNS_4arch4Sm80ELb0ELb0ELb0ELb1ELb0ELb1ELb1ELb1EEENS1_21CollectiveEpilogueFwdINS6_IJS8_SA_S9_EEENS6_IJNS7_ILi1EEESI_SI_EEESC_SE_Li256ELb1ELb1ELb1ELb0EEENS1_36VarlenDynamicPersistentTileSchedulerILi128ELi48ELi256ELi256ELb1ELb1ELb0ELb0ELb1ELb1EEEEEEEEEvNT_6ParamsE)
        /*0098*/ 	.word	0x00000004


	//----- nvinfo : EIATTR_FRAME_SIZE
	.align		4
.L_36:
        /*009c*/ 	.byte	0x04, 0x11
        /*009e*/ 	.short	(.L_38 - .L_37)
	.align		4
.L_37:
        /*00a0*/ 	.word	index@(_ZN7cutlass13device_kernelIN5flash19enable_sm80_to_sm89INS1_16FlashAttnFwdSm80INS1_25CollectiveMainloopFwdSm80ILi8ELi1ELb0EN4cute5tupleIJNS5_1CILi128EEENS7_ILi48EEENS7_ILi256EEEEEELi256ENS_6half_tEfNS_4arch4Sm80ELb0ELb0ELb0ELb1ELb0ELb1ELb1ELb1EEENS1_21CollectiveEpilogueFwdINS6_IJS8_SA_S9_EEENS6_IJNS7_ILi1EEESI_SI_EEESC_SE_Li256ELb1ELb1ELb1ELb0EEENS1_36VarlenDynamicPersistentTileSchedulerILi128ELi48ELi256ELi256ELb1ELb1ELb0ELb0ELb1ELb1EEEEEEEEEvNT_6ParamsE)
        /*00a4*/ 	.word	0x00000000


	//----- nvinfo : EIATTR_REGCOUNT
	.align		4
.L_38:
        /*00a8*/ 	.byte	0x04, 0x2f
        /*00aa*/ 	.short	(.L_40 - .L_39)
	.align		4
.L_39:
        /*00ac*/ 	.word	index@(_ZN7cutlass13device_kernelIN5flash19enable_sm80_to_sm89INS1_16FlashAttnFwdSm80INS1_25CollectiveMainloopFwdSm80ILi8ELi1ELb0EN4cute5tupleIJNS5_1CILi128EEENS7_ILi64EEENS7_ILi256EEEEEELi256ENS_6half_tEfNS_4arch4Sm80ELb0ELb0ELb0ELb1ELb0ELb0ELb1ELb1EEENS1_21CollectiveEpilogueFwdINS6_IJS8_SA_S9_EEENS6_IJNS7_ILi1EEESI_SI_EEESC_SE_Li256ELb1ELb1ELb1ELb0EEENS1_36VarlenDynamicPersistentTileSchedulerILi128ELi64ELi256ELi256ELb1ELb1ELb0ELb0ELb1ELb1EEEEEEEEEvNT_6ParamsE)
        /*00b0*/ 	.word	0x00000004


	//----- nvinfo : EIATTR_FRAME_SIZE
	.align		4
.L_40:
        /*00b4*/ 	.byte	0x04, 0x11
        /*00b6*/ 	.short	(.L_42 - .L_41)
	.align		4
.L_41:
        /*00b8*/ 	.word	index@(_ZN7cutlass13device_kernelIN5flash19enable_sm80_to_sm89INS1_16FlashAttnFwdSm80INS1_25CollectiveMainloopFwdSm80ILi8ELi1ELb0EN4cute5tupleIJNS5_1CILi128EEENS7_ILi64EEENS7_ILi256EEEEEELi256ENS_6half_tEfNS_4arch4Sm80ELb0ELb0ELb0ELb1ELb0ELb0ELb1ELb1EEENS1_21CollectiveEpilogueFwdINS6_IJS8_SA_S9_EEENS6_IJNS7_ILi1EEESI_SI_EEESC_SE_Li256ELb1ELb1ELb1ELb0EEENS1_36VarlenDynamicPersistentTileSchedulerILi128ELi64ELi256ELi256ELb1ELb1ELb0ELb0ELb1ELb1EEEEEEEEEvNT_6ParamsE)
        /*00bc*/ 	.word	0x00000000


	//----- nvinfo : EIATTR_REGCOUNT
	.align		4
.L_42:
        /*00c0*/ 	.byte	0x04, 0x2f
        /*00c2*/ 	.short	(.L_44 - .L_43)
	.align		4
.L_43:
        /*00c4*/ 	.word	index@(_ZN7cutlass13device_kernelIN5flash19enable_sm80_to_sm89INS1_16FlashAttnFwdSm80INS1_25CollectiveMainloopFwdSm80ILi8ELi1ELb0EN4cute5tupleIJNS5_1CILi128EEENS7_ILi96EEENS7_ILi256EEEEEELi256ENS_6half_tEfNS_4arch4Sm80ELb0ELb0ELb0ELb0ELb0ELb0ELb1ELb1EEENS1_21CollectiveEpilogueFwdINS6_IJS8_SA_S9_EEENS6_IJNS7_ILi1EEESI_SI_EEESC_SE_Li256ELb0ELb1ELb1ELb0EEENS1_19SingleTileSchedulerILb0ELb1ELb1ELi128EEEEEEEEEvNT_6ParamsE)
        /*00c8*/ 	.word	0x00000004


	//----- nvinfo : EIATTR_FRAME_SIZE
	.align		4
.L_44:
        /*00cc*/ 	.byte	0x04, 0x11
        /*00ce*/ 	.short	(.L_46 - .L_45)
	.align		4
.L_45:
        /*00d0*/ 	.word	index@(_ZN7cutlass13device_kernelIN5flash19enable_sm80_to_sm89INS1_16FlashAttnFwdSm80INS1_25CollectiveMainloopFwdSm80ILi8ELi1ELb0EN4cute5tupleIJNS5_1CILi128EEENS7_ILi96EEENS7_ILi256EEEEEELi256ENS_6half_tEfNS_4arch4Sm80ELb0ELb0ELb0ELb0ELb0ELb0ELb1ELb1EEENS1_21CollectiveEpilogueFwdINS6_IJS8_SA_S9_EEENS6_IJNS7_ILi1EEESI_SI_EEESC_SE_Li256ELb0ELb1ELb1ELb0EEENS1_19SingleTileSchedulerILb0ELb1ELb1ELi128EEEEEEEEEvNT_6ParamsE)
        /*00d4*/ 	.word	0x00000000


	//----- nvinfo : EIATTR_REGCOUNT
	.align		4
.L_46:
        /*00d8*/ 	.byte	0x04, 0x2f
        /*00da*/ 	.short	(.L_48 - .L_47)
	.align		4
.L_47:
        /*00dc*/ 	.word	index@(_ZN7cutlass13device_kernelIN5flash19enable_sm80_to_sm89INS1_16FlashAttnFwdSm80INS1_25CollectiveMainloopFwdSm80ILi8ELi1ELb0EN4cute5tupleIJNS5_1CILi128EEENS7_ILi32EEENS7_ILi256EEEEEELi256ENS_6half_tEfNS_4arch4Sm80ELb1ELb0ELb0ELb1ELb0ELb1ELb1ELb1EEENS1_21CollectiveEpilogueFwdINS6_IJS8_SA_S9_EEENS6_IJNS7_ILi1EEESI_SI_EEESC_SE_Li256ELb1ELb1ELb1ELb0EEENS1_36VarlenDynamicPersistentTileSchedulerILi128ELi32ELi256ELi256ELb1ELb1ELb0ELb1ELb1ELb1EEEEEEEEEvNT_6ParamsE)
        /*00e0*/ 	.word	0x00000004


	//----- nvinfo : EIATTR_FRAME_SIZE
	.align		4
.L_48:
        /*00e4*/ 	.byte	0x04, 0x11
        /*00e6*/ 	.short	(.L_50 - .L_49)
	.align		4
.L_49:
        /*00e8*/ 	.word	index@(_ZN7cutlass13device_kernelIN5flash19enable_sm80_to_sm89INS1_16FlashAttnFwdSm80INS1_25CollectiveMainloopFwdSm80ILi8ELi1ELb0EN4cute5tupleIJNS5_1CILi128EEENS7_ILi32EEENS7_ILi256EEEEEELi256ENS_6half_tEfNS_4arch4Sm80ELb1ELb0ELb0ELb1ELb0ELb1ELb1ELb1EEENS1_21CollectiveEpilogueFwdINS6_IJS8_SA_S9_EEENS6_IJNS7_ILi1EEESI_SI_EEESC_SE_Li256ELb1ELb1ELb1ELb0EEENS1_36VarlenDynamicPersistentTileSchedulerILi128ELi32ELi256ELi256ELb1ELb1ELb0ELb1ELb1ELb1EEEEEEEEEvNT_6ParamsE)
        /*00ec*/ 	.word	0x00000000


	//----- nvinfo : EIATTR_REGCOUNT
	.align		4
.L_50:
        /*00f0*/ 	.byte	0x04, 0x2f
        /*00f2*/ 	.short	(.L_52 - .L_51)
	.align		4
.L_51:
        /*00f4*/ 	.word	index@(_ZN7cutlass13device_kernelIN5flash19enable_sm80_to_sm89INS1_16FlashAttnFwdSm80INS1_25CollectiveMainloopFwdSm80ILi8ELi1ELb1EN4cute5tupleIJNS5_1CILi128EEENS7_ILi48EEENS7_ILi256EEEEEELi256ENS_6half_tEfNS_4arch4Sm80ELb1ELb0ELb0ELb1ELb0ELb0ELb1ELb1EEENS1_21CollectiveEpilogueFwdINS6_IJS8_SA_S9_EEENS6_IJNS7_ILi1EEESI_SI_EEESC_SE_Li256ELb1ELb1ELb1ELb0EEENS1_36VarlenDynamicPersistentTileSchedulerILi128ELi48ELi256ELi256ELb1ELb1ELb0ELb1ELb1ELb1EEEEEEEEEvNT_6ParamsE)
        /*00f8*/ 	.word	0x00000004


	//----- nvinfo : EIATTR_FRAME_SIZE
	.align		4
.L_52:
        /*00fc*/ 	.byte	0x04, 0x11
        /*00fe*/ 	.short	(.L_54 - .L_53)
	.align		4
.L_53:
        /*0100*/ 	.word	index@(_ZN7cutlass13device_kernelIN5flash19enable_sm80_to_sm89INS1_16FlashAttnFwdSm80INS1_25CollectiveMainloopFwdSm80ILi8ELi1ELb1EN4cute5tupleIJNS5_1CILi128EEENS7_ILi48EEENS7_ILi256EEEEEELi256ENS_6half_tEfNS_4arch4Sm80ELb1ELb0ELb0ELb1ELb0ELb0ELb1ELb1EEENS1_21CollectiveEpilogueFwdINS6_IJS8_SA_S9_EEENS6_IJNS7_ILi1EEESI_SI_EEESC_SE_Li256ELb1ELb1ELb1ELb0EEENS1_36VarlenDynamicPersistentTileSchedulerILi128ELi48ELi256ELi256ELb1ELb1ELb0ELb1ELb1ELb1EEEEEEEEEvNT_6ParamsE)
        /*0104*/ 	.word	0x00000000


	//----- nvinfo : EIATTR_REGCOUNT
	.align		4
.L_54:
        /*0108*/ 	.byte	0x04, 0x2f
        /*010a*/ 	.short	(.L_56 - .L_55)
	.align		4
.L_55:
        /*010c*/ 	.word	index@(_ZN7cutlass13device_kernelIN5flash19enable_sm80_to_sm89INS1_16FlashAttnFwdSm80INS1_25CollectiveMainloopFwdSm80ILi8ELi1ELb1EN4cute5tupleIJNS5_1CILi128EEENS7_ILi64EEENS7_ILi256EEEEEELi256ENS_6half_tEfNS_4arch4Sm80ELb1ELb0ELb0ELb0ELb0ELb0ELb1ELb1EEENS1_21CollectiveEpilogueFwdINS6_IJS8_SA_S9_EEENS6_IJNS7_ILi1EEESI_SI_EEESC_SE_Li256ELb0ELb1ELb1ELb0EEENS1_30DynamicPersistentTileSchedulerILi256ELi256ELb1ELb1ELb0EEEEEEEEEvNT_6ParamsE)
        /*0110*/ 	.word	0x00000004


	//----- nvinfo : EIATTR_FRAME_SIZE
	.align		4
.L_56:
        /*0114*/ 	.byte	0x04, 0x11
        /*0116*/ 	.short	(.L_58 - .L_57)
	.align		4
.L_57:
        /*0118*/ 	.word	index@(_ZN7cutlass13device_kernelIN5flash19enable_sm80_to_sm89INS1_16FlashAttnFwdSm80INS1_25CollectiveMainloopFwdSm80ILi8ELi1ELb1EN4cute5tupleIJNS5_1CILi128EEENS7_ILi64EEENS7_ILi256EEEEEELi256ENS_6half_tEfNS_4arch4Sm80ELb1ELb0ELb0ELb0ELb0ELb0ELb1ELb1EEENS1_21CollectiveEpilogueFwdINS6_IJS8_SA_S9_EEENS6_IJNS7_ILi1EEESI_SI_EEESC_SE_Li256ELb0ELb1ELb1ELb0EEENS1_30DynamicPersistentTileSchedulerILi256ELi256ELb1ELb1ELb0EEEEEEEEEvNT_6ParamsE)
        /*011c*/ 	.word	0x00000000


	//----- nvinfo : EIATTR_REGCOUNT
	.align		4
.L_58:
        /*0120*/ 	.byte	0x04, 0x2f
        /*0122*/ 	.short	(.L_60 - .L_59)
	.align		4
.L_59:
        /*0124*/ 	.word	index@(_ZN7cutlass13device_kernelIN5flash19enable_sm80_to_sm89INS1_16FlashAttnFwdSm80INS1_25CollectiveMainloopFwdSm80ILi8ELi1ELb0EN4cute5tupleIJNS5_1CILi128EEENS7_ILi32EEENS7_ILi256EEEEEELi256ENS_6half_tEfNS_4arch4Sm80ELb0ELb1ELb0ELb1ELb0ELb1ELb1ELb1EEENS1_21CollectiveEpilogueFwdINS6_IJS8_SA_S9_EEENS6_IJNS7_ILi1EEESI_SI_EEESC_SE_Li256ELb1ELb1ELb1ELb0EEENS1_36VarlenDynamicPersistentTileSchedulerILi128ELi32ELi256ELi256ELb1ELb1ELb0ELb1ELb0ELb1EEEEEEEEEvNT_6ParamsE)
        /*0128*/ 	.word	0x00000004


	//----- nvinfo : EIATTR_FRAME_SIZE
	.align		4
.L_60:
        /*012c*/ 	.byte	0x04, 0x11
        /*012e*/ 	.short	(.L_62 - .L_61)
	.align		4
.L_61:
        /*0130*/ 	.word	index@(_ZN7cutlass13device_kernelIN5flash19enable_sm80_to_sm89INS1_16FlashAttnFwdSm80INS1_25CollectiveMainloopFwdSm80ILi8ELi1ELb0EN4cute5tupleIJNS5_1CILi128EEENS7_ILi32EEENS7_ILi256EEEEEELi256ENS_6half_tEfNS_4arch4Sm80ELb0ELb1ELb0ELb1ELb0ELb1ELb1ELb1EEENS1_21CollectiveEpilogueFwdINS6_IJS8_SA_S9_EEENS6_IJNS7_ILi1EEESI_SI_EEESC_SE_Li256ELb1ELb1ELb1ELb0EEENS1_36VarlenDynamicPersistentTileSchedulerILi128ELi32ELi256ELi256ELb1ELb1ELb0ELb1ELb0ELb1EEEEEEEEEvNT_6ParamsE)
        /*0134*/ 	.word	0x00000000


	//----- nvinfo : EIATTR_REGCOUNT
	.align		4
.L_62:
        /*0138*/ 	.byte	0x04, 0x2f
        /*013a*/ 	.short	(.L_64 - .L_63)
	.align		4
.L_63:
        /*013c*/ 	.word	index@(_ZN7cutlass13device_kernelIN5flash19enable_sm80_to_sm89INS1_16FlashAttnFwdSm80INS1_25CollectiveMainloopFwdSm80ILi8ELi1ELb1EN4cute5tupleIJNS5_1CILi128EEENS7_ILi48EEENS7_ILi256EEEEEELi256ENS_6half_tEfNS_4arch4Sm80ELb0ELb1ELb0ELb1ELb0ELb0ELb1ELb1EEENS1_21CollectiveEpilogueFwdINS6_IJS8_SA_S9_EEENS6_IJNS7_ILi1EEESI_SI_EEESC_SE_Li256ELb1ELb1ELb1ELb0EEENS1_36VarlenDynamicPersistentTileSchedulerILi128ELi48ELi256ELi256ELb1ELb1ELb0ELb1ELb0ELb1EEEEEEEEEvNT_6ParamsE)
        /*0140*/ 	.word	0x00000004


	//----- nvinfo : EIATTR_FRAME_SIZE
	.align		4
.L_64:
        /*0144*/ 	.byte	0x04, 0x11
        /*0146*/ 	.short	(.L_66 - .L_65)
	.align		4
.L_65:
        /*0148*/ 	.word	index@(_ZN7cutlass13device_kernelIN5flash19enable_sm80_to_sm89INS1_16FlashAttnFwdSm80INS1_25CollectiveMainloopFwdSm80ILi8ELi1ELb1EN4cute5tupleIJNS5_1CILi128EEENS7_ILi48EEENS7_ILi256EEEEEELi256ENS_6half_tEfNS_4arch4Sm80ELb0ELb1ELb0ELb1ELb0ELb0ELb1ELb1EEENS1_21CollectiveEpilogueFwdINS6_IJS8_SA_S9_EEENS6_IJNS7_ILi1EEESI_SI_EEESC_SE_Li256ELb1ELb1ELb1ELb0EEENS1_36VarlenDynamicPersistentTileSchedulerILi128ELi48ELi256ELi256ELb1ELb1ELb0ELb1ELb0ELb1EEEEEEEEEvNT_6ParamsE)
        /*014c*/ 	.word	0x00000000


	//----- nvinfo : EIATTR_REGCOUNT
	.align		4
.L_66:
        /*0150*/ 	.byte	0x04, 0x2f
        /*0152*/ 	.short	(.L_68 - .L_67)
	.align		4
.L_67:
        /*0154*/ 	.word	index@(_ZN7cutlass13device_kernelIN5flash19enable_sm80_to_sm89INS1_16FlashAttnFwdSm80INS1_25CollectiveMainloopFwdSm80ILi8ELi1ELb1EN4cute5tupleIJNS5_1CILi128EEENS7_ILi48EEENS7_ILi256EEEEEELi256ENS_6half_tEfNS_4arch4Sm80ELb0ELb1ELb0ELb0ELb0ELb0ELb1ELb1EEENS1_21CollectiveEpilogueFwdINS6_IJS8_SA_S9_EEENS6_IJNS7_ILi1EEESI_SI_EEESC_SE_Li256ELb0ELb1ELb1ELb0EEENS1_19SingleTileSchedulerILb0ELb1ELb1ELi128EEEEEEEEEvNT_6ParamsE)
        /*0158*/ 	.word	0x00000004


	//----- nvinfo : EIATTR_FRAME_SIZE
	.align		4
.L_68:
        /*015c*/ 	.byte	0x04, 0x11
        /*015e*/ 	.short	(.L_70 - .L_69)
	.align		4
.L_69:
        /*0160*/ 	.word	index@(_ZN7cutlass13device_kernelIN5flash19enable_sm80_to_sm89INS1_16FlashAttnFwdSm80INS1_25CollectiveMainloopFwdSm80ILi8ELi1ELb1EN4cute5tupleIJNS5_1CILi128EEENS7_ILi48EEENS7_ILi256EEEEEELi256ENS_6half_tEfNS_4arch4Sm80ELb0ELb1ELb0ELb0ELb0ELb0ELb1ELb1EEENS1_21CollectiveEpilogueFwdINS6_IJS8_SA_S9_EEENS6_IJNS7_ILi1EEESI_SI_EEESC_SE_Li256ELb0ELb1ELb1ELb0EEENS1_19SingleTileSchedulerILb0ELb1ELb1ELi128EEEEEEEEEvNT_6ParamsE)
        /*0164*/ 	.word	0x00000000


	//----- nvinfo : EIATTR_REGCOUNT
	.align		4
.L_70:
        /*0168*/ 	.byte	0x04, 0x2f
        /*016a*/ 	.short	(.L_72 - .L_71)
	.align		4
.L_71:
        /*016c*/ 	.word	index@(_ZN7cutlass13device_kernelIN5flash19enable_sm80_to_sm89INS1_16FlashAttnFwdSm80INS1_25CollectiveMainloopFwdSm80ILi8ELi1ELb0EN4cute5tupleIJNS5_1CILi128EEENS7_ILi32EEENS7_ILi256EEEEEELi256ENS_6half_tEfNS_4arch4Sm80ELb0ELb0ELb0ELb1ELb0ELb1ELb1ELb1EEENS1_21CollectiveEpilogueFwdINS6_IJS8_SA_S9_EEENS6_IJNS7_ILi1EEESI_SI_EEESC_SE_Li256ELb1ELb1ELb1ELb0EEENS1_36VarlenDynamicPersistentTileSchedulerILi128ELi32ELi256ELi256ELb1ELb1ELb0ELb0ELb1ELb1EEEEEEEEEvNT_6ParamsE)
        /*0170*/ 	.word	0x00000004


	//----- nvinfo : EIATTR_FRAME_SIZE
	.align		4
.L_72:
        /*0174*/ 	.byte	0x04, 0x11
        /*0176*/ 	.short	(.L_74 - .L_73)
	.align		4
.L_73:
        /*0178*/ 	.word	index@(_ZN7cutlass13device_kernelIN5flash19enable_sm80_to_sm89INS1_16FlashAttnFwdSm80INS1_25CollectiveMainloopFwdSm80ILi8ELi1ELb0EN4cute5tupleIJNS5_1CILi128EEENS7_ILi32EEENS7_ILi256EEEEEELi256ENS_6half_tEfNS_4arch4Sm80ELb0ELb0ELb0ELb1ELb0ELb1ELb1ELb1EEENS1_21CollectiveEpilogueFwdINS6_IJS8_SA_S9_EEENS6_IJNS7_ILi1EEESI_SI_EEESC_SE_Li256ELb1ELb1ELb1ELb0EEENS1_36VarlenDynamicPersistentTileSchedulerILi128ELi32ELi256ELi256ELb1ELb1ELb0ELb0ELb1ELb1EEEEEEEEEvNT_6ParamsE)
        /*017c*/ 	.word	0x00000000


	//----- nvinfo : EIATTR_REGCOUNT
	.align		4
.L_74:
        /*0180*/ 	.byte	0x04, 0x2f
        /*0182*/ 	.short	(.L_76 - .L_75)
	.align		4
.L_75:
        /*0184*/ 	.word	index@(_ZN7cutlass13device_kernelIN5flash19enable_sm80_to_sm89INS1_16FlashAttnFwdSm80INS1_25CollectiveMainloopFwdSm80ILi8ELi1ELb1EN4cute5tupleIJNS5_1CILi128EEENS7_ILi48EEENS7_ILi256EEEEEELi256ENS_6half_tEfNS_4arch4Sm80ELb0ELb0ELb0ELb1ELb0ELb0ELb1ELb1EEENS1_21CollectiveEpilogueFwdINS6_IJS8_SA_S9_EEENS6_IJNS7_ILi1EEESI_SI_EEESC_SE_Li256ELb1ELb1ELb1ELb0EEENS1_36VarlenDynamicPersistentTileSchedulerILi128ELi48ELi256ELi256ELb1ELb1ELb0ELb0ELb1ELb1EEEEEEEEEvNT_6ParamsE)
        /*0188*/ 	.word	0x00000004


	//----- nvinfo : EIATTR_FRAME_SIZE
	.align		4
.L_76:
        /*018c*/ 	.byte	0x04, 0x11
        /*018e*/ 	.short	(.L_78 - .L_77)
	.align		4
.L_77:
        /*0190*/ 	.word	index@(_ZN7cutlass13device_kernelIN5flash19enable_sm80_to_sm89INS1_16FlashAttnFwdSm80INS1_25CollectiveMainloopFwdSm80ILi8ELi1ELb1EN4cute5tupleIJNS5_1CILi128EEENS7_ILi48EEENS7_ILi256EEEEEELi256ENS_6half_tEfNS_4arch4Sm80ELb0ELb0ELb0ELb1ELb0ELb0ELb1ELb1EEENS1_21CollectiveEpilogueFwdINS6_IJS8_SA_S9_EEENS6_IJNS7_ILi1EEESI_SI_EEESC_SE_Li256ELb1ELb1ELb1ELb0EEENS1_36VarlenDynamicPersistentTileSchedulerILi128ELi48ELi256ELi256ELb1ELb1ELb0ELb0ELb1ELb1EEEEEEEEEvNT_6ParamsE)
        /*0194*/ 	.word	0x00000000


	//----- nvinfo : EIATTR_REGCOUNT
	.align		4
.L_78:
        /*0198*/ 	.byte	0x04, 0x2f
        /*019a*/ 	.short	(.L_80 - .L_79)
	.align		4
.L_79:
        /*019c*/ 	.word	index@(_ZN7cutlass13device_kernelIN5flash19enable_sm80_to_sm89INS1_16FlashAttnFwdSm80INS1_25CollectiveMainloopFwdSm80ILi8ELi1ELb1EN4cute5tupleIJNS5_1CILi128EEENS7_ILi64EEENS7_ILi256EEEEEELi256ENS_6half_tEfNS_4arch4Sm80ELb0ELb0ELb0ELb0ELb0ELb0ELb1ELb1EEENS1_21CollectiveEpilogueFwdINS6_IJS8_SA_S9_EEENS6_IJNS7_ILi1EEESI_SI_EEESC_SE_Li256ELb0ELb1ELb1ELb0EEENS1_19SingleTileSchedulerILb0ELb1ELb1ELi128EEEEEEEEEvNT_6ParamsE)
        /*01a0*/ 	.word	0x00000004


	//----- nvinfo : EIATTR_FRAME_SIZE
	.align		4
.L_80:
        /*01a4*/ 	.byte	0x04, 0x11
        /*01a6*/ 	.short	(.L_82 - .L_81)
	.align		4
.L_81:
        /*01a8*/ 	.word	index@(_ZN7cutlass13device_kernelIN5flash19enable_sm80_to_sm89INS1_16FlashAttnFwdSm80INS1_25CollectiveMainloopFwdSm80ILi8ELi1ELb1EN4cute5tupleIJNS5_1CILi128EEENS7_ILi64EEENS7_ILi256EEEEEELi256ENS_6half_tEfNS_4arch4Sm80ELb0ELb0ELb0ELb0ELb0ELb0ELb1ELb1EEENS1_21CollectiveEpilogueFwdINS6_IJS8_SA_S9_EEENS6_IJNS7_ILi1EEESI_SI_EEESC_SE_Li256ELb0ELb1ELb1ELb0EEENS1_19SingleTileSchedulerILb0ELb1ELb1ELi128EEEEEEEEEvNT_6ParamsE)
        /*01ac*/ 	.word	0x00000000


	//----- nvinfo : EIATTR_REGCOUNT
	.align		4
.L_82:
        /*01b0*/ 	.byte	0x04, 0x2f
        /*01b2*/ 	.short	(.L_84 - .L_83)
	.align		4
.L_83:
        /*01b4*/ 	.word	index@(_ZN7cutlass13device_kernelIN5flash19enable_sm80_to_sm89INS1_16FlashAttnFwdSm80INS1_25CollectiveMainloopFwdSm80ILi8ELi1ELb0EN4cute5tupleIJNS5_1CILi128EEENS7_ILi48EEENS7_ILi256EEEEEELi256ENS_6half_tEfNS_4arch4Sm80ELb1ELb0ELb1ELb1ELb0ELb1ELb1ELb1EEENS1_21CollectiveEpilogueFwdINS6_IJS8_SA_S9_EEENS6_IJNS7_ILi1EEESI_SI_EEESC_SE_Li256ELb1ELb1ELb1ELb0EEENS1_36VarlenDynamicPersistentTileSchedulerILi128ELi48ELi256ELi256ELb1ELb1ELb0ELb1ELb1ELb1EEEEEEEEEvNT_6ParamsE)
        /*01b8*/ 	.word	0x00000004


	//----- nvinfo : EIATTR_FRAME_SIZE
	.align		4
.L_84:
        /*01bc*/ 	.byte	0x04, 0x11
        /*01be*/ 	.short	(.L_86 - .L_85)
	.align		4
.L_85:
        /*01c0*/ 	.word	index@(_ZN7cutlass13device_kernelIN5flash19enable_sm80_to_sm89INS1_16FlashAttnFwdSm80INS1_25CollectiveMainloopFwdSm80ILi8ELi1ELb0EN4cute5tupleIJNS5_1CILi128EEENS7_ILi48EEENS7_ILi256EEEEEELi256ENS_6half_tEfNS_4arch4Sm80ELb1ELb0ELb1ELb1ELb0ELb1ELb1ELb1EEENS1_21CollectiveEpilogueFwdINS6_IJS8_SA_S9_EEENS6_IJNS7_ILi1EEESI_SI_EEESC_SE_Li256ELb1ELb1ELb1ELb0EEENS1_36VarlenDynamicPersistentTileSchedulerILi128ELi48ELi256ELi256ELb1ELb1ELb0ELb1ELb1ELb1EEEEEEEEEvNT_6ParamsE)
        /*01c4*/ 	.word	0x00000000


	//----- nvinfo : EIATTR_REGCOUNT
	.align		4
.L_86:
        /*01c8*/ 	.byte	0x04, 0x2f
        /*01ca*/ 	.short	(.L_88 - .L_87)
	.align		4
.L_87:
        /*01cc*/ 	.word	index@(_ZN7cutlass13device_kernelIN5flash19enable_sm80_to_sm89INS1_16FlashAttnFwdSm80INS1_25CollectiveMainloopFwdSm80ILi8ELi1ELb0EN4cute5tupleIJNS5_1CILi128EEENS7_ILi64EEENS7_ILi256EEEEEELi256ENS_6half_tEfNS_4arch4Sm80ELb1ELb0ELb1ELb1ELb0ELb0ELb1ELb1EEENS1_21CollectiveEpilogueFwdINS6_IJS8_SA_S9_EEENS6_IJNS7_ILi1EEESI_SI_EEESC_SE_Li256ELb1ELb1ELb1ELb0EEENS1_36VarlenDynamicPersistentTileSchedulerILi128ELi64ELi256ELi256ELb1ELb1ELb0ELb1ELb1ELb1EEEEEEEEEvNT_6ParamsE)
        /*01d0*/ 	.word	0x00000004


	//----- nvinfo : EIATTR_FRAME_SIZE
	.align		4
.L_88:
        /*01d4*/ 	.byte	0x04, 0x11
        /*01d6*/ 	.short	(.L_90 - .L_89)
	.align		4
.L_89:
        /*01d8*/ 	.word	index@(_ZN7cutlass13device_kernelIN5flash19enable_sm80_to_sm89INS1_16FlashAttnFwdSm80INS1_25CollectiveMainloopFwdSm80ILi8ELi1ELb0EN4cute5tupleIJNS5_1CILi128EEENS7_ILi64EEENS7_ILi256EEEEEELi256ENS_6half_tEfNS_4arch4Sm80ELb1ELb0ELb1ELb1ELb0ELb0ELb1ELb1EEENS1_21CollectiveEpilogueFwdINS6_IJS8_SA_S9_EEENS6_IJNS7_ILi1EEESI_SI_EEESC_SE_Li256ELb1ELb1ELb1ELb0EEENS1_36VarlenDynamicPersistentTileSchedulerILi128ELi64ELi256ELi256ELb1ELb1ELb0ELb1ELb1ELb1EEEEEEEEEvNT_6ParamsE)
        /*01dc*/ 	.word	0x00000000


	//----- nvinfo : EIATTR_REGCOUNT
	.align		4
.L_90:
        /*01e0*/ 	.byte	0x04, 0x2f
        /*01e2*/ 	.short	(.L_92 - .L_91)
	.align		4
.L_91:
        /*01e4*/ 	.word	index@(_ZN7cutlass13device_kernelIN5flash19enable_sm80_to_sm89INS1_16FlashAttnFwdSm80INS1_25CollectiveMainloopFwdSm80ILi8ELi1ELb0EN4cute5tupleIJNS5_1CILi128EEENS7_ILi96EEENS7_ILi256EEEEEELi256ENS_6half_tEfNS_4arch4Sm80ELb1ELb0ELb1ELb0ELb0ELb0ELb1ELb1EEENS1_21CollectiveEpilogueFwdINS6_IJS8_SA_S9_EEENS6_IJNS7_ILi1EEESI_SI_EEESC_SE_Li256ELb0ELb1ELb1ELb0EEENS1_30DynamicPersistentTileSchedulerILi256ELi256ELb1ELb1ELb0EEEEEEEEEvNT_6ParamsE)
        /*01e8*/ 	.word	0x00000004


	//----- nvinfo : EIATTR_FRAME_SIZE
	.align		4
.L_92:
        /*01ec*/ 	.byte	0x04, 0x11
        /*01ee*/ 	.short	(.L_94 - .L_93)
	.align		4
.L_93:
        /*01f0*/ 	.word	index@(_ZN7cutlass13device_kernelIN5flash19enable_sm80_to_sm89INS1_16FlashAttnFwdSm80INS1_25CollectiveMainloopFwdSm80ILi8ELi1ELb0EN4cute5tupleIJNS5_1CILi128EEENS7_ILi96EEENS7_ILi256EEEEEELi256ENS_6half_tEfNS_4arch4Sm80ELb1ELb0ELb1ELb0ELb0ELb0ELb1ELb1EEENS1_21CollectiveEpilogueFwdINS6_IJS8_SA_S9_EEENS6_IJNS7_ILi1EEESI_SI_EEESC_SE_Li256ELb0ELb1ELb1ELb0EEENS1_30DynamicPersistentTileSchedulerILi256ELi256ELb1ELb1ELb0EEEEEEEEEvNT_6ParamsE)
        /*01f4*/ 	.word	0x00000000


	//----- nvinfo : EIATTR_REGCOUNT
	.align		4
.L_94:
        /*01f8*/ 	.byte	0x04, 0x2f
        /*01fa*/ 	.short	(.L_96 - .L_95)
	.align		4
.L_95:
        /*01fc*/ 	.word	index@(_ZN7cutlass13device_kernelIN5flash19enable_sm80_to_sm89INS1_16FlashAttnFwdSm80INS1_25CollectiveMainloopFwdSm80ILi8ELi1ELb0EN4cute5tupleIJNS5_1CILi128EEENS7_ILi48EEENS7_ILi256EEEEEELi256ENS_6half_tEfNS_4arch4Sm80ELb0ELb1ELb1ELb1ELb0ELb1ELb1ELb1EEENS1_21CollectiveEpilogueFwdINS6_IJS8_SA_S9_EEENS6_IJNS7_ILi1EEESI_SI_EEESC_SE_Li256ELb1ELb1ELb1ELb0EEENS1_36VarlenDynamicPersistentTileSchedulerILi128ELi48ELi256ELi256ELb1ELb1ELb0ELb1ELb0ELb1EEEEEEEEEvNT_6ParamsE)
        /*0200*/ 	.word	0x00000004


	//----- nvinfo : EIATTR_FRAME_SIZE
	.align		4
.L_96:
        /*0204*/ 	.byte	0x04, 0x11
        /*0206*/ 	.short	(.L_98 - .L_97)
	.align		4
.L_97:
        /*0208*/ 	.word	index@(_ZN7cutlass13device_kernelIN5flash19enable_sm80_to_sm89INS1_16FlashAttnFwdSm80INS1_25CollectiveMainloopFwdSm80ILi8ELi1ELb0EN4cute5tupleIJNS5_1CILi128EEENS7_ILi48EEENS7_ILi256EEEEEELi256ENS_6half_tEfNS_4arch4Sm80ELb0ELb1ELb1ELb1ELb0ELb1ELb1ELb1EEENS1_21CollectiveEpilogueFwdINS6_IJS8_SA_S9_EEENS6_IJNS7_ILi1EEESI_SI_EEESC_SE_Li256ELb1ELb1ELb1ELb0EEENS1_36VarlenDynamicPersistentTileSchedulerILi128ELi48ELi256ELi256ELb1ELb1ELb0ELb1ELb0ELb1EEEEEEEEEvNT_6ParamsE)
        /*020c*/ 	.word	0x00000000


	//----- nvinfo : EIATTR_REGCOUNT
	.align		4
.L_98:
        /*0210*/ 	.byte	0x04, 0x2f
        /*0212*/ 	.short	(.L_100 - .L_99)
	.align		4
.L_99:
        /*0214*/ 	.word	index@(_ZN7cutlass13device_kernelIN5flash19enable_sm80_to_sm89INS1_16FlashAttnFwdSm80INS1_25CollectiveMainloopFwdSm80ILi8ELi1ELb0EN4cute5tupleIJNS5_1CILi128EEENS7_ILi64EEENS7_ILi256EEEEEELi256ENS_6half_tEfNS_4arch4Sm80ELb0ELb1ELb1ELb1ELb0ELb0ELb1ELb1EEENS1_21CollectiveEpilogueFwdINS6_IJS8_SA_S9_EEENS6_IJNS7_ILi1EEESI_SI_EEESC_SE_Li256ELb1ELb1ELb1ELb0EEENS1_36VarlenDynamicPersistentTileSchedulerILi128ELi64ELi256ELi256ELb1ELb1ELb0ELb1ELb0ELb1EEEEEEEEEvNT_6ParamsE)
        /*0218*/ 	.word	0x00000004


	//----- nvinfo : EIATTR_FRAME_SIZE
	.align		4
.L_100:
        /*021c*/ 	.byte	0x04, 0x11
        /*021e*/ 	.short	(.L_102 - .L_101)
	.align		4
.L_101:
        /*0220*/ 	.word	index@(_ZN7cutlass13device_kernelIN5flash19enable_sm80_to_sm89INS1_16FlashAttnFwdSm80INS1_25CollectiveMainloopFwdSm80ILi8ELi1ELb0EN4cute5tupleIJNS5_1CILi128EEENS7_ILi64EEENS7_ILi256EEEEEELi256ENS_6half_tEfNS_4arch4Sm80ELb0ELb1ELb1ELb1ELb0ELb0ELb1ELb1EEENS1_21CollectiveEpilogueFwdINS6_IJS8_SA_S9_EEENS6_IJNS7_ILi1EEESI_SI_EEESC_SE_Li256ELb1ELb1ELb1ELb0EEENS1_36VarlenDynamicPersistentTileSchedulerILi128ELi64ELi256ELi256ELb1ELb1ELb0ELb1ELb0ELb1EEEEEEEEEvNT_6ParamsE)
        /*0224*/ 	.word	0x00000000


	//----- nvinfo : EIATTR_REGCOUNT
	.align		4
.L_102:
        /*0228*/ 	.byte	0x04, 0x2f
        /*022a*/ 	.short	(.L_104 - .L_103)
	.align		4
.L_103:
        /*022c*/ 	.word	index@(_ZN7cutlass13device_kernelIN5flash19enable_sm80_to_sm89INS1_16FlashAttnFwdSm80INS1_25CollectiveMainloopFwdSm80ILi8ELi1ELb0EN4cute5tupleIJNS5_1CILi128EEENS7_ILi64EEENS7_ILi256EEEEEELi256ENS_6half_tEfNS_4arch4Sm80ELb0ELb1ELb1ELb0ELb0ELb0ELb1ELb1EEENS1_21CollectiveEpilogueFwdINS6_IJS8_SA_S9_EEENS6_IJNS7_ILi1EEESI_SI_EEESC_SE_Li256ELb0ELb1ELb1ELb0EEENS1_19SingleTileSchedulerILb0ELb1ELb1ELi128EEEEEEEEEvNT_6ParamsE)
        /*0230*/ 	.word	0x00000004


	//----- nvinfo : EIATTR_FRAME_SIZE
	.align		4
.L_104:
        /*0234*/ 	.byte	0x04, 0x11
        /*0236*/ 	.short	(.L_106 - .L_105)
	.align		4
.L_105:
        /*0238*/ 	.word	index@(_ZN7cutlass13device_kernelIN5flash19enable_sm80_to_sm89INS1_16FlashAttnFwdSm80INS1_25CollectiveMainloopFwdSm80ILi8ELi1ELb0EN4cute5tupleIJNS5_1CILi128EEENS7_ILi64EEENS7_ILi256EEEEEELi256ENS_6half_tEfNS_4arch4Sm80ELb0ELb1ELb1ELb0ELb0ELb0ELb1ELb1EEENS1_21CollectiveEpilogueFwdINS6_IJS8_SA_S9_EEENS6_IJNS7_ILi1EEESI_SI_EEESC_SE_Li256ELb0ELb1ELb1ELb0EEENS1_19SingleTileSchedulerILb0ELb1ELb1ELi128EEEEEEEEEvNT_6ParamsE)
        /*023c*/ 	.word	0x00000000


	//----- nvinfo : EIATTR_REGCOUNT
	.align		4
.L_106:
        /*0240*/ 	.byte	0x04, 0x2f
        /*0242*/ 	.short	(.L_108 - .L_107)
	.align		4
.L_107:
        /*0244*/ 	.word	index@(_ZN7cutlass13device_kernelIN5flash19enable_sm80_to_sm89INS1_16FlashAttnFwdSm80INS1_25CollectiveMainloopFwdSm80ILi8ELi1ELb0EN4cute5tupleIJNS5_1CILi128EEENS7_ILi48EEENS7_ILi256EEEEEELi256ENS_6half_tEfNS_4arch4Sm80ELb0ELb0ELb1ELb1ELb0ELb1ELb1ELb1EEENS1_21CollectiveEpilogueFwdINS6_IJS8_SA_S9_EEENS6_IJNS7_ILi1EEESI_SI_EEESC_SE_Li256ELb1ELb1ELb1ELb0EEENS1_36VarlenDynamicPersistentTileSchedulerILi128ELi48ELi256ELi256ELb1ELb1ELb0ELb0ELb1ELb1EEEEEEEEEvNT_6ParamsE)
        /*0248*/ 	.word	0x00000004


	//----- nvinfo : EIATTR_FRAME_SIZE
	.align		4
.L_108:
        /*024c*/ 	.byte	0x04, 0x11
        /*024e*/ 	.short	(.L_110 - .L_109)
	.align		4
.L_109:
        /*0250*/ 	.word	index@(_ZN7cutlass13device_kernelIN5flash19enable_sm80_to_sm89INS1_16FlashAttnFwdSm80INS1_25CollectiveMainloopFwdSm80ILi8ELi1ELb0EN4cute5tupleIJNS5_1CILi128EEENS7_ILi48EEENS7_ILi256EEEEEELi256ENS_6half_tEfNS_4arch4Sm80ELb0ELb0ELb1ELb1ELb0ELb1ELb1ELb1EEENS1_21CollectiveEpilogueFwdINS6_IJS8_SA_S9_EEENS6_IJNS7_ILi1EEESI_SI_EEESC_SE_Li256ELb1ELb1ELb1ELb0EEENS1_36VarlenDynamicPersistentTileSchedulerILi128ELi48ELi256ELi256ELb1ELb1ELb0ELb0ELb1ELb1EEEEEEEEEvNT_6ParamsE)
        /*0254*/ 	.word	0x00000000


	//----- nvinfo : EIATTR_REGCOUNT
	.align		4
.L_110:
        /*0258*/ 	.byte	0x04, 0x2f
        /*025a*/ 	.short	(.L_112 - .L_111)
	.align		4
.L_111:
        /*025c*/ 	.word	index@(_ZN7cutlass13device_kernelIN5flash19enable_sm80_to_sm89INS1_16FlashAttnFwdSm80INS1_25CollectiveMainloopFwdSm80ILi8ELi1ELb0EN4cute5tupleIJNS5_1CILi128EEENS7_ILi64EEENS7_ILi256EEEEEELi256ENS_6half_tEfNS_4arch4Sm80ELb0ELb0ELb1ELb1ELb0ELb0ELb1ELb1EEENS1_21CollectiveEpilogueFwdINS6_IJS8_SA_S9_EEENS6_IJNS7_ILi1EEESI_SI_EEESC_SE_Li256ELb1ELb1ELb1ELb0EEENS1_36VarlenDynamicPersistentTileSchedulerILi128ELi64ELi256ELi256ELb1ELb1ELb0ELb0ELb1ELb1EEEEEEEEEvNT_6ParamsE)
        /*0260*/ 	.word	0x00000004


	//----- nvinfo : EIATTR_FRAME_SIZE
	.align		4
.L_112:
        /*0264*/ 	.byte	0x04, 0x11
        /*0266*/ 	.short	(.L_114 - .L_113)
	.align		4
.L_113:
        /*0268*/ 	.word	index@(_ZN7cutlass13device_kernelIN5flash19enable_sm80_to_sm89INS1_16FlashAttnFwdSm80INS1_25CollectiveMainloopFwdSm80ILi8ELi1ELb0EN4cute5tupleIJNS5_1CILi128EEENS7_ILi64EEENS7_ILi256EEEEEELi256ENS_6half_tEfNS_4arch4Sm80ELb0ELb0ELb1ELb1ELb0ELb0ELb1ELb1EEENS1_21CollectiveEpilogueFwdINS6_IJS8_SA_S9_EEENS6_IJNS7_ILi1EEESI_SI_EEESC_SE_Li256ELb1ELb1ELb1ELb0EEENS1_36VarlenDynamicPersistentTileSchedulerILi128ELi64ELi256ELi256ELb1ELb1ELb0ELb0ELb1ELb1EEEEEEEEEvNT_6ParamsE)
        /*026c*/ 	.word	0x00000000


	//----- nvinfo : EIATTR_REGCOUNT
	.align		4
.L_114:
        /*0270*/ 	.byte	0x04, 0x2f
        /*0272*/ 	.short	(.L_116 - .L_115)
	.align		4
.L_115:
        /*0274*/ 	.word	index@(_ZN7cutlass13device_kernelIN5flash19enable_sm80_to_sm89INS1_16FlashAttnFwdSm80INS1_25CollectiveMainloopFwdSm80ILi8ELi1ELb0EN4cute5tupleIJNS5_1CILi128EEENS7_ILi96EEENS7_ILi256EEEEEELi256ENS_6half_tEfNS_4arch4Sm80ELb0ELb0ELb1ELb0ELb0ELb0ELb1ELb1EEENS1_21CollectiveEpilogueFwdINS6_IJS8_SA_S9_EEENS6_IJNS7_ILi1EEESI_SI_EEESC_SE_Li256ELb0ELb1ELb1ELb0EEENS1_19SingleTileSchedulerILb0ELb1ELb1ELi128EEEEEEEEEvNT_6ParamsE)
        /*0278*/ 	.word	0x00000004


	//----- nvinfo : EIATTR_FRAME_SIZE
	.align		4
.L_116:
        /*027c*/ 	.byte	0x04, 0x11
        /*027e*/ 	.short	(.L_118 - .L_117)
	.align		4
.L_117:
        /*0280*/ 	.word	index@(_ZN7cutlass13device_kernelIN5flash19enable_sm80_to_sm89INS1_16FlashAttnFwdSm80INS1_25CollectiveMainloopFwdSm80ILi8ELi1ELb0EN4cute5tupleIJNS5_1CILi128EEENS7_ILi96EEENS7_ILi256EEEEEELi256ENS_6half_tEfNS_4arch4Sm80ELb0ELb0ELb1ELb0ELb0ELb0ELb1ELb1EEENS1_21CollectiveEpilogueFwdINS6_IJS8_SA_S9_EEENS6_IJNS7_ILi1EEESI_SI_EEESC_SE_Li256ELb0ELb1ELb1ELb0EEENS1_19SingleTileSchedulerILb0ELb1ELb1ELi128EEEEEEEEEvNT_6ParamsE)
        /*0284*/ 	.word	0x00000000


	//----- nvinfo : EIATTR_REGCOUNT
	.align		4
.L_118:
        /*0288*/ 	.byte	0x04, 0x2f
        /*028a*/ 	.short	(.L_120 - .L_119)
	.align		4
.L_119:
        /*028c*/ 	.word	index@(_ZN7cutlass13device_kernelIN5flash19enable_sm80_to_sm89INS1_16FlashAttnFwdSm80INS1_25CollectiveMainloopFwdSm80ILi8ELi1ELb0EN4cute5tupleIJNS5_1CILi128EEENS7_ILi32EEENS7_ILi256EEEEEELi256ENS_6half_tEfNS_4arch4Sm80ELb1ELb0ELb1ELb1ELb0ELb1ELb1ELb1EEENS1_21CollectiveEpilogueFwdINS6_IJS8_SA_S9_EEENS6_IJNS7_ILi1EEESI_SI_EEESC_SE_Li256ELb1ELb1ELb1ELb0EEENS1_36VarlenDynamicPersistentTileSchedulerILi128ELi32ELi256ELi256ELb1ELb1ELb0ELb1ELb1ELb1EEEEEEEEEvNT_6ParamsE)
        /*0290*/ 	.word	0x00000004


	//----- nvinfo : EIATTR_FRAME_SIZE
	.align		4
.L_120:
        /*0294*/ 	.byte	0x04, 0x11
        /*0296*/ 	.short	(.L_122 - .L_121)
	.align		4
.L_121:
        /*0298*/ 	.word	index@(_ZN7cutlass13device_kernelIN5flash19enable_sm80_to_sm89INS1_16FlashAttnFwdSm80INS1_25CollectiveMainloopFwdSm80ILi8ELi1ELb0EN4cute5tupleIJNS5_1CILi128EEENS7_ILi32EEENS7_ILi256EEEEEELi256ENS_6half_tEfNS_4arch4Sm80ELb1ELb0ELb1ELb1ELb0ELb1ELb1ELb1EEENS1_21CollectiveEpilogueFwdINS6_IJS8_SA_S9_EEENS6_IJNS7_ILi1EEESI_SI_EEESC_SE_Li256ELb1ELb1ELb1ELb0EEENS1_36VarlenDynamicPersistentTileSchedulerILi128ELi32ELi256ELi256ELb1ELb1ELb0ELb1ELb1ELb1EEEEEEEEEvNT_6ParamsE)
        /*029c*/ 	.word	0x00000000


	//----- nvinfo : EIATTR_REGCOUNT
	.align		4
.L_122:
        /*02a0*/ 	.byte	0x04, 0x2f
        /*02a2*/ 	.short	(.L_124 - .L_123)
	.align		4
.L_123:
        /*02a4*/ 	.word	index@(_ZN7cutlass13device_kernelIN5flash19enable_sm80_to_sm89INS1_16FlashAttnFwdSm80INS1_25CollectiveMainloopFwdSm80ILi8ELi1ELb1EN4cute5tupleIJNS5_1CILi128EEENS7_ILi48EEENS7_ILi256EEEEEELi256ENS_6half_tEfNS_4arch4Sm80ELb1ELb0ELb1ELb1ELb0ELb0ELb1ELb1EEENS1_21CollectiveEpilogueFwdINS6_IJS8_SA_S9_EEENS6_IJNS7_ILi1EEESI_SI_EEESC_SE_Li256ELb1ELb1ELb1ELb0EEENS1_36VarlenDynamicPersistentTileSchedulerILi128ELi48ELi256ELi256ELb1ELb1ELb0ELb1ELb1ELb1EEEEEEEEEvNT_6ParamsE)
        /*02a8*/ 	.word	0x00000004


	//----- nvinfo : EIATTR_FRAME_SIZE
	.align		4
.L_124:
        /*02ac*/ 	.byte	0x04, 0x11
        /*02ae*/ 	.short	(.L_126 - .L_125)
	.align		4
.L_125:
        /*02b0*/ 	.word	index@(_ZN7cutlass13device_kernelIN5flash19enable_sm80_to_sm89INS1_16FlashAttnFwdSm80INS1_25CollectiveMainloopFwdSm80ILi8ELi1ELb1EN4cute5tupleIJNS5_1CILi128EEENS7_ILi48EEENS7_ILi256EEEEEELi256ENS_6half_tEfNS_4arch4Sm80ELb1ELb0ELb1ELb1ELb0ELb0ELb1ELb1EEENS1_21CollectiveEpilogueFwdINS6_IJS8_SA_S9_EEENS6_IJNS7_ILi1EEESI_SI_EEESC_SE_Li256ELb1ELb1ELb1ELb0EEENS1_36VarlenDynamicPersistentTileSchedulerILi128ELi48ELi256ELi256ELb1ELb1ELb0ELb1ELb1ELb1EEEEEEEEEvNT_6ParamsE)
        /*02b4*/ 	.word	0x00000000


	//----- nvinfo : EIATTR_REGCOUNT
	.align		4
.L_126:
        /*02b8*/ 	.byte	0x04, 0x2f
        /*02ba*/ 	.short	(.L_128 - .L_127)
	.align		4
.L_127:
        /*02bc*/ 	.word	index@(_ZN7cutlass13device_kernelIN5flash19enable_sm80_to_sm89INS1_16FlashAttnFwdSm80INS1_25CollectiveMainloopFwdSm80ILi8ELi1ELb1EN4cute5tupleIJNS5_1CILi128EEENS7_ILi64EEENS7_ILi256EEEEEELi256ENS_6half_tEfNS_4arch4Sm80ELb1ELb0ELb1ELb0ELb0ELb0ELb1ELb1EEENS1_21CollectiveEpilogueFwdINS6_IJS8_SA_S9_EEENS6_IJNS7_ILi1EEESI_SI_EEESC_SE_Li256ELb0ELb1ELb1ELb0EEENS1_30DynamicPersistentTileSchedulerILi256ELi256ELb1ELb1ELb0EEEEEEEEEvNT_6ParamsE)
        /*02c0*/ 	.word	0x00000004


	//----- nvinfo : EIATTR_FRAME_SIZE
	.align		4
.L_128:
        /*02c4*/ 	.byte	0x04, 0x11
        /*02c6*/ 	.short	(.L_130 - .L_129)
	.align		4
.L_129:
        /*02c8*/ 	.word	index@(_ZN7cutlass13device_kernelIN5flash19enable_sm80_to_sm89INS1_16FlashAttnFwdSm80INS1_25CollectiveMainloopFwdSm80ILi8ELi1ELb1EN4cute5tupleIJNS5_1CILi128EEENS7_ILi64EEENS7_ILi256EEEEEELi256ENS_6half_tEfNS_4arch4Sm80ELb1ELb0ELb1ELb0ELb0ELb0ELb1ELb1EEENS1_21CollectiveEpilogueFwdINS6_IJS8_SA_S9_EEENS6_IJNS7_ILi1EEESI_SI_EEESC_SE_Li256ELb0ELb1ELb1ELb0EEENS1_30DynamicPersistentTileSchedulerILi256ELi256ELb1ELb1ELb0EEEEEEEEEvNT_6ParamsE)
        /*02cc*/ 	.word	0x00000000


	//----- nvinfo : EIATTR_REGCOUNT
	.align		4
.L_130:
        /*02d0*/ 	.byte	0x04, 0x2f
        /*02d2*/ 	.short	(.L_132 - .L_131)
	.align		4
.L_131:
        /*02d4*/ 	.word	index@(_ZN7cutlass13device_kernelIN5flash19enable_sm80_to_sm89INS1_16FlashAttnFwdSm80INS1_25CollectiveMainloopFwdSm80ILi8ELi1ELb0EN4cute5tupleIJNS5_1CILi128EEENS7_ILi32EEENS7_ILi256EEEEEELi256ENS_6half_tEfNS_4arch4Sm80ELb0ELb1ELb1ELb1ELb0ELb1ELb1ELb1EEENS1_21CollectiveEpilogueFwdINS6_IJS8_SA_S9_EEENS6_IJNS7_ILi1EEESI_SI_EEESC_SE_Li256ELb1ELb1ELb1ELb0EEENS1_36VarlenDynamicPersistentTileSchedulerILi128ELi32ELi256ELi256ELb1ELb1ELb0ELb1ELb0ELb1EEEEEEEEEvNT_6ParamsE)
        /*02d8*/ 	.word	0x00000004


	//----- nvinfo : EIATTR_FRAME_SIZE
	.align		4
.L_132:
        /*02dc*/ 	.byte	0x04, 0x11
        /*02de*/ 	.short	(.L_134 - .L_133)
	.align		4
.L_133:
        /*02e0*/ 	.word	index@(_ZN7cutlass13device_kernelIN5flash19enable_sm80_to_sm89INS1_16FlashAttnFwdSm80INS1_25CollectiveMainloopFwdSm80ILi8ELi1ELb0EN4cute5tupleIJNS5_1CILi128EEENS7_ILi32EEENS7_ILi256EEEEEELi256ENS_6half_tEfNS_4arch4Sm80ELb0ELb1ELb1ELb1ELb0ELb1ELb1ELb1EEENS1_21CollectiveEpilogueFwdINS6_IJS8_SA_S9_EEENS6_IJNS7_ILi1EEESI_SI_EEESC_SE_Li256ELb1ELb1ELb1ELb0EEENS1_36VarlenDynamicPersistentTileSchedulerILi128ELi32ELi256ELi256ELb1ELb1ELb0ELb1ELb0ELb1EEEEEEEEEvNT_6ParamsE)
        /*02e4*/ 	.word	0x00000000


	//----- nvinfo : EIATTR_REGCOUNT
	.align		4
.L_134:
        /*02e8*/ 	.byte	0x04, 0x2f
        /*02ea*/ 	.short	(.L_136 - .L_135)
	.align		4
.L_135:
        /*02ec*/ 	.word	index@(_ZN7cutlass13device_kernelIN5flash19enable_sm80_to_sm89INS1_16FlashAttnFwdSm80INS1_25CollectiveMainloopFwdSm80ILi8ELi1ELb1EN4cute5tupleIJNS5_1CILi128EEENS7_ILi48EEENS7_ILi256EEEEEELi256ENS_6half_tEfNS_4arch4Sm80ELb0ELb1ELb1ELb1ELb0ELb0ELb1ELb1EEENS1_21CollectiveEpilogueFwdINS6_IJS8_SA_S9_EEENS6_IJNS7_ILi1EEESI_SI_EEESC_SE_Li256ELb1ELb1ELb1ELb0EEENS1_36VarlenDynamicPersistentTileSchedulerILi128ELi48ELi256ELi256ELb1ELb1ELb0ELb1ELb0ELb1EEEEEEEEEvNT_6ParamsE)
        /*02f0*/ 	.word	0x00000004


	//----- nvinfo : EIATTR_FRAME_SIZE
	.align		4
.L_136:
        /*02f4*/ 	.byte	0x04, 0x11
        /*02f6*/ 	.short	(.L_138 - .L_137)
	.align		4
.L_137:
        /*02f8*/ 	.word	index@(_ZN7cutlass13device_kernelIN5flash19enable_sm80_to_sm89INS1_16FlashAttnFwdSm80INS1_25CollectiveMainloopFwdSm80ILi8ELi1ELb1EN4cute5tupleIJNS5_1CILi128EEENS7_ILi48EEENS7_ILi256EEEEEELi256ENS_6half_tEfNS_4arch4Sm80ELb0ELb1ELb1ELb1ELb0ELb0ELb1ELb1EEENS1_21CollectiveEpilogueFwdINS6_IJS8_SA_S9_EEENS6_IJNS7_ILi1EEESI_SI_EEESC_SE_Li256ELb1ELb1ELb1ELb0EEENS1_36VarlenDynamicPersistentTileSchedulerILi128ELi48ELi256ELi256ELb1ELb1ELb0ELb1ELb0ELb1EEEEEEEEEvNT_6ParamsE)
        /*02fc*/ 	.word	0x00000000


	//----- nvinfo : EIATTR_REGCOUNT
	.align		4
.L_138:
        /*0300*/ 	.byte	0x04, 0x2f
        /*0302*/ 	.short	(.L_140 - .L_139)
	.align		4
.L_139:
        /*0304*/ 	.word	index@(_ZN7cutlass13device_kernelIN5flash19enable_sm80_to_sm89INS1_16FlashAttnFwdSm80INS1_25CollectiveMainloopFwdSm80ILi8ELi1ELb1EN4cute5tupleIJNS5_1CILi128EEENS7_ILi48EEENS7_ILi256EEEEEELi256ENS_6half_tEfNS_4arch4Sm80ELb0ELb1ELb1ELb0ELb0ELb0ELb1ELb1EEENS1_21CollectiveEpilogueFwdINS6_IJS8_SA_S9_EEENS6_IJNS7_ILi1EEESI_SI_EEESC_SE_Li256ELb0ELb1ELb1ELb0EEENS1_19SingleTileSchedulerILb0ELb1ELb1ELi128EEEEEEEEEvNT_6ParamsE)
        /*0308*/ 	.word	0x00000004


	//----- nvinfo : EIATTR_FRAME_SIZE
	.align		4
.L_140:
        /*030c*/ 	.byte	0x04, 0x11
        /*030e*/ 	.short	(.L_142 - .L_141)
	.align		4
.L_141:
        /*0310*/ 	.word	index@(_ZN7cutlass13device_kernelIN5flash19enable_sm80_to_sm89INS1_16FlashAttnFwdSm80INS1_25CollectiveMainloopFwdSm80ILi8ELi1ELb1EN4cute5tupleIJNS5_1CILi128EEENS7_ILi48EEENS7_ILi256EEEEEELi256ENS_6half_tEfNS_4arch4Sm80ELb0ELb1ELb1ELb0ELb0ELb0ELb1ELb1EEENS1_21CollectiveEpilogueFwdINS6_IJS8_SA_S9_EEENS6_IJNS7_ILi1EEESI_SI_EEESC_SE_Li256ELb0ELb1ELb1ELb0EEENS1_19SingleTileSchedulerILb0ELb1ELb1ELi128EEEEEEEEEvNT_6ParamsE)
        /*0314*/ 	.word	0x00000000


	//----- nvinfo : EIATTR_REGCOUNT
	.align		4
.L_142:
        /*0318*/ 	.byte	0x04, 0x2f
        /*031a*/ 	.short	(.L_144 - .L_143)
	.align		4
.L_143:
        /*031c*/ 	.word	index@(_ZN7cutlass13device_kernelIN5flash19enable_sm80_to_sm89INS1_16FlashAttnFwdSm80INS1_25CollectiveMainloopFwdSm80ILi8ELi1ELb0EN4cute5tupleIJNS5_1CILi128EEENS7_ILi32EEENS7_ILi256EEEEEELi256ENS_6half_tEfNS_4arch4Sm80ELb0ELb0ELb1ELb1ELb0ELb1ELb1ELb1EEENS1_21CollectiveEpilogueFwdINS6_IJS8_SA_S9_EEENS6_IJNS7_ILi1EEESI_SI_EEESC_SE_Li256ELb1ELb1ELb1ELb0EEENS1_36VarlenDynamicPersistentTileSchedulerILi128ELi32ELi256ELi256ELb1ELb1ELb0ELb0ELb1ELb1EEEEEEEEEvNT_6ParamsE)
        /*0320*/ 	.word	0x00000004


	//----- nvinfo : EIATTR_FRAME_SIZE
	.align		4
.L_144:
        /*0324*/ 	.byte	0x04, 0x11
        /*0326*/ 	.short	(.L_146 - .L_145)
	.align		4
.L_145:
        /*0328*/ 	.word	index@(_ZN7cutlass13device_kernelIN5flash19enable_sm80_to_sm89INS1_16FlashAttnFwdSm80INS1_25CollectiveMainloopFwdSm80ILi8ELi1ELb0EN4cute5tupleIJNS5_1CILi128EEENS7_ILi32EEENS7_ILi256EEEEEELi256ENS_6half_tEfNS_4arch4Sm80ELb0ELb0ELb1ELb1ELb0ELb1ELb1ELb1EEENS1_21CollectiveEpilogueFwdINS6_IJS8_SA_S9_EEENS6_IJNS7_ILi1EEESI_SI_EEESC_SE_Li256ELb1ELb1ELb1ELb0EEENS1_36VarlenDynamicPersistentTileSchedulerILi128ELi32ELi256ELi256ELb1ELb1ELb0ELb0ELb1ELb1EEEEEEEEEvNT_6ParamsE)
        /*032c*/ 	.word	0x00000000


	//----- nvinfo : EIATTR_REGCOUNT
	.align		4
.L_146:
        /*0330*/ 	.byte	0x04, 0x2f
        /*0332*/ 	.short	(.L_148 - .L_147)
	.align		4
.L_147:
        /*0334*/ 	.word	index@(_ZN7cutlass13device_kernelIN5flash19enable_sm80_to_sm89INS1_16FlashAttnFwdSm80INS1_25CollectiveMainloopFwdSm80ILi8ELi1ELb1EN4cute5tupleIJNS5_1CILi128EEENS7_ILi48EEENS7_ILi256EEEEEELi256ENS_6half_tEfNS_4arch4Sm80ELb0ELb0ELb1ELb1ELb0ELb0ELb1ELb1EEENS1_21CollectiveEpilogueFwdINS6_IJS8_SA_S9_EEENS6_IJNS7_ILi1EEESI_SI_EEESC_SE_Li256ELb1ELb1ELb1ELb0EEENS1_36VarlenDynamicPersistentTileSchedulerILi128ELi48ELi256ELi256ELb1ELb1ELb0ELb0ELb1ELb1EEEEEEEEEvNT_6ParamsE)
        /*0338*/ 	.word	0x00000004


	//----- nvinfo : EIATTR_FRAME_SIZE
	.align		4
.L_148:
        /*033c*/ 	.byte	0x04, 0x11
        /*033e*/ 	.short	(.L_150 - .L_149)
	.align		4
.L_149:
        /*0340*/ 	.word	index@(_ZN7cutlass13device_kernelIN5flash19enable_sm80_to_sm89INS1_16FlashAttnFwdSm80INS1_25CollectiveMainloopFwdSm80ILi8ELi1ELb1EN4cute5tupleIJNS5_1CILi128EEENS7_ILi48EEENS7_ILi256EEEEEELi256ENS_6half_tEfNS_4arch4Sm80ELb0ELb0ELb1ELb1ELb0ELb0ELb1ELb1EEENS1_21CollectiveEpilogueFwdINS6_IJS8_SA_S9_EEENS6_IJNS7_ILi1EEESI_SI_EEESC_SE_Li256ELb1ELb1ELb1ELb0EEENS1_36VarlenDynamicPersistentTileSchedulerILi128ELi48ELi256ELi256ELb1ELb1ELb0ELb0ELb1ELb1EEEEEEEEEvNT_6ParamsE)
        /*0344*/ 	.word	0x00000000


	//----- nvinfo : EIATTR_REGCOUNT
	.align		4
.L_150:
        /*0348*/ 	.byte	0x04, 0x2f
        /*034a*/ 	.short	(.L_152 - .L_151)
	.align		4
.L_151:
        /*034c*/ 	.word	index@(_ZN7cutlass13device_kernelIN5flash19enable_sm80_to_sm89INS1_16FlashAttnFwdSm80INS1_25CollectiveMainloopFwdSm80ILi8ELi1ELb1EN4cute5tupleIJNS5_1CILi128EEENS7_ILi64EEENS7_ILi256EEEEEELi256ENS_6half_tEfNS_4arch4Sm80ELb0ELb0ELb1ELb0ELb0ELb0ELb1ELb1EEENS1_21CollectiveEpilogueFwdINS6_IJS8_SA_S9_EEENS6_IJNS7_ILi1EEESI_SI_EEESC_SE_Li256ELb0ELb1ELb1ELb0EEENS1_19SingleTileSchedulerILb0ELb1ELb1ELi128EEEEEEEEEvNT_6ParamsE)
        /*0350*/ 	.word	0x00000004


	//----- nvinfo : EIATTR_FRAME_SIZE
	.align		4
.L_152:
        /*0354*/ 	.byte	0x04, 0x11
        /*0356*/ 	.short	(.L_154 - .L_153)
	.align		4
.L_153:
        /*0358*/ 	.word	index@(_ZN7cutlass13device_kernelIN5flash19enable_sm80_to_sm89INS1_16FlashAttnFwdSm80INS1_25CollectiveMainloopFwdSm80ILi8ELi1ELb1EN4cute5tupleIJNS5_1CILi128EEENS7_ILi64EEENS7_ILi256EEEEEELi256ENS_6half_tEfNS_4arch4Sm80ELb0ELb0ELb1ELb0ELb0ELb0ELb1ELb1EEENS1_21CollectiveEpilogueFwdINS6_IJS8_SA_S9_EEENS6_IJNS7_ILi1EEESI_SI_EEESC_SE_Li256ELb0ELb1ELb1ELb0EEENS1_19SingleTileSchedulerILb0ELb1ELb1ELi128EEEEEEEEEvNT_6ParamsE)
        /*035c*/ 	.word	0x00000000


	//----- nvinfo : EIATTR_MIN_STACK_SIZE
	.align		4
.L_154:
        /*0360*/ 	.byte	0x04, 0x12
        /*0362*/ 	.short	(.L_156 - .L_155)
	.align		4
.L_155:
        /*0364*/ 	.word	index@(_ZN7cutlass13device_kernelIN5flash19enable_sm80_to_sm89INS1_16FlashAttnFwdSm80INS1_25CollectiveMainloopFwdSm80ILi8ELi1ELb1EN4cute5tupleIJNS5_1CILi128EEENS7_ILi64EEENS7_ILi256EEEEEELi256ENS_6half_tEfNS_4arch4Sm80ELb0ELb0ELb1ELb0ELb0ELb0ELb1ELb1EEENS1_21CollectiveEpilogueFwdINS6_IJS8_SA_S9_EEENS6_IJNS7_ILi1EEESI_SI_EEESC_SE_Li256ELb0ELb1ELb1ELb0EEENS1_19SingleTileSchedulerILb0ELb1ELb1ELi128EEEEEEEEEvNT_6ParamsE)
        /*0368*/ 	.word	0x00000000


	//----- nvinfo : EIATTR_MIN_STACK_SIZE
	.align		4
.L_156:
        /*036c*/ 	.byte	0x04, 0x12
        /*036e*/ 	.short	(.L_158 - .L_157)
	.align		4
.L_157:
        /*0370*/ 	.word	index@(_ZN7cutlass13device_kernelIN5flash19enable_sm80_to_sm89INS1_16FlashAttnFwdSm80INS1_25CollectiveMainloopFwdSm80ILi8ELi1ELb1EN4cute5tupleIJNS5_1CILi128EEENS7_ILi48EEENS7_ILi256EEEEEELi256ENS_6half_tEfNS_4arch4Sm80ELb0ELb0ELb1ELb1ELb0ELb0ELb1ELb1EEENS1_21CollectiveEpilogueFwdINS6_IJS8_SA_S9_EEENS6_IJNS7_ILi1EEESI_SI_EEESC_SE_Li256ELb1ELb1ELb1ELb0EEENS1_36VarlenDynamicPersistentTileSchedulerILi128ELi48ELi256ELi256ELb1ELb1ELb0ELb0ELb1ELb1EEEEEEEEEvNT_6ParamsE)
        /*0374*/ 	.word	0x00000000


	//----- nvinfo : EIATTR_MIN_STACK_SIZE
	.align		4
.L_158:
        /*0378*/ 	.byte	0x04, 0x12
        /*037a*/ 	.short	(.L_160 - .L_159)
	.align		4
.L_159:
        /*037c*/ 	.word	index@(_ZN7cutlass13device_kernelIN5flash19enable_sm80_to_sm89INS1_16FlashAttnFwdSm80INS1_25CollectiveMainloopFwdSm80ILi8ELi1ELb0EN4cute5tupleIJNS5_1CILi128EEENS7_ILi32EEENS7_ILi256EEEEEELi256ENS_6half_tEfNS_4arch4Sm80ELb0ELb0ELb1ELb1ELb0ELb1ELb1ELb1EEENS1_21CollectiveEpilogueFwdINS6_IJS8_SA_S9_EEENS6_IJNS7_ILi1EEESI_SI_EEESC_SE_Li256ELb1ELb1ELb1ELb0EEENS1_36VarlenDynamicPersistentTileSchedulerILi128ELi32ELi256ELi256ELb1ELb1ELb0ELb0ELb1ELb1EEEEEEEEEvNT_6ParamsE)
        /*0380*/ 	.word	0x00000000


	//----- nvinfo : EIATTR_MIN_STACK_SIZE
	.align		4
.L_160:
        /*0384*/ 	.byte	0x04, 0x12
        /*0386*/ 	.short	(.L_162 - .L_161)
	.align		4
.L_161:
        /*0388*/ 	.word	index@(_ZN7cutlass13device_kernelIN5flash19enable_sm80_to_sm89INS1_16FlashAttnFwdSm80INS1_25CollectiveMainloopFwdSm80ILi8ELi1ELb1EN4cute5tupleIJNS5_1CILi128EEENS7_ILi48EEENS7_ILi256EEEEEELi256ENS_6half_tEfNS_4arch4Sm80ELb0ELb1ELb1ELb0ELb0ELb0ELb1ELb1EEENS1_21CollectiveEpilogueFwdINS6_IJS8_SA_S9_EEENS6_IJNS7_ILi1EEESI_SI_EEESC_SE_Li256ELb0ELb1ELb1ELb0EEENS1_19SingleTileSchedulerILb0ELb1ELb1ELi128EEEEEEEEEvNT_6ParamsE)
        /*038c*/ 	.word	0x00000000


	//----- nvinfo : EIATTR_MIN_STACK_SIZE
	.align		4
.L_162:
        /*0390*/ 	.byte	0x04, 0x12
        /*0392*/ 	.short	(.L_164 - .L_163)
	.align		4
.L_163:
        /*0394*/ 	.word	index@(_ZN7cutlass13device_kernelIN5flash19enable_sm80_to_sm89INS1_16FlashAttnFwdSm80INS1_25CollectiveMainloopFwdSm80ILi8ELi1ELb1EN4cute5tupleIJNS5_1CILi128EEENS7_ILi48EEENS7_ILi256EEEEEELi256ENS_6half_tEfNS_4arch4Sm80ELb0ELb1ELb1ELb1ELb0ELb0ELb1ELb1EEENS1_21CollectiveEpilogueFwdINS6_IJS8_SA_S9_EEENS6_IJNS7_ILi1EEESI_SI_EEESC_SE_Li256ELb1ELb1ELb1ELb0EEENS1_36VarlenDynamicPersistentTileSchedulerILi128ELi48ELi256ELi256ELb1ELb1ELb0ELb1ELb0ELb1EEEEEEEEEvNT_6ParamsE)
        /*0398*/ 	.word	0x00000000


	//----- nvinfo : EIATTR_MIN_STACK_SIZE
	.align		4
.L_164:
        /*039c*/ 	.byte	0x04, 0x12
        /*039e*/ 	.short	(.L_166 - .L_165)
	.align		4
.L_165:
        /*03a0*/ 	.word	index@(_ZN7cutlass13device_kernelIN5flash19enable_sm80_to_sm89INS1_16FlashAttnFwdSm80INS1_25CollectiveMainloopFwdSm80ILi8ELi1ELb0EN4cute5tupleIJNS5_1CILi128EEENS7_ILi32EEENS7_ILi256EEEEEELi256ENS_6half_tEfNS_4arch4Sm80ELb0ELb1ELb1ELb1ELb0ELb1ELb1ELb1EEENS1_21CollectiveEpilogueFwdINS6_IJS8_SA_S9_EEENS6_IJNS7_ILi1EEESI_SI_EEESC_SE_Li256ELb1ELb1ELb1ELb0EEENS1_36VarlenDynamicPersistentTileSchedulerILi128ELi32ELi256ELi256ELb1ELb1ELb0ELb1ELb0ELb1EEEEEEEEEvNT_6ParamsE)
        /*03a4*/ 	.word	0x00000000


	//----- nvinfo : EIATTR_MIN_STACK_SIZE
	.align		4
.L_166:
        /*03a8*/ 	.byte	0x04, 0x12
        /*03aa*/ 	.short	(.L_168 - .L_167)
	.align		4
.L_167:
        /*03ac*/ 	.word	index@(_ZN7cutlass13device_kernelIN5flash19enable_sm80_to_sm89INS1_16FlashAttnFwdSm80INS1_25CollectiveMainloopFwdSm80ILi8ELi1ELb1EN4cute5tupleIJNS5_1CILi128EEENS7_ILi64EEENS7_ILi256EEEEEELi256ENS_6half_tEfNS_4arch4Sm80ELb1ELb0ELb1ELb0ELb0ELb0ELb1ELb1EEENS1_21CollectiveEpilogueFwdINS6_IJS8_SA_S9_EEENS6_IJNS7_ILi1EEESI_SI_EEESC_SE_Li256ELb0ELb1ELb1ELb0EEENS1_30DynamicPersistentTileSchedulerILi256ELi256ELb1ELb1ELb0EEEEEEEEEvNT_6ParamsE)
        /*03b0*/ 	.word	0x00000000


	//----- nvinfo : EIATTR_MIN_STACK_SIZE
	.align		4
.L_168:
        /*03b4*/ 	.byte	0x04, 0x12
        /*03b6*/ 	.short	(.L_170 - .L_169)
	.align		4
.L_169:
        /*03b8*/ 	.word	index@(_ZN7cutlass13device_kernelIN5flash19enable_sm80_to_sm89INS1_16FlashAttnFwdSm80INS1_25CollectiveMainloopFwdSm80ILi8ELi1ELb1EN4cute5tupleIJNS5_1CILi128EEENS7_ILi48EEENS7_ILi256EEEEEELi256ENS_6half_tEfNS_4arch4Sm80ELb1ELb0ELb1ELb1ELb0ELb0ELb1ELb1EEENS1_21CollectiveEpilogueFwdINS6_IJS8_SA_S9_EEENS6_IJNS7_ILi1EEESI_SI_EEESC_SE_Li256ELb1ELb1ELb1ELb0EEENS1_36VarlenDynamicPersistentTileSchedulerILi128ELi48ELi256ELi256ELb1ELb1ELb0ELb1ELb1ELb1EEEEEEEEEvNT_6ParamsE)
        /*03bc*/ 	.word	0x00000000


	//----- nvinfo : EIATTR_MIN_STACK_SIZE
	.align		4
.L_170:
        /*03c0*/ 	.byte	0x04, 0x12
        /*03c2*/ 	.short	(.L_172 - .L_171)
	.align		4
.L_171:
        /*03c4*/ 	.word	index@(_ZN7cutlass13device_kernelIN5flash19enable_sm80_to_sm89INS1_16FlashAttnFwdSm80INS1_25CollectiveMainloopFwdSm80ILi8ELi1ELb0EN4cute5tupleIJNS5_1CILi128EEENS7_ILi32EEENS7_ILi256EEEEEELi256ENS_6half_tEfNS_4arch4Sm80ELb1ELb0ELb1ELb1ELb0ELb1ELb1ELb1EEENS1_21CollectiveEpilogueFwdINS6_IJS8_SA_S9_EEENS6_IJNS7_ILi1EEESI_SI_EEESC_SE_Li256ELb1ELb1ELb1ELb0EEENS1_36VarlenDynamicPersistentTileSchedulerILi128ELi32ELi256ELi256ELb1ELb1ELb0ELb1ELb1ELb1EEEEEEEEEvNT_6ParamsE)
        /*03c8*/ 	.word	0x00000000


	//----- nvinfo : EIATTR_MIN_STACK_SIZE
	.align		4
.L_172:
        /*03cc*/ 	.byte	0x04, 0x12
        /*03ce*/ 	.short	(.L_174 - .L_173)
	.align		4
.L_173:
        /*03d0*/ 	.word	index@(_ZN7cutlass13device_kernelIN5flash19enable_sm80_to_sm89INS1_16FlashAttnFwdSm80INS1_25CollectiveMainloopFwdSm80ILi8ELi1ELb0EN4cute5tupleIJNS5_1CILi128EEENS7_ILi96EEENS7_ILi256EEEEEELi256ENS_6half_tEfNS_4arch4Sm80ELb0ELb0ELb1ELb0ELb0ELb0ELb1ELb1EEENS1_21CollectiveEpilogueFwdINS6_IJS8_SA_S9_EEENS6_IJNS7_ILi1EEESI_SI_EEESC_SE_Li256ELb0ELb1ELb1ELb0EEENS1_19SingleTileSchedulerILb0ELb1ELb1ELi128EEEEEEEEEvNT_6ParamsE)
        /*03d4*/ 	.word	0x00000000


	//----- nvinfo : EIATTR_MIN_STACK_SIZE
	.align		4
.L_174:
        /*03d8*/ 	.byte	0x04, 0x12
        /*03da*/ 	.short	(.L_176 - .L_175)
	.align		4
.L_175:
        /*03dc*/ 	.word	index@(_ZN7cutlass13device_kernelIN5flash19enable_sm80_to_sm89INS1_16FlashAttnFwdSm80INS1_25CollectiveMainloopFwdSm80ILi8ELi1ELb0EN4cute5tupleIJNS5_1CILi128EEENS7_ILi64EEENS7_ILi256EEEEEELi256ENS_6half_tEfNS_4arch4Sm80ELb0ELb0ELb1ELb1ELb0ELb0ELb1ELb1EEENS1_21CollectiveEpilogueFwdINS6_IJS8_SA_S9_EEENS6_IJNS7_ILi1EEESI_SI_EEESC_SE_Li256ELb1ELb1ELb1ELb0EEENS1_36VarlenDynamicPersistentTileSchedulerILi128ELi64ELi256ELi256ELb1ELb1ELb0ELb0ELb1ELb1EEEEEEEEEvNT_6ParamsE)
        /*03e0*/ 	.word	0x00000000


	//----- nvinfo : EIATTR_MIN_STACK_SIZE
	.align		4
.L_176:
        /*03e4*/ 	.byte	0x04, 0x12
        /*03e6*/ 	.short	(.L_178 - .L_177)
	.align		4
.L_177:
        /*03e8*/ 	.word	index@(_ZN7cutlass13device_kernelIN5flash19enable_sm80_to_sm89INS1_16FlashAttnFwdSm80INS1_25CollectiveMainloopFwdSm80ILi8ELi1ELb0EN4cute5tupleIJNS5_1CILi128EEENS7_ILi48EEENS7_ILi256EEEEEELi256ENS_6half_tEfNS_4arch4Sm80ELb0ELb0ELb1ELb1ELb0ELb1ELb1ELb1EEENS1_21CollectiveEpilogueFwdINS6_IJS8_SA_S9_EEENS6_IJNS7_ILi1EEESI_SI_EEESC_SE_Li256ELb1ELb1ELb1ELb0EEENS1_36VarlenDynamicPersistentTileSchedulerILi128ELi48ELi256ELi256ELb1ELb1ELb0ELb0ELb1ELb1EEEEEEEEEvNT_6ParamsE)
        /*03ec*/ 	.word	0x00000000


	//----- nvinfo : EIATTR_MIN_STACK_SIZE
	.align		4
.L_178:
        /*03f0*/ 	.byte	0x04, 0x12
        /*03f2*/ 	.short	(.L_180 - .L_179)
	.align		4
.L_179:
        /*03f4*/ 	.word	index@(_ZN7cutlass13device_kernelIN5flash19enable_sm80_to_sm89INS1_16FlashAttnFwdSm80INS1_25CollectiveMainloopFwdSm80ILi8ELi1ELb0EN4cute5tupleIJNS5_1CILi128EEENS7_ILi64EEENS7_ILi256EEEEEELi256ENS_6half_tEfNS_4arch4Sm80ELb0ELb1ELb1ELb0ELb0ELb0ELb1ELb1EEENS1_21CollectiveEpilogueFwdINS6_IJS8_SA_S9_EEENS6_IJNS7_ILi1EEESI_SI_EEESC_SE_Li256ELb0ELb1ELb1ELb0EEENS1_19SingleTileSchedulerILb0ELb1ELb1ELi128EEEEEEEEEvNT_6ParamsE)
        /*03f8*/ 	.word	0x00000000


	//----- nvinfo : EIATTR_MIN_STACK_SIZE
	.align		4
.L_180:
        /*03fc*/ 	.byte	0x04, 0x12
        /*03fe*/ 	.short	(.L_182 - .L_181)
	.align		4
.L_181:
        /*0400*/ 	.word	index@(_ZN7cutlass13device_kernelIN5flash19enable_sm80_to_sm89INS1_16FlashAttnFwdSm80INS1_25CollectiveMainloopFwdSm80ILi8ELi1ELb0EN4cute5tupleIJNS5_1CILi128EEENS7_ILi64EEENS7_ILi256EEEEEELi256ENS_6half_tEfNS_4arch4Sm80ELb0ELb1ELb1ELb1ELb0ELb0ELb1ELb1EEENS1_21CollectiveEpilogueFwdINS6_IJS8_SA_S9_EEENS6_IJNS7_ILi1EEESI_SI_EEESC_SE_Li256ELb1ELb1ELb1ELb0EEENS1_36VarlenDynamicPersistentTileSchedulerILi128ELi64ELi256ELi256ELb1ELb1ELb0ELb1ELb0ELb1EEEEEEEEEvNT_6ParamsE)
        /*0404*/ 	.word	0x00000000


	//----- nvinfo : EIATTR_MIN_STACK_SIZE
	.align		4
.L_182:
        /*0408*/ 	.byte	0x04, 0x12
        /*040a*/ 	.short	(.L_184 - .L_183)
	.align		4
.L_183:
        /*040c*/ 	.word	index@(_ZN7cutlass13device_kernelIN5flash19enable_sm80_to_sm89INS1_16FlashAttnFwdSm80INS1_25CollectiveMainloopFwdSm80ILi8ELi1ELb0EN4cute5tupleIJNS5_1CILi128EEENS7_ILi48EEENS7_ILi256EEEEEELi256ENS_6half_tEfNS_4arch4Sm80ELb0ELb1ELb1ELb1ELb0ELb1ELb1ELb1EEENS1_21CollectiveEpilogueFwdINS6_IJS8_SA_S9_EEENS6_IJNS7_ILi1EEESI_SI_EEESC_SE_Li256ELb1ELb1ELb1ELb0EEENS1_36VarlenDynamicPersistentTileSchedulerILi128ELi48ELi256ELi256ELb1ELb1ELb0ELb1ELb0ELb1EEEEEEEEEvNT_6ParamsE)
        /*0410*/ 	.word	0x00000000


	//----- nvinfo : EIATTR_MIN_STACK_SIZE
	.align		4
.L_184:
        /*0414*/ 	.byte	0x04, 0x12
        /*0416*/ 	.short	(.L_186 - .L_185)
	.align		4
.L_185:
        /*0418*/ 	.word	index@(_ZN7cutlass13device_kernelIN5flash19enable_sm80_to_sm89INS1_16FlashAttnFwdSm80INS1_25CollectiveMainloopFwdSm80ILi8ELi1ELb0EN4cute5tupleIJNS5_1CILi128EEENS7_ILi96EEENS7_ILi256EEEEEELi256ENS_6half_tEfNS_4arch4Sm80ELb1ELb0ELb1ELb0ELb0ELb0ELb1ELb1EEENS1_21CollectiveEpilogueFwdINS6_IJS8_SA_S9_EEENS6_IJNS7_ILi1EEESI_SI_EEESC_SE_Li256ELb0ELb1ELb1ELb0EEENS1_30DynamicPersistentTileSchedulerILi256ELi256ELb1ELb1ELb0EEEEEEEEEvNT_6ParamsE)
        /*041c*/ 	.word	0x00000000


	//----- nvinfo : EIATTR_MIN_STACK_SIZE
	.align		4
.L_186:
        /*0420*/ 	.byte	0x04, 0x12
        /*0422*/ 	.short	(.L_188 - .L_187)
	.align		4
.L_187:
        /*0424*/ 	.word	index@(_ZN7cutlass13device_kernelIN5flash19enable_sm80_to_sm89INS1_16FlashAttnFwdSm80INS1_25CollectiveMainloopFwdSm80ILi8ELi1ELb0EN4cute5tupleIJNS5_1CILi128EEENS7_ILi64EEENS7_ILi256EEEEEELi256ENS_6half_tEfNS_4arch4Sm80ELb1ELb0ELb1ELb1ELb0ELb0ELb1ELb1EEENS1_21CollectiveEpilogueFwdINS6_IJS8_SA_S9_EEENS6_IJNS7_ILi1EEESI_SI_EEESC_SE_Li256ELb1ELb1ELb1ELb0EEENS1_36VarlenDynamicPersistentTileSchedulerILi128ELi64ELi256ELi256ELb1ELb1ELb0ELb1ELb1ELb1EEEEEEEEEvNT_6ParamsE)
        /*0428*/ 	.word	0x00000000


	//----- nvinfo : EIATTR_MIN_STACK_SIZE
	.align		4
.L_188:
        /*042c*/ 	.byte	0x04, 0x12
        /*042e*/ 	.short	(.L_190 - .L_189)
	.align		4
.L_189:
        /*0430*/ 	.word	index@(_ZN7cutlass13device_kernelIN5flash19enable_sm80_to_sm89INS1_16FlashAttnFwdSm80INS1_25CollectiveMainloopFwdSm80ILi8ELi1ELb0EN4cute5tupleIJNS5_1CILi128EEENS7_ILi48EEENS7_ILi256EEEEEELi256ENS_6half_tEfNS_4arch4Sm80ELb1ELb0ELb1ELb1ELb0ELb1ELb1ELb1EEENS1_21CollectiveEpilogueFwdINS6_IJS8_SA_S9_EEENS6_IJNS7_ILi1EEESI_SI_EEESC_SE_Li256ELb1ELb1ELb1ELb0EEENS1_36VarlenDynamicPersistentTileSchedulerILi128ELi48ELi256ELi256ELb1ELb1ELb0ELb1ELb1ELb1EEEEEEEEEvNT_6ParamsE)
        /*0434*/ 	.word	0x00000000


	//----- nvinfo : EIATTR_MIN_STACK_SIZE
	.align		4
.L_190:
        /*0438*/ 	.byte	0x04, 0x12
        /*043a*/ 	.short	(.L_192 - .L_191)
	.align		4
.L_191:
        /*043c*/ 	.word	index@(_ZN7cutlass13device_kernelIN5flash19enable_sm80_to_sm89INS1_16FlashAttnFwdSm80INS1_25CollectiveMainloopFwdSm80ILi8ELi1ELb1EN4cute5tupleIJNS5_1CILi128EEENS7_ILi64EEENS7_ILi256EEEEEELi256ENS_6half_tEfNS_4arch4Sm80ELb0ELb0ELb0ELb0ELb0ELb0ELb1ELb1EEENS1_21CollectiveEpilogueFwdINS6_IJS8_SA_S9_EEENS6_IJNS7_ILi1EEESI_SI_EEESC_SE_Li256ELb0ELb1ELb1ELb0EEENS1_19SingleTileSchedulerILb0ELb1ELb1ELi128EEEEEEEEEvNT_6ParamsE)
        /*0440*/ 	.word	0x00000000


	//----- nvinfo : EIATTR_MIN_STACK_SIZE
	.align		4
.L_192:
        /*0444*/ 	.byte	0x04, 0x12
        /*0446*/ 	.short	(.L_194 - .L_193)
	.align		4
.L_193:
        /*0448*/ 	.word	index@(_ZN7cutlass13device_kernelIN5flash19enable_sm80_to_sm89INS1_16FlashAttnFwdSm80INS1_25CollectiveMainloopFwdSm80ILi8ELi1ELb1EN4cute5tupleIJNS5_1CILi128EEENS7_ILi48EEENS7_ILi256EEEEEELi256ENS_6half_tEfNS_4arch4Sm80ELb0ELb0ELb0ELb1ELb0ELb0ELb1ELb1EEENS1_21CollectiveEpilogueFwdINS6_IJS8_SA_S9_EEENS6_IJNS7_ILi1EEESI_SI_EEESC_SE_Li256ELb1ELb1ELb1ELb0EEENS1_36VarlenDynamicPersistentTileSchedulerILi128ELi48ELi256ELi256ELb1ELb1ELb0ELb0ELb1ELb1EEEEEEEEEvNT_6ParamsE)
        /*044c*/ 	.word	0x00000000


	//----- nvinfo : EIATTR_MIN_STACK_SIZE
	.align		4
.L_194:
        /*0450*/ 	.byte	0x04, 0x12
        /*0452*/ 	.short	(.L_196 - .L_195)
	.align		4
.L_195:
        /*0454*/ 	.word	index@(_ZN7cutlass13device_kernelIN5flash19enable_sm80_to_sm89INS1_16FlashAttnFwdSm80INS1_25CollectiveMainloopFwdSm80ILi8ELi1ELb0EN4cute5tupleIJNS5_1CILi128EEENS7_ILi32EEENS7_ILi256EEEEEELi256ENS_6half_tEfNS_4arch4Sm80ELb0ELb0ELb0ELb1ELb0ELb1ELb1ELb1EEENS1_21CollectiveEpilogueFwdINS6_IJS8_SA_S9_EEENS6_IJNS7_ILi1EEESI_SI_EEESC_SE_Li256ELb1ELb1ELb1ELb0EEENS1_36VarlenDynamicPersistentTileSchedulerILi128ELi32ELi256ELi256ELb1ELb1ELb0ELb0ELb1ELb1EEEEEEEEEvNT_6ParamsE)
        /*0458*/ 	.word	0x00000000


	//----- nvinfo : EIATTR_MIN_STACK_SIZE
	.align		4
.L_196:
        /*045c*/ 	.byte	0x04, 0x12
        /*045e*/ 	.short	(.L_198 - .L_197)
	.align		4
.L_197:
        /*0460*/ 	.word	index@(_ZN7cutlass13device_kernelIN5flash19enable_sm80_to_sm89INS1_16FlashAttnFwdSm80INS1_25CollectiveMainloopFwdSm80ILi8ELi1ELb1EN4cute5tupleIJNS5_1CILi128EEENS7_ILi48EEENS7_ILi256EEEEEELi256ENS_6half_tEfNS_4arch4Sm80ELb0ELb1ELb0ELb0ELb0ELb0ELb1ELb1EEENS1_21CollectiveEpilogueFwdINS6_IJS8_SA_S9_EEENS6_IJNS7_ILi1EEESI_SI_EEESC_SE_Li256ELb0ELb1ELb1ELb0EEENS1_19SingleTileSchedulerILb0ELb1ELb1ELi128EEEEEEEEEvNT_6ParamsE)
        /*0464*/ 	.word	0x00000000


	//----- nvinfo : EIATTR_MIN_STACK_SIZE
	.align		4
.L_198:
        /*0468*/ 	.byte	0x04, 0x12
        /*046a*/ 	.short	(.L_200 - .L_199)
	.align		4
.L_199:
        /*046c*/ 	.word	index@(_ZN7cutlass13device_kernelIN5flash19enable_sm80_to_sm89INS1_16FlashAttnFwdSm80INS1_25CollectiveMainloopFwdSm80ILi8ELi1ELb1EN4cute5tupleIJNS5_1CILi128EEENS7_ILi48EEENS7_ILi256EEEEEELi256ENS_6half_tEfNS_4arch4Sm80ELb0ELb1ELb0ELb1ELb0ELb0ELb1ELb1EEENS1_21CollectiveEpilogueFwdINS6_IJS8_SA_S9_EEENS6_IJNS7_ILi1EEESI_SI_EEESC_SE_Li256ELb1ELb1ELb1ELb0EEENS1_36VarlenDynamicPersistentTileSchedulerILi128ELi48ELi256ELi256ELb1ELb1ELb0ELb1ELb0ELb1EEEEEEEEEvNT_6ParamsE)
        /*0470*/ 	.word	0x00000000


	//----- nvinfo : EIATTR_MIN_STACK_SIZE
	.align		4
.L_200:
        /*0474*/ 	.byte	0x04, 0x12
        /*0476*/ 	.short	(.L_202 - .L_201)
	.align		4
.L_201:
        /*0478*/ 	.word	index@(_ZN7cutlass13device_kernelIN5flash19enable_sm80_to_sm89INS1_16FlashAttnFwdSm80INS1_25CollectiveMainloopFwdSm80ILi8ELi1ELb0EN4cute5tupleIJNS5_1CILi128EEENS7_ILi32EEENS7_ILi256EEEEEELi256ENS_6half_tEfNS_4arch4Sm80ELb0ELb1ELb0ELb1ELb0ELb1ELb1ELb1EEENS1_21CollectiveEpilogueFwdINS6_IJS8_SA_S9_EEENS6_IJNS7_ILi1EEESI_SI_EEESC_SE_Li256ELb1ELb1ELb1ELb0EEENS1_36VarlenDynamicPersistentTileSchedulerILi128ELi32ELi256ELi256ELb1ELb1ELb0ELb1ELb0ELb1EEEEEEEEEvNT_6ParamsE)
        /*047c*/ 	.word	0x00000000


	//----- nvinfo : EIATTR_MIN_STACK_SIZE
	.align		4
.L_202:
        /*0480*/ 	.byte	0x04, 0x12
        /*0482*/ 	.short	(.L_204 - .L_203)
	.align		4
.L_203:
        /*0484*/ 	.word	index@(_ZN7cutlass13device_kernelIN5flash19enable_sm80_to_sm89INS1_16FlashAttnFwdSm80INS1_25CollectiveMainloopFwdSm80ILi8ELi1ELb1EN4cute5tupleIJNS5_1CILi128EEENS7_ILi64EEENS7_ILi256EEEEEELi256ENS_6half_tEfNS_4arch4Sm80ELb1ELb0ELb0ELb0ELb0ELb0ELb1ELb1EEENS1_21CollectiveEpilogueFwdINS6_IJS8_SA_S9_EEENS6_IJNS7_ILi1EEESI_SI_EEESC_SE_Li256ELb0ELb1ELb1ELb0EEENS1_30DynamicPersistentTileSchedulerILi256ELi256ELb1ELb1ELb0EEEEEEEEEvNT_6ParamsE)
        /*0488*/ 	.word	0x00000000


	//----- nvinfo : EIATTR_MIN_STACK_SIZE
	.align		4
.L_204:
        /*048c*/ 	.byte	0x04, 0x12
        /*048e*/ 	.short	(.L_206 - .L_205)
	.align		4
.L_205:
        /*0490*/ 	.word	index@(_ZN7cutlass13device_kernelIN5flash19enable_sm80_to_sm89INS1_16FlashAttnFwdSm80INS1_25CollectiveMainloopFwdSm80ILi8ELi1ELb1EN4cute5tupleIJNS5_1CILi128EEENS7_ILi48EEENS7_ILi256EEEEEELi256ENS_6half_tEfNS_4arch4Sm80ELb1ELb0ELb0ELb1ELb0ELb0ELb1ELb1EEENS1_21CollectiveEpilogueFwdINS6_IJS8_SA_S9_EEENS6_IJNS7_ILi1EEESI_SI_EEESC_SE_Li256ELb1ELb1ELb1ELb0EEENS1_36VarlenDynamicPersistentTileSchedulerILi128ELi48ELi256ELi256ELb1ELb1ELb0ELb1ELb1ELb1EEEEEEEEEvNT_6ParamsE)
        /*0494*/ 	.word	0x00000000


	//----- nvinfo : EIATTR_MIN_STACK_SIZE
	.align		4
.L_206:
        /*0498*/ 	.byte	0x04, 0x12
        /*049a*/ 	.short	(.L_208 - .L_207)
	.align		4
.L_207:
        /*049c*/ 	.word	index@(_ZN7cutlass13device_kernelIN5flash19enable_sm80_to_sm89INS1_16FlashAttnFwdSm80INS1_25CollectiveMainloopFwdSm80ILi8ELi1ELb0EN4cute5tupleIJNS5_1CILi128EEENS7_ILi32EEENS7_ILi256EEEEEELi256ENS_6half_tEfNS_4arch4Sm80ELb1ELb0ELb0ELb1ELb0ELb1ELb1ELb1EEENS1_21CollectiveEpilogueFwdINS6_IJS8_SA_S9_EEENS6_IJNS7_ILi1EEESI_SI_EEESC_SE_Li256ELb1ELb1ELb1ELb0EEENS1_36VarlenDynamicPersistentTileSchedulerILi128ELi32ELi256ELi256ELb1ELb1ELb0ELb1ELb1ELb1EEEEEEEEEvNT_6ParamsE)
        /*04a0*/ 	.word	0x00000000


	//----- nvinfo : EIATTR_MIN_STACK_SIZE
	.align		4
.L_208:
        /*04a4*/ 	.byte	0x04, 0x12
        /*04a6*/ 	.short	(.L_210 - .L_209)
	.align		4
.L_209:
        /*04a8*/ 	.word	index@(_ZN7cutlass13device_kernelIN5flash19enable_sm80_to_sm89INS1_16FlashAttnFwdSm80INS1_25CollectiveMainloopFwdSm80ILi8ELi1ELb0EN4cute5tupleIJNS5_1CILi128EEENS7_ILi96EEENS7_ILi256EEEEEELi256ENS_6half_tEfNS_4arch4Sm80ELb0ELb0ELb0ELb0ELb0ELb0ELb1ELb1EEENS1_21CollectiveEpilogueFwdINS6_IJS8_SA_S9_EEENS6_IJNS7_ILi1EEESI_SI_EEESC_SE_Li256ELb0ELb1ELb1ELb0EEENS1_19SingleTileSchedulerILb0ELb1ELb1ELi128EEEEEEEEEvNT_6ParamsE)
        /*04ac*/ 	.word	0x00000000


	//----- nvinfo : EIATTR_MIN_STACK_SIZE
	.align		4
.L_210:
        /*04b0*/ 	.byte	0x04, 0x12
        /*04b2*/ 	.short	(.L_212 - .L_211)
	.align		4
.L_211:
        /*04b4*/ 	.word	index@(_ZN7cutlass13device_kernelIN5flash19enable_sm80_to_sm89INS1_16FlashAttnFwdSm80INS1_25CollectiveMainloopFwdSm80ILi8ELi1ELb0EN4cute5tupleIJNS5_1CILi128EEENS7_ILi64EEENS7_ILi256EEEEEELi256ENS_6half_tEfNS_4arch4Sm80ELb0ELb0ELb0ELb1ELb0ELb0ELb1ELb1EEENS1_21CollectiveEpilogueFwdINS6_IJS8_SA_S9_EEENS6_IJNS7_ILi1EEESI_SI_EEESC_SE_Li256ELb1ELb1ELb1ELb0EEENS1_36VarlenDynamicPersistentTileSchedulerILi128ELi64ELi256ELi256ELb1ELb1ELb0ELb0ELb1ELb1EEEEEEEEEvNT_6ParamsE)
        /*04b8*/ 	.word	0x00000000


	//----- nvinfo : EIATTR_MIN_STACK_SIZE
	.align		4
.L_212:
        /*04bc*/ 	.byte	0x04, 0x12
        /*04be*/ 	.short	(.L_214 - .L_213)
	.align		4
.L_213:
        /*04c0*/ 	.word	index@(_ZN7cutlass13device_kernelIN5flash19enable_sm80_to_sm89INS1_16FlashAttnFwdSm80INS1_25CollectiveMainloopFwdSm80ILi8ELi1ELb0EN4cute5tupleIJNS5_1CILi128EEENS7_ILi48EEENS7_ILi256EEEEEELi256ENS_6half_tEfNS_4arch4Sm80ELb0ELb0ELb0ELb1ELb0ELb1ELb1ELb1EEENS1_21CollectiveEpilogueFwdINS6_IJS8_SA_S9_EEENS6_IJNS7_ILi1EEESI_SI_EEESC_SE_Li256ELb1ELb1ELb1ELb0EEENS1_36VarlenDynamicPersistentTileSchedulerILi128ELi48ELi256ELi256ELb1ELb1ELb0ELb0ELb1ELb1EEEEEEEEEvNT_6ParamsE)
        /*04c4*/ 	.word	0x00000000


	//----- nvinfo : EIATTR_MIN_STACK_SIZE
	.align		4
.L_214:
        /*04c8*/ 	.byte	0x04, 0x12
        /*04ca*/ 	.short	(.L_216 - .L_215)
	.align		4
.L_215:
        /*04cc*/ 	.word	index@(_ZN7cutlass13device_kernelIN5flash19enable_sm80_to_sm89INS1_16FlashAttnFwdSm80INS1_25CollectiveMainloopFwdSm80ILi8ELi1ELb0EN4cute5tupleIJNS5_1CILi128EEENS7_ILi64EEENS7_ILi256EEEEEELi256ENS_6half_tEfNS_4arch4Sm80ELb0ELb1ELb0ELb0ELb0ELb0ELb1ELb1EEENS1_21CollectiveEpilogueFwdINS6_IJS8_SA_S9_EEENS6_IJNS7_ILi1EEESI_SI_EEESC_SE_Li256ELb0ELb1ELb1ELb0EEENS1_19SingleTileSchedulerILb0ELb1ELb1ELi128EEEEEEEEEvNT_6ParamsE)
        /*04d0*/ 	.word	0x00000000


	//----- nvinfo : EIATTR_MIN_STACK_SIZE
	.align		4
.L_216:
        /*04d4*/ 	.byte	0x04, 0x12
        /*04d6*/ 	.short	(.L_218 - .L_217)
	.align		4
.L_217:
        /*04d8*/ 	.word	index@(_ZN7cutlass13device_kernelIN5flash19enable_sm80_to_sm89INS1_16FlashAttnFwdSm80INS1_25CollectiveMainloopFwdSm80ILi8ELi1ELb0EN4cute5tupleIJNS5_1CILi128EEENS7_ILi64EEENS7_ILi256EEEEEELi256ENS_6half_tEfNS_4arch4Sm80ELb0ELb1ELb0ELb1ELb0ELb0ELb1ELb1EEENS1_21CollectiveEpilogueFwdINS6_IJS8_SA_S9_EEENS6_IJNS7_ILi1EEESI_SI_EEESC_SE_Li256ELb1ELb1ELb1ELb0EEENS1_36VarlenDynamicPersistentTileSchedulerILi128ELi64ELi256ELi256ELb1ELb1ELb0ELb1ELb0ELb1EEEEEEEEEvNT_6ParamsE)
        /*04dc*/ 	.word	0x00000000


	//----- nvinfo : EIATTR_MIN_STACK_SIZE
	.align		4
.L_218:
        /*04e0*/ 	.byte	0x04, 0x12
        /*04e2*/ 	.short	(.L_220 - .L_219)
	.align		4
.L_219:
        /*04e4*/ 	.word	index@(_ZN7cutlass13device_kernelIN5flash19enable_sm80_to_sm89INS1_16FlashAttnFwdSm80INS1_25CollectiveMainloopFwdSm80ILi8ELi1ELb0EN4cute5tupleIJNS5_1CILi128EEENS7_ILi48EEENS7_ILi256EEEEEELi256ENS_6half_tEfNS_4arch4Sm80ELb0ELb1ELb0ELb1ELb0ELb1ELb1ELb1EEENS1_21CollectiveEpilogueFwdINS6_IJS8_SA_S9_EEENS6_IJNS7_ILi1EEESI_SI_EEESC_SE_Li256ELb1ELb1ELb1ELb0EEENS1_36VarlenDynamicPersistentTileSchedulerILi128ELi48ELi256ELi256ELb1ELb1ELb0ELb1ELb0ELb1EEEEEEEEEvNT_6ParamsE)
        /*04e8*/ 	.word	0x00000000


	//----- nvinfo : EIATTR_MIN_STACK_SIZE
	.align		4
.L_220:
        /*04ec*/ 	.byte	0x04, 0x12
        /*04ee*/ 	.short	(.L_222 - .L_221)
	.align		4
.L_221:
        /*04f0*/ 	.word	index@(_ZN7cutlass13device_kernelIN5flash19enable_sm80_to_sm89INS1_16FlashAttnFwdSm80INS1_25CollectiveMainloopFwdSm80ILi8ELi1ELb0EN4cute5tupleIJNS5_1CILi128EEENS7_ILi96EEENS7_ILi256EEEEEELi256ENS_6half_tEfNS_4arch4Sm80ELb1ELb0ELb0ELb0ELb0ELb0ELb1ELb1EEENS1_21CollectiveEpilogueFwdINS6_IJS8_SA_S9_EEENS6_IJNS7_ILi1EEESI_SI_EEESC_SE_Li256ELb0ELb1ELb1ELb0EEENS1_30DynamicPersistentTileSchedulerILi256ELi256ELb1ELb1ELb0EEEEEEEEEvNT_6ParamsE)
        /*04f4*/ 	.word	0x00000000


	//----- nvinfo : EIATTR_MIN_STACK_SIZE
	.align		4
.L_222:
        /*04f8*/ 	.byte	0x04, 0x12
        /*04fa*/ 	.short	(.L_224 - .L_223)
	.align		4
.L_223:
        /*04fc*/ 	.word	index@(_ZN7cutlass13device_kernelIN5flash19enable_sm80_to_sm89INS1_16FlashAttnFwdSm80INS1_25CollectiveMainloopFwdSm80ILi8ELi1ELb0EN4cute5tupleIJNS5_1CILi128EEENS7_ILi64EEENS7_ILi256EEEEEELi256ENS_6half_tEfNS_4arch4Sm80ELb1ELb0ELb0ELb1ELb0ELb0ELb1ELb1EEENS1_21CollectiveEpilogueFwdINS6_IJS8_SA_S9_EEENS6_IJNS7_ILi1EEESI_SI_EEESC_SE_Li256ELb1ELb1ELb1ELb0EEENS1_36VarlenDynamicPersistentTileSchedulerILi128ELi64ELi256ELi256ELb1ELb1ELb0ELb1ELb1ELb1EEEEEEEEEvNT_6ParamsE)
        /*0500*/ 	.word	0x00000000


	//----- nvinfo : EIATTR_MIN_STACK_SIZE
	.align		4
.L_224:
        /*0504*/ 	.byte	0x04, 0x12
        /*0506*/ 	.short	(.L_226 - .L_225)
	.align		4
.L_225:
        /*0508*/ 	.word	index@(_ZN7cutlass13device_kernelIN5flash19enable_sm80_to_sm89INS1_16FlashAttnFwdSm80INS1_25CollectiveMainloopFwdSm80ILi8ELi1ELb0EN4cute5tupleIJNS5_1CILi128EEENS7_ILi48EEENS7_ILi256EEEEEELi256ENS_6half_tEfNS_4arch4Sm80ELb1ELb0ELb0ELb1ELb0ELb1ELb1ELb1EEENS1_21CollectiveEpilogueFwdINS6_IJS8_SA_S9_EEENS6_IJNS7_ILi1EEESI_SI_EEESC_SE_Li256ELb1ELb1ELb1ELb0EEENS1_36VarlenDynamicPersistentTileSchedulerILi128ELi48ELi256ELi256ELb1ELb1ELb0ELb1ELb1ELb1EEEEEEEEEvNT_6ParamsE)
        /*050c*/ 	.word	0x00000000
.L_226:


//--------------------- .nv.compat                --------------------------
	.section	.nv.compat,"",@"SHT_CUDA_COMPAT_INFO"
	.align	4
        /*0000*/ 	.byte	0x02, 0x09, 0x01, 0x00, 0x02, 0x02, 0x01, 0x00, 0x02, 0x05, 0x05, 0x00, 0x03, 0x07, 0x01, 0x01
        /*0010*/ 	.byte	0x02, 0x03, 0x00, 0x00, 0x02, 0x06, 0x01, 0x00, 0x04, 0x0b, 0x08, 0x00, 0x00, 0x00, 0x00, 0x00
        /*0020*/ 	.byte	0x00, 0x00, 0x00, 0x00


//--------------------- .nv.info._ZN7cutlass13device_kernelIN5flash19enable_sm80_to_sm89INS1_16FlashAttnFwdSm80INS1_25CollectiveMainloopFwdSm80ILi8ELi1ELb1EN4cute5tupleIJNS5_1CILi128EEENS7_ILi64EEENS7_ILi256EEEEEELi256ENS_6half_tEfNS_4arch4Sm80ELb0ELb0ELb1ELb0ELb0ELb0ELb1ELb1EEENS1_21CollectiveEpilogueFwdINS6_IJS8_SA_S9_EEENS6_IJNS7_ILi1EEESI_SI_EEESC_SE_Li256ELb0ELb1ELb1ELb0EEENS1_19SingleTileSchedulerILb0ELb1ELb1ELi128EEEEEEEEEvNT_6ParamsE --------------------------
	.section	.nv.info._ZN7cutlass13device_kernelIN5flash19enable_sm80_to_sm89INS1_16FlashAttnFwdSm80INS1_25CollectiveMainloopFwdSm80ILi8ELi1ELb1EN4cute5tupleIJNS5_1CILi128EEENS7_ILi64EEENS7_ILi256EEEEEELi256ENS_6half_tEfNS_4arch4Sm80ELb0ELb0ELb1ELb0ELb0ELb0ELb1ELb1EEENS1_21CollectiveEpilogueFwdINS6_IJS8_SA_S9_EEENS6_IJNS7_ILi1EEESI_SI_EEESC_SE_Li256ELb0ELb1ELb1ELb0EEENS1_19SingleTileSchedulerILb0ELb1ELb1ELi128EEEEEEEEEvNT_6ParamsE,"",@"SHT_CUDA_INFO"
	.sectionflags	@""
	.align	4


	//----- nvinfo : EIATTR_CUDA_API_VERSION
	.align		4
        /*0000*/ 	.byte	0x04, 0x37
        /*0002*/ 	.short	(.L_228 - .L_227)
.L_227:
        /*0004*/ 	.word	0x00000082


	//----- nvinfo : EIATTR_KPARAM_INFO
	.align		4
.L_228:
        /*0008*/ 	.byte	0x04, 0x17
        /*000a*/ 	.short	(.L_230 - .L_229)
.L_229:
        /*000c*/ 	.word	0x00000000
        /*0010*/ 	.short	0x0000
        /*0012*/ 	.short	0x0000
        /*0014*/ 	.byte	0x00, 0xf0, 0x61, 0x10


	//----- nvinfo : EIATTR_SPARSE_MMA_MASK
	.align		4
.L_230:
        /*0018*/ 	.byte	0x03, 0x50
        /*001a*/ 	.short	0x0000


	//----- nvinfo : EIATTR_MAXREG_COUNT
	.align		4
        /*001c*/ 	.byte	0x03, 0x1b
        /*001e*/ 	.short	0x00ff


	//----- nvinfo : EIATTR_MERCURY_ISA_VERSION
	.align		4
        /*0020*/ 	.byte	0x03, 0x5f
        /*0022*/ 	.short	0x0101


	//----- nvinfo : EIATTR_EXIT_INSTR_OFFSETS
	.align		4
        /*0024*/ 	.byte	0x04, 0x1c
        /*0026*/ 	.short	(.L_232 - .L_231)


	//   ....[0]....
.L_231:
        /*0028*/ 	.word	0x00000010


	//----- nvinfo : EIATTR_MAX_THREADS
	.align		4
.L_232:
        /*002c*/ 	.byte	0x04, 0x05
        /*002e*/ 	.short	(.L_234 - .L_233)
.L_233:
        /*0030*/ 	.word	0x00000100
        /*0034*/ 	.word	0x00000001
        /*0038*/ 	.word	0x00000001


	//----- nvinfo : EIATTR_CBANK_PARAM_SIZE
	.align		4
.L_234:
        /*003c*/ 	.byte	0x03, 0x19
        /*003e*/ 	.short	0x0418


	//----- nvinfo : EIATTR_PARAM_CBANK
	.align		4
        /*0040*/ 	.byte	0x04, 0x0a
        /*0042*/ 	.short	(.L_236 - .L_235)
	.align		4
.L_235:
        /*0044*/ 	.word	index@(.nv.constant0._ZN7cutlass13device_kernelIN5flash19enable_sm80_to_sm89INS1_16FlashAttnFwdSm80INS1_25CollectiveMainloopFwdSm80ILi8ELi1ELb1EN4cute5tupleIJNS5_1CILi128EEENS7_ILi64EEENS7_ILi256EEEEEELi256ENS_6half_tEfNS_4arch4Sm80ELb0ELb0ELb1ELb0ELb0ELb0ELb1ELb1EEENS1_21CollectiveEpilogueFwdINS6_IJS8_SA_S9_EEENS6_IJNS7_ILi1EEESI_SI_EEESC_SE_Li256ELb0ELb1ELb1ELb0EEENS1_19SingleTileSchedulerILb0ELb1ELb1ELi128EEEEEEEEEvNT_6ParamsE)
        /*0048*/ 	.short	0x0210
        /*004a*/ 	.short	0x0418


	//----- nvinfo : EIATTR_SW_WAR
	.align		4
.L_236:
        /*004c*/ 	.byte	0x04, 0x36
        /*004e*/ 	.short	(.L_238 - .L_237)
.L_237:
        /*0050*/ 	.word	0x00000008
.L_238:


//--------------------- .nv.info._ZN7cutlass13device_kernelIN5flash19enable_sm80_to_sm89INS1_16FlashAttnFwdSm80INS1_25CollectiveMainloopFwdSm80ILi8ELi1ELb1EN4cute5tupleIJNS5_1CILi128EEENS7_ILi48EEENS7_ILi256EEEEEELi256ENS_6half_tEfNS_4arch4Sm80ELb0ELb0ELb1ELb1ELb0ELb0ELb1ELb1EEENS1_21CollectiveEpilogueFwdINS6_IJS8_SA_S9_EEENS6_IJNS7_ILi1EEESI_SI_EEESC_SE_Li256ELb1ELb1ELb1ELb0EEENS1_36VarlenDynamicPersistentTileSchedulerILi128ELi48ELi256ELi256ELb1ELb1ELb0ELb0ELb1ELb1EEEEEEEEEvNT_6ParamsE --------------------------
	.section	.nv.info._ZN7cutlass13device_kernelIN5flash19enable_sm80_to_sm89INS1_16FlashAttnFwdSm80INS1_25CollectiveMainloopFwdSm80ILi8ELi1ELb1EN4cute5tupleIJNS5_1CILi128EEENS7_ILi48EEENS7_ILi256EEEEEELi256ENS_6half_tEfNS_4arch4Sm80ELb0ELb0ELb1ELb1ELb0ELb0ELb1ELb1EEENS1_21CollectiveEpilogueFwdINS6_IJS8_SA_S9_EEENS6_IJNS7_ILi1EEESI_SI_EEESC_SE_Li256ELb1ELb1ELb1ELb0EEENS1_36VarlenDynamicPersistentTileSchedulerILi128ELi48ELi256ELi256ELb1ELb1ELb0ELb0ELb1ELb1EEEEEEEEEvNT_6ParamsE,"",@"SHT_CUDA_INFO"
	.sectionflags	@""
	.align	4


	//----- nvinfo : EIATTR_CUDA_API_VERSION
	.align		4
        /*0000*/ 	.byte	0x04, 0x37
        /*0002*/ 	.short	(.L_240 - .L_239)
.L_239:
        /*0004*/ 	.word	0x00000082


	//----- nvinfo : EIATTR_KPARAM_INFO
	.align		4
.L_240:
        /*0008*/ 	.byte	0x04, 0x17
        /*000a*/ 	.short	(.L_242 - .L_241)
.L_241:
        /*000c*/ 	.word	0x00000000
        /*0010*/ 	.short	0x0000
        /*0012*/ 	.short	0x0000
        /*0014*/ 	.byte	0x00, 0xf0, 0xe1, 0x10


	//----- nvinfo : EIATTR_SPARSE_MMA_MASK
	.align		4
.L_242:
        /*0018*/ 	.byte	0x03, 0x50
        /*001a*/ 	.short	0x0000


	//----- nvinfo : EIATTR_MAXREG_COUNT
	.align		4
        /*001c*/ 	.byte	0x03, 0x1b
        /*001e*/ 	.short	0x00ff


	//----- nvinfo : EIATTR_MERCURY_ISA_VERSION
	.align		4
        /*0020*/ 	.byte	0x03, 0x5f
        /*0022*/ 	.short	0x0101


	//----- nvinfo : EIATTR_EXIT_INSTR_OFFSETS
	.align		4
        /*0024*/ 	.byte	0x04, 0x1c
        /*0026*/ 	.short	(.L_244 - .L_243)


	//   ....[0]....
.L_243:
        /*0028*/ 	.word	0x00000010


	//----- nvinfo : EIATTR_MAX_THREADS
	.align		4
.L_244:
        /*002c*/ 	.byte	0x04, 0x05
        /*002e*/ 	.short	(.L_246 - .L_245)
.L_245:
        /*0030*/ 	.word	0x00000100
        /*0034*/ 	.word	0x00000001
        /*0038*/ 	.word	0x00000001


	//----- nvinfo : EIATTR_CBANK_PARAM_SIZE
	.align		4
.L_246:
        /*003c*/ 	.byte	0x03, 0x19
        /*003e*/ 	.short	0x0438


	//----- nvinfo : EIATTR_PARAM_CBANK
	.align		4
        /*0040*/ 	.byte	0x04, 0x0a
        /*0042*/ 	.short	(.L_248 - .L_247)
	.align		4
.L_247:
        /*0044*/ 	.word	index@(.nv.constant0._ZN7cutlass13device_kernelIN5flash19enable_sm80_to_sm89INS1_16FlashAttnFwdSm80INS1_25CollectiveMainloopFwdSm80ILi8ELi1ELb1EN4cute5tupleIJNS5_1CILi128EEENS7_ILi48EEENS7_ILi256EEEEEELi256ENS_6half_tEfNS_4arch4Sm80ELb0ELb0ELb1ELb1ELb0ELb0ELb1ELb1EEENS1_21CollectiveEpilogueFwdINS6_IJS8_SA_S9_EEENS6_IJNS7_ILi1EEESI_SI_EEESC_SE_Li256ELb1ELb1ELb1ELb0EEENS1_36VarlenDynamicPersistentTileSchedulerILi128ELi48ELi256ELi256ELb1ELb1ELb0ELb0ELb1ELb1EEEEEEEEEvNT_6ParamsE)
        /*0048*/ 	.short	0x0210
        /*004a*/ 	.short	0x0438


	//----- nvinfo : EIATTR_SW_WAR
	.align		4
.L_248:
        /*004c*/ 	.byte	0x04, 0x36
        /*004e*/ 	.short	(.L_250 - .L_249)
.L_249:
        /*0050*/ 	.word	0x00000008
.L_250:


//--------------------- .nv.info._ZN7cutlass13device_kernelIN5flash19enable_sm80_to_sm89INS1_16FlashAttnFwdSm80INS1_25CollectiveMainloopFwdSm80ILi8ELi1ELb0EN4cute5tupleIJNS5_1CILi128EEENS7_ILi32EEENS7_ILi256EEEEEELi256ENS_6half_tEfNS_4arch4Sm80ELb0ELb0ELb1ELb1ELb0ELb1ELb1ELb1EEENS1_21CollectiveEpilogueFwdINS6_IJS8_SA_S9_EEENS6_IJNS7_ILi1EEESI_SI_EEESC_SE_Li256ELb1ELb1ELb1ELb0EEENS1_36VarlenDynamicPersistentTileSchedulerILi128ELi32ELi256ELi256ELb1ELb1ELb0ELb0ELb1ELb1EEEEEEEEEvNT_6ParamsE --------------------------
	.section	.nv.info._ZN7cutlass13device_kernelIN5flash19enable_sm80_to_sm89INS1_16FlashAttnFwdSm80INS1_25CollectiveMainloopFwdSm80ILi8ELi1ELb0EN4cute5tupleIJNS5_1CILi128EEENS7_ILi32EEENS7_ILi256EEEEEELi256ENS_6half_tEfNS_4arch4Sm80ELb0ELb0ELb1ELb1ELb0ELb1ELb1ELb1EEENS1_21CollectiveEpilogueFwdINS6_IJS8_SA_S9_EEENS6_IJNS7_ILi1EEESI_SI_EEESC_SE_Li256ELb1ELb1ELb1ELb0EEENS1_36VarlenDynamicPersistentTileSchedulerILi128ELi32ELi256ELi256ELb1ELb1ELb0ELb0ELb1ELb1EEEEEEEEEvNT_6ParamsE,"",@"SHT_CUDA_INFO"
	.sectionflags	@""
	.align	4


	//----- nvinfo : EIATTR_CUDA_API_VERSION
	.align		4
        /*0000*/ 	.byte	0x04, 0x37
        /*0002*/ 	.short	(.L_252 - .L_251)
.L_251:
        /*0004*/ 	.word	0x00000082


	//----- nvinfo : EIATTR_KPARAM_INFO
	.align		4
.L_252:
        /*0008*/ 	.byte	0x04, 0x17
        /*000a*/ 	.short	(.L_254 - .L_253)
.L_253:
        /*000c*/ 	.word	0x00000000
        /*0010*/ 	.short	0x0000
        /*0012*/ 	.short	0x0000
        /*0014*/ 	.byte	0x00, 0xf0, 0xe1, 0x10


	//----- nvinfo : EIATTR_SPARSE_MMA_MASK
	.align		4
.L_254:
        /*0018*/ 	.byte	0x03, 0x50
        /*001a*/ 	.short	0x0000


	//----- nvinfo : EIATTR_MAXREG_COUNT
	.align		4
        /*001c*/ 	.byte	0x03, 0x1b
        /*001e*/ 	.short	0x00ff


	//----- nvinfo : EIATTR_MERCURY_ISA_VERSION
	.align		4
        /*0020*/ 	.byte	0x03, 0x5f
        /*0022*/ 	.short	0x0101


	//----- nvinfo : EIATTR_EXIT_INSTR_OFFSETS
	.align		4
        /*0024*/ 	.byte	0x04, 0x1c
        /*0026*/ 	.short	(.L_256 - .L_255)


	//   ....[0]....
.L_255:
        /*0028*/ 	.word	0x00000010


	//----- nvinfo : EIATTR_MAX_THREADS
	.align		4
.L_256:
        /*002c*/ 	.byte	0x04, 0x05
        /*002e*/ 	.short	(.L_258 - .L_257)
.L_257:
        /*0030*/ 	.word	0x00000100
        /*0034*/ 	.word	0x00000001
        /*0038*/ 	.word	0x00000001


	//----- nvinfo : EIATTR_CBANK_PARAM_SIZE
	.align		4
.L_258:
        /*003c*/ 	.byte	0x03, 0x19
        /*003e*/ 	.short	0x0438


	//----- nvinfo : EIATTR_PARAM_CBANK
	.align		4
        /*0040*/ 	.byte	0x04, 0x0a
        /*0042*/ 	.short	(.L_260 - .L_259)
	.align		4
.L_259:
        /*0044*/ 	.word	index@(.nv.constant0._ZN7cutlass13device_kernelIN5flash19enable_sm80_to_sm89INS1_16FlashAttnFwdSm80INS1_25CollectiveMainloopFwdSm80ILi8ELi1ELb0EN4cute5tupleIJNS5_1CILi128EEENS7_ILi32EEENS7_ILi256EEEEEELi256ENS_6half_tEfNS_4arch4Sm80ELb0ELb0ELb1ELb1ELb0ELb1ELb1ELb1EEENS1_21CollectiveEpilogueFwdINS6_IJS8_SA_S9_EEENS6_IJNS7_ILi1EEESI_SI_EEESC_SE_Li256ELb1ELb1ELb1ELb0EEENS1_36VarlenDynamicPersistentTileSchedulerILi128ELi32ELi256ELi256ELb1ELb1ELb0ELb0ELb1ELb1EEEEEEEEEvNT_6ParamsE)
        /*0048*/ 	.short	0x0210
        /*004a*/ 	.short	0x0438


	//----- nvinfo : EIATTR_SW_WAR
	.align		4
.L_260:
        /*004c*/ 	.byte	0x04, 0x36
        /*004e*/ 	.short	(.L_262 - .L_261)
.L_261:
        /*0050*/ 	.word	0x00000008
.L_262:


//--------------------- .nv.info._ZN7cutlass13device_kernelIN5flash19enable_sm80_to_sm89INS1_16FlashAttnFwdSm80INS1_25CollectiveMainloopFwdSm80ILi8ELi1ELb1EN4cute5tupleIJNS5_1CILi128EEENS7_ILi48EEENS7_ILi256EEEEEELi256ENS_6half_tEfNS_4arch4Sm80ELb0ELb1ELb1ELb0ELb0ELb0ELb1ELb1EEENS1_21CollectiveEpilogueFwdINS6_IJS8_SA_S9_EEENS6_IJNS7_ILi1EEESI_SI_EEESC_SE_Li256ELb0ELb1ELb1ELb0EEENS1_19SingleTileSchedulerILb0ELb1ELb1ELi128EEEEEEEEEvNT_6ParamsE --------------------------
	.section	.nv.info._ZN7cutlass13device_kernelIN5flash19enable_sm80_to_sm89INS1_16FlashAttnFwdSm80INS1_25CollectiveMainloopFwdSm80ILi8ELi1ELb1EN4cute5tupleIJNS5_1CILi128EEENS7_ILi48EEENS7_ILi256EEEEEELi256ENS_6half_tEfNS_4arch4Sm80ELb0ELb1ELb1ELb0ELb0ELb0ELb1ELb1EEENS1_21CollectiveEpilogueFwdINS6_IJS8_SA_S9_EEENS6_IJNS7_ILi1EEESI_SI_EEESC_SE_Li256ELb0ELb1ELb1ELb0EEENS1_19SingleTileSchedulerILb0ELb1ELb1ELi128EEEEEEEEEvNT_6ParamsE,"",@"SHT_CUDA_INFO"
	.sectionflags	@""
	.align	4


	//----- nvinfo : EIATTR_CUDA_API_VERSION
	.align		4
        /*0000*/ 	.byte	0x04, 0x37
        /*0002*/ 	.short	(.L_264 - .L_263)
.L_263:
        /*0004*/ 	.word	0x00000082


	//----- nvinfo : EIATTR_KPARAM_INFO
	.align		4
.L_264:
        /*0008*/ 	.byte	0x04, 0x17
        /*000a*/ 	.short	(.L_266 - .L_265)
.L_265:
        /*000c*/ 	.word	0x00000000
        /*0010*/ 	.short	0x0000
        /*0012*/ 	.short	0x0000
        /*0014*/ 	.byte	0x00, 0xf0, 0x61, 0x10


	//----- nvinfo : EIATTR_SPARSE_MMA_MASK
	.align		4
.L_266:
        /*0018*/ 	.byte	0x03, 0x50
        /*001a*/ 	.short	0x0000


	//----- nvinfo : EIATTR_MAXREG_COUNT
	.align		4
        /*001c*/ 	.byte	0x03, 0x1b
        /*001e*/ 	.short	0x00ff


	//----- nvinfo : EIATTR_MERCURY_ISA_VERSION
	.align		4
        /*0020*/ 	.byte	0x03, 0x5f
        /*0022*/ 	.short	0x0101


	//----- nvinfo : EIATTR_EXIT_INSTR_OFFSETS
	.align		4
        /*0024*/ 	.byte	0x04, 0x1c
        /*0026*/ 	.short	(.L_268 - .L_267)


	//   ....[0]....
.L_267:
        /*0028*/ 	.word	0x00000010


	//----- nvinfo : EIATTR_MAX_THREADS
	.align		4
.L_268:
        /*002c*/ 	.byte	0x04, 0x05
        /*002e*/ 	.short	(.L_270 - .L_269)
.L_269:
        /*0030*/ 	.word	0x00000100
        /*0034*/ 	.word	0x00000001
        /*0038*/ 	.word	0x00000001


	//----- nvinfo : EIATTR_CBANK_PARAM_SIZE
	.align		4
.L_270:
        /*003c*/ 	.byte	0x03, 0x19
        /*003e*/ 	.short	0x0418


	//----- nvinfo : EIATTR_PARAM_CBANK
	.align		4
        /*0040*/ 	.byte	0x04, 0x0a
        /*0042*/ 	.short	(.L_272 - .L_271)
	.align		4
.L_271:
        /*0044*/ 	.word	index@(.nv.constant0._ZN7cutlass13device_kernelIN5flash19enable_sm80_to_sm89INS1_16FlashAttnFwdSm80INS1_25CollectiveMainloopFwdSm80ILi8ELi1ELb1EN4cute5tupleIJNS5_1CILi128EEENS7_ILi48EEENS7_ILi256EEEEEELi256ENS_6half_tEfNS_4arch4Sm80ELb0ELb1ELb1ELb0ELb0ELb0ELb1ELb1EEENS1_21CollectiveEpilogueFwdINS6_IJS8_SA_S9_EEENS6_IJNS7_ILi1EEESI_SI_EEESC_SE_Li256ELb0ELb1ELb1ELb0EEENS1_19SingleTileSchedulerILb0ELb1ELb1ELi128EEEEEEEEEvNT_6ParamsE)
        /*0048*/ 	.short	0x0210
        /*004a*/ 	.short	0x0418


	//----- nvinfo : EIATTR_SW_WAR
	.align		4
.L_272:
        /*004c*/ 	.byte	0x04, 0x36
        /*004e*/ 	.short	(.L_274 - .L_273)
.L_273:
        /*0050*/ 	.word	0x00000008
.L_274:


//--------------------- .nv.info._ZN7cutlass13device_kernelIN5flash19enable_sm80_to_sm89INS1_16FlashAttnFwdSm80INS1_25CollectiveMainloopFwdSm80ILi8ELi1ELb1EN4cute5tupleIJNS5_1CILi128EEENS7_ILi48EEENS7_ILi256EEEEEELi256ENS_6half_tEfNS_4arch4Sm80ELb0ELb1ELb1ELb1ELb0ELb0ELb1ELb1EEENS1_21CollectiveEpilogueFwdINS6_IJS8_SA_S9_EEENS6_IJNS7_ILi1EEESI_SI_EEESC_SE_Li256ELb1ELb1ELb1ELb0EEENS1_36VarlenDynamicPersistentTileSchedulerILi128ELi48ELi256ELi256ELb1ELb1ELb0ELb1ELb0ELb1EEEEEEEEEvNT_6ParamsE --------------------------
	.section	.nv.info._ZN7cutlass13device_kernelIN5flash19enable_sm80_to_sm89INS1_16FlashAttnFwdSm80INS1_25CollectiveMainloopFwdSm80ILi8ELi1ELb1EN4cute5tupleIJNS5_1CILi128EEENS7_ILi48EEENS7_ILi256EEEEEELi256ENS_6half_tEfNS_4arch4Sm80ELb0ELb1ELb1ELb1ELb0ELb0ELb1ELb1EEENS1_21CollectiveEpilogueFwdINS6_IJS8_SA_S9_EEENS6_IJNS7_ILi1EEESI_SI_EEESC_SE_Li256ELb1ELb1ELb1ELb0EEENS1_36VarlenDynamicPersistentTileSchedulerILi128ELi48ELi256ELi256ELb1ELb1ELb0ELb1ELb0ELb1EEEEEEEEEvNT_6ParamsE,"",@"SHT_CUDA_INFO"
	.sectionflags	@""
	.align	4


	//----- nvinfo : EIATTR_CUDA_API_VERSION
	.align		4
        /*0000*/ 	.byte	0x04, 0x37
        /*0002*/ 	.short	(.L_276 - .L_275)
.L_275:
        /*0004*/ 	.word	0x00000082


	//----- nvinfo : EIATTR_KPARAM_INFO
	.align		4
.L_276:
        /*0008*/ 	.byte	0x04, 0x17
        /*000a*/ 	.short	(.L_278 - .L_277)
.L_277:
        /*000c*/ 	.word	0x00000000
        /*0010*/ 	.short	0x0000
        /*0012*/ 	.short	0x0000
        /*0014*/ 	.byte	0x00, 0xf0, 0xe1, 0x10


	//----- nvinfo : EIATTR_SPARSE_MMA_MASK
	.align		4
.L_278:
        /*0018*/ 	.byte	0x03, 0x50
        /*001a*/ 	.short	0x0000


	//----- nvinfo : EIATTR_MAXREG_COUNT
	.align		4
        /*001c*/ 	.byte	0x03, 0x1b
        /*001e*/ 	.short	0x00ff


	//----- nvinfo : EIATTR_MERCURY_ISA_VERSION
	.align		4
        /*0020*/ 	.byte	0x03, 0x5f
        /*0022*/ 	.short	0x0101


	//----- nvinfo : EIATTR_EXIT_INSTR_OFFSETS
	.align		4
        /*0024*/ 	.byte	0x04, 0x1c
        /*0026*/ 	.short	(.L_280 - .L_279)


	//   ....[0]....
.L_279:
        /*0028*/ 	.word	0x00000010


	//----- nvinfo : EIATTR_MAX_THREADS
	.align		4
.L_280:
        /*002c*/ 	.byte	0x04, 0x05
        /*002e*/ 	.short	(.L_282 - .L_281)
.L_281:
        /*0030*/ 	.word	0x00000100
        /*0034*/ 	.word	0x00000001
        /*0038*/ 	.word	0x00000001


	//----- nvinfo : EIATTR_CBANK_PARAM_SIZE
	.align		4
.L_282:
        /*003c*/ 	.byte	0x03, 0x19
        /*003e*/ 	.short	0x0438


	//----- nvinfo : EIATTR_PARAM_CBANK
	.align		4
        /*0040*/ 	.byte	0x04, 0x0a
        /*0042*/ 	.short	(.L_284 - .L_283)
	.align		4
.L_283:
        /*0044*/ 	.word	index@(.nv.constant0._ZN7cutlass13device_kernelIN5flash19enable_sm80_to_sm89INS1_16FlashAttnFwdSm80INS1_25CollectiveMainloopFwdSm80ILi8ELi1ELb1EN4cute5tupleIJNS5_1CILi128EEENS7_ILi48EEENS7_ILi256EEEEEELi256ENS_6half_tEfNS_4arch4Sm80ELb0ELb1ELb1ELb1ELb0ELb0ELb1ELb1EEENS1_21CollectiveEpilogueFwdINS6_IJS8_SA_S9_EEENS6_IJNS7_ILi1EEESI_SI_EEESC_SE_Li256ELb1ELb1ELb1ELb0EEENS1_36VarlenDynamicPersistentTileSchedulerILi128ELi48ELi256ELi256ELb1ELb1ELb0ELb1ELb0ELb1EEEEEEEEEvNT_6ParamsE)
        /*0048*/ 	.short	0x0210
        /*004a*/ 	.short	0x0438


	//----- nvinfo : EIATTR_SW_WAR
	.align		4
.L_284:
        /*004c*/ 	.byte	0x04, 0x36
        /*004e*/ 	.short	(.L_286 - .L_285)
.L_285:
        /*0050*/ 	.word	0x00000008
.L_286:


//--------------------- .nv.info._ZN7cutlass13device_kernelIN5flash19enable_sm80_to_sm89INS1_16FlashAttnFwdSm80INS1_25CollectiveMainloopFwdSm80ILi8ELi1ELb0EN4cute5tupleIJNS5_1CILi128EEENS7_ILi32EEENS7_ILi256EEEEEELi256ENS_6half_tEfNS_4arch4Sm80ELb0ELb1ELb1ELb1ELb0ELb1ELb1ELb1EEENS1_21CollectiveEpilogueFwdINS6_IJS8_SA_S9_EEENS6_IJNS7_ILi1EEESI_SI_EEESC_SE_Li256ELb1ELb1ELb1ELb0EEENS1_36VarlenDynamicPersistentTileSchedulerILi128ELi32ELi256ELi256ELb1ELb1ELb0ELb1ELb0ELb1EEEEEEEEEvNT_6ParamsE --------------------------
	.section	.nv.info._ZN7cutlass13device_kernelIN5flash19enable_sm80_to_sm89INS1_16FlashAttnFwdSm80INS1_25CollectiveMainloopFwdSm80ILi8ELi1ELb0EN4cute5tupleIJNS5_1CILi128EEENS7_ILi32EEENS7_ILi256EEEEEELi256ENS_6half_tEfNS_4arch4Sm80ELb0ELb1ELb1ELb1ELb0ELb1ELb1ELb1EEENS1_21CollectiveEpilogueFwdINS6_IJS8_SA_S9_EEENS6_IJNS7_ILi1EEESI_SI_EEESC_SE_Li256ELb1ELb1ELb1ELb0EEENS1_36VarlenDynamicPersistentTileSchedulerILi128ELi32ELi256ELi256ELb1ELb1ELb0ELb1ELb0ELb1EEEEEEEEEvNT_6ParamsE,"",@"SHT_CUDA_INFO"
	.sectionflags	@""
	.align	4


	//----- nvinfo : EIATTR_CUDA_API_VERSION
	.align		4
        /*0000*/ 	.byte	0x04, 0x37
        /*0002*/ 	.short	(.L_288 - .L_287)
.L_287:
        /*0004*/ 	.word	0x00000082


	//----- nvinfo : EIATTR_KPARAM_INFO
	.align		4
.L_288:
        /*0008*/ 	.byte	0x04, 0x17
        /*000a*/ 	.short	(.L_290 - .L_289)
.L_289:
        /*000c*/ 	.word	0x00000000
        /*0010*/ 	.short	0x0000
        /*0012*/ 	.short	0x0000
        /*0014*/ 	.byte	0x00, 0xf0, 0xe1, 0x10


	//----- nvinfo : EIATTR_SPARSE_MMA_MASK
	.align		4
.L_290:
        /*0018*/ 	.byte	0x03, 0x50
        /*001a*/ 	.short	0x0000


	//----- nvinfo : EIATTR_MAXREG_COUNT
	.align		4
        /*001c*/ 	.byte	0x03, 0x1b
        /*001e*/ 	.short	0x00ff


	//----- nvinfo : EIATTR_MERCURY_ISA_VERSION
	.align		4
        /*0020*/ 	.byte	0x03, 0x5f
        /*0022*/ 	.short	0x0101


	//----- nvinfo : EIATTR_EXIT_INSTR_OFFSETS
	.align		4
        /*0024*/ 	.byte	0x04, 0x1c
        /*0026*/ 	.short	(.L_292 - .L_291)


	//   ....[0]....
.L_291:
        /*0028*/ 	.word	0x00000010


	//----- nvinfo : EIATTR_MAX_THREADS
	.align		4
.L_292:
        /*002c*/ 	.byte	0x04, 0x05
        /*002e*/ 	.short	(.L_294 - .L_293)
.L_293:
        /*0030*/ 	.word	0x00000100
        /*0034*/ 	.word	0x00000001
        /*0038*/ 	.word	0x00000001


	//----- nvinfo : EIATTR_CBANK_PARAM_SIZE
	.align		4
.L_294:
        /*003c*/ 	.byte	0x03, 0x19
        /*003e*/ 	.short	0x0438


	//----- nvinfo : EIATTR_PARAM_CBANK
	.align		4
        /*0040*/ 	.byte	0x04, 0x0a
        /*0042*/ 	.short	(.L_296 - .L_295)
	.align		4
.L_295:
        /*0044*/ 	.word	index@(.nv.constant0._ZN7cutlass13device_kernelIN5flash19enable_sm80_to_sm89INS1_16FlashAttnFwdSm80INS1_25CollectiveMainloopFwdSm80ILi8ELi1ELb0EN4cute5tupleIJNS5_1CILi128EEENS7_ILi32EEENS7_ILi256EEEEEELi256ENS_6half_tEfNS_4arch4Sm80ELb0ELb1ELb1ELb1ELb0ELb1ELb1ELb1EEENS1_21CollectiveEpilogueFwdINS6_IJS8_SA_S9_EEENS6_IJNS7_ILi1EEESI_SI_EEESC_SE_Li256ELb1ELb1ELb1ELb0EEENS1_36VarlenDynamicPersistentTileSchedulerILi128ELi32ELi256ELi256ELb1ELb1ELb0ELb1ELb0ELb1EEEEEEEEEvNT_6ParamsE)
        /*0048*/ 	.short	0x0210
        /*004a*/ 	.short	0x0438


	//----- nvinfo : EIATTR_SW_WAR
	.align		4
.L_296:
        /*004c*/ 	.byte	0x04, 0x36
        /*004e*/ 	.short	(.L_298 - .L_297)
.L_297:
        /*0050*/ 	.word	0x00000008
.L_298:


//--------------------- .nv.info._ZN7cutlass13device_kernelIN5flash19enable_sm80_to_sm89INS1_16FlashAttnFwdSm80INS1_25CollectiveMainloopFwdSm80ILi8ELi1ELb1EN4cute5tupleIJNS5_1CILi128EEENS7_ILi64EEENS7_ILi256EEEEEELi256ENS_6half_tEfNS_4arch4Sm80ELb1ELb0ELb1ELb0ELb0ELb0ELb1ELb1EEENS1_21CollectiveEpilogueFwdINS6_IJS8_SA_S9_EEENS6_IJNS7_ILi1EEESI_SI_EEESC_SE_Li256ELb0ELb1ELb1ELb0EEENS1_30DynamicPersistentTileSchedulerILi256ELi256ELb1ELb1ELb0EEEEEEEEEvNT_6ParamsE --------------------------
	.section	.nv.info._ZN7cutlass13device_kernelIN5flash19enable_sm80_to_sm89INS1_16FlashAttnFwdSm80INS1_25CollectiveMainloopFwdSm80ILi8ELi1ELb1EN4cute5tupleIJNS5_1CILi128EEENS7_ILi64EEENS7_ILi256EEEEEELi256ENS_6half_tEfNS_4arch4Sm80ELb1ELb0ELb1ELb0ELb0ELb0ELb1ELb1EEENS1_21CollectiveEpilogueFwdINS6_IJS8_SA_S9_EEENS6_IJNS7_ILi1EEESI_SI_EEESC_SE_Li256ELb0ELb1ELb1ELb0EEENS1_30DynamicPersistentTileSchedulerILi256ELi256ELb1ELb1ELb0EEEEEEEEEvNT_6ParamsE,"",@"SHT_CUDA_INFO"
	.sectionflags	@""
	.align	4


	//----- nvinfo : EIATTR_CUDA_API_VERSION
	.align		4
        /*0000*/ 	.byte	0x04, 0x37
        /*0002*/ 	.short	(.L_300 - .L_299)
.L_299:
        /*0004*/ 	.word	0x00000082


	//----- nvinfo : EIATTR_KPARAM_INFO
	.align		4
.L_300:
        /*0008*/ 	.byte	0x04, 0x17
        /*000a*/ 	.short	(.L_302 - .L_301)
.L_301:
        /*000c*/ 	.word	0x00000000
        /*0010*/ 	.short	0x0000
        /*0012*/ 	.short	0x0000
        /*0014*/ 	.byte	0x00, 0xf0, 0xa1, 0x10


	//----- nvinfo : EIATTR_SPARSE_MMA_MASK
	.align		4
.L_302:
        /*0018*/ 	.byte	0x03, 0x50
        /*001a*/ 	.short	0x0000


	//----- nvinfo : EIATTR_MAXREG_COUNT
	.align		4
        /*001c*/ 	.byte	0x03, 0x1b
        /*001e*/ 	.short	0x00ff


	//----- nvinfo : EIATTR_MERCURY_ISA_VERSION
	.align		4
        /*0020*/ 	.byte	0x03, 0x5f
        /*0022*/ 	.short	0x0101


	//----- nvinfo : EIATTR_EXIT_INSTR_OFFSETS
	.align		4
        /*0024*/ 	.byte	0x04, 0x1c
        /*0026*/ 	.short	(.L_304 - .L_303)


	//   ....[0]....
.L_303:
        /*0028*/ 	.word	0x00000010


	//----- nvinfo : EIATTR_MAX_THREADS
	.align		4
.L_304:
        /*002c*/ 	.byte	0x04, 0x05
        /*002e*/ 	.short	(.L_306 - .L_305)
.L_305:
        /*0030*/ 	.word	0x00000100
        /*0034*/ 	.word	0x00000001
        /*0038*/ 	.word	0x00000001


	//----- nvinfo : EIATTR_CBANK_PARAM_SIZE
	.align		4
.L_306:
        /*003c*/ 	.byte	0x03, 0x19
        /*003e*/ 	.short	0x0428


	//----- nvinfo : EIATTR_PARAM_CBANK
	.align		4
        /*0040*/ 	.byte	0x04, 0x0a
        /*0042*/ 	.short	(.L_308 - .L_307)
	.align		4
.L_307:
        /*0044*/ 	.word	index@(.nv.constant0._ZN7cutlass13device_kernelIN5flash19enable_sm80_to_sm89INS1_16FlashAttnFwdSm80INS1_25CollectiveMainloopFwdSm80ILi8ELi1ELb1EN4cute5tupleIJNS5_1CILi128EEENS7_ILi64EEENS7_ILi256EEEEEELi256ENS_6half_tEfNS_4arch4Sm80ELb1ELb0ELb1ELb0ELb0ELb0ELb1ELb1EEENS1_21CollectiveEpilogueFwdINS6_IJS8_SA_S9_EEENS6_IJNS7_ILi1EEESI_SI_EEESC_SE_Li256ELb0ELb1ELb1ELb0EEENS1_30DynamicPersistentTileSchedulerILi256ELi256ELb1ELb1ELb0EEEEEEEEEvNT_6ParamsE)
        /*0048*/ 	.short	0x0210
        /*004a*/ 	.short	0x0428


	//----- nvinfo : EIATTR_SW_WAR
	.align		4
.L_308:
        /*004c*/ 	.byte	0x04, 0x36
        /*004e*/ 	.short	(.L_310 - .L_309)
.L_309:
        /*0050*/ 	.word	0x00000008
.L_310:


//--------------------- .nv.info._ZN7cutlass13device_kernelIN5flash19enable_sm80_to_sm89INS1_16FlashAttnFwdSm80INS1_25CollectiveMainloopFwdSm80ILi8ELi1ELb1EN4cute5tupleIJNS5_1CILi128EEENS7_ILi48EEENS7_ILi256EEEEEELi256ENS_6half_tEfNS_4arch4Sm80ELb1ELb0ELb1ELb1ELb0ELb0ELb1ELb1EEENS1_21CollectiveEpilogueFwdINS6_IJS8_SA_S9_EEENS6_IJNS7_ILi1EEESI_SI_EEESC_SE_Li256ELb1ELb1ELb1ELb0EEENS1_36VarlenDynamicPersistentTileSchedulerILi128ELi48ELi256ELi256ELb1ELb1ELb0ELb1ELb1ELb1EEEEEEEEEvNT_6ParamsE --------------------------
	.section	.nv.info._ZN7cutlass13device_kernelIN5flash19enable_sm80_to_sm89INS1_16FlashAttnFwdSm80INS1_25CollectiveMainloopFwdSm80ILi8ELi1ELb1EN4cute5tupleIJNS5_1CILi128EEENS7_ILi48EEENS7_ILi256EEEEEELi256ENS_6half_tEfNS_4arch4Sm80ELb1ELb0ELb1ELb1ELb0ELb0ELb1ELb1EEENS1_21CollectiveEpilogueFwdINS6_IJS8_SA_S9_EEENS6_IJNS7_ILi1EEESI_SI_EEESC_SE_Li256ELb1ELb1ELb1ELb0EEENS1_36VarlenDynamicPersistentTileSchedulerILi128ELi48ELi256ELi256ELb1ELb1ELb0ELb1ELb1ELb1EEEEEEEEEvNT_6ParamsE,"",@"SHT_CUDA_INFO"
	.sectionflags	@""
	.align	4


	//----- nvinfo : EIATTR_CUDA_API_VERSION
	.align		4
        /*0000*/ 	.byte	0x04, 0x37
        /*0002*/ 	.short	(.L_312 - .L_311)
.L_311:
        /*0004*/ 	.word	0x00000082


	//----- nvinfo : EIATTR_KPARAM_INFO
	.align		4
.L_312:
        /*0008*/ 	.byte	0x04, 0x17
        /*000a*/ 	.short	(.L_314 - .L_313)
.L_313:
        /*000c*/ 	.word	0x00000000
        /*0010*/ 	.short	0x0000
        /*0012*/ 	.short	0x0000
        /*0014*/ 	.byte	0x00, 0xf0, 0xe1, 0x10


	//----- nvinfo : EIATTR_SPARSE_MMA_MASK
	.align		4
.L_314:
        /*0018*/ 	.byte	0x03, 0x50
        /*001a*/ 	.short	0x0000


	//----- nvinfo : EIATTR_MAXREG_COUNT
	.align		4
        /*001c*/ 	.byte	0x03, 0x1b
        /*001e*/ 	.short	0x00ff


	//----- nvinfo : EIATTR_MERCURY_ISA_VERSION
	.align		4
        /*0020*/ 	.byte	0x03, 0x5f
        /*0022*/ 	.short	0x0101


	//----- nvinfo : EIATTR_EXIT_INSTR_OFFSETS
	.align		4
        /*0024*/ 	.byte	0x04, 0x1c
        /*0026*/ 	.short	(.L_316 - .L_315)


	//   ....[0]....
.L_315:
        /*0028*/ 	.word	0x00000010


	//----- nvinfo : EIATTR_MAX_THREADS
	.align		4
.L_316:
        /*002c*/ 	.byte	0x04, 0x05
        /*002e*/ 	.short	(.L_318 - .L_317)
.L_317:
        /*0030*/ 	.word	0x00000100
        /*0034*/ 	.word	0x00000001
        /*0038*/ 	.word	0x00000001


	//----- nvinfo : EIATTR_CBANK_PARAM_SIZE
	.align		4
.L_318:
        /*003c*/ 	.byte	0x03, 0x19
        /*003e*/ 	.short	0x0438


	//----- nvinfo : EIATTR_PARAM_CBANK
	.align		4
        /*0040*/ 	.byte	0x04, 0x0a
        /*0042*/ 	.short	(.L_320 - .L_319)
	.align		4
.L_319:
        /*0044*/ 	.word	index@(.nv.constant0._ZN7cutlass13device_kernelIN5flash19enable_sm80_to_sm89INS1_16FlashAttnFwdSm80INS1_25CollectiveMainloopFwdSm80ILi8ELi1ELb1EN4cute5tupleIJNS5_1CILi128EEENS7_ILi48EEENS7_ILi256EEEEEELi256ENS_6half_tEfNS_4arch4Sm80ELb1ELb0ELb1ELb1ELb0ELb0ELb1ELb1EEENS1_21CollectiveEpilogueFwdINS6_IJS8_SA_S9_EEENS6_IJNS7_ILi1EEESI_SI_EEESC_SE_Li256ELb1ELb1ELb1ELb0EEENS1_36VarlenDynamicPersistentTileSchedulerILi128ELi48ELi256ELi256ELb1ELb1ELb0ELb1ELb1ELb1EEEEEEEEEvNT_6ParamsE)
        /*0048*/ 	.short	0x0210
        /*004a*/ 	.short	0x0438


	//----- nvinfo : EIATTR_SW_WAR
	.align		4
.L_320:
        /*004c*/ 	.byte	0x04, 0x36
        /*004e*/ 	.short	(.L_322 - .L_321)
.L_321:
        /*0050*/ 	.word	0x00000008
.L_322:


//--------------------- .nv.info._ZN7cutlass13device_kernelIN5flash19enable_sm80_to_sm89INS1_16FlashAttnFwdSm80INS1_25CollectiveMainloopFwdSm80ILi8ELi1ELb0EN4cute5tupleIJNS5_1CILi128EEENS7_ILi32EEENS7_ILi256EEEEEELi256ENS_6half_tEfNS_4arch4Sm80ELb1ELb0ELb1ELb1ELb0ELb1ELb1ELb1EEENS1_21CollectiveEpilogueFwdINS6_IJS8_SA_S9_EEENS6_IJNS7_ILi1EEESI_SI_EEESC_SE_Li256ELb1ELb1ELb1ELb0EEENS1_36VarlenDynamicPersistentTileSchedulerILi128ELi32ELi256ELi256ELb1ELb1ELb0ELb1ELb1ELb1EEEEEEEEEvNT_6ParamsE --------------------------
	.section	.nv.info._ZN7cutlass13device_kernelIN5flash19enable_sm80_to_sm89INS1_16FlashAttnFwdSm80INS1_25CollectiveMainloopFwdSm80ILi8ELi1ELb0EN4cute5tupleIJNS5_1CILi128EEENS7_ILi32EEENS7_ILi256EEEEEELi256ENS_6half_tEfNS_4arch4Sm80ELb1ELb0ELb1ELb1ELb0ELb1ELb1ELb1EEENS1_21CollectiveEpilogueFwdINS6_IJS8_SA_S9_EEENS6_IJNS7_ILi1EEESI_SI_EEESC_SE_Li256ELb1ELb1ELb1ELb0EEENS1_36VarlenDynamicPersistentTileSchedulerILi128ELi32ELi256ELi256ELb1ELb1ELb0ELb1ELb1ELb1EEEEEEEEEvNT_6ParamsE,"",@"SHT_CUDA_INFO"
	.sectionflags	@""
	.align	4


	//----- nvinfo : EIATTR_CUDA_API_VERSION
	.align		4
        /*0000*/ 	.byte	0x04, 0x37
        /*0002*/ 	.short	(.L_324 - .L_323)
.L_323:
        /*0004*/ 	.word	0x00000082


	//----- nvinfo : EIATTR_KPARAM_INFO
	.align		4
.L_324:
        /*0008*/ 	.byte	0x04, 0x17
        /*000a*/ 	.short	(.L_326 - .L_325)
.L_325:
        /*000c*/ 	.word	0x00000000
        /*0010*/ 	.short	0x0000
        /*0012*/ 	.short	0x0000
        /*0014*/ 	.byte	0x00, 0xf0, 0xe1, 0x10


	//----- nvinfo : EIATTR_SPARSE_MMA_MASK
	.align		4
.L_326:
        /*0018*/ 	.byte	0x03, 0x50
        /*001a*/ 	.short	0x0000


	//----- nvinfo : EIATTR_MAXREG_COUNT
	.align		4
        /*001c*/ 	.byte	0x03, 0x1b
        /*001e*/ 	.short	0x00ff


	//----- nvinfo : EIATTR_MERCURY_ISA_VERSION
	.align		4
        /*0020*/ 	.byte	0x03, 0x5f
        /*0022*/ 	.short	0x0101


	//----- nvinfo : EIATTR_EXIT_INSTR_OFFSETS
	.align		4
        /*0024*/ 	.byte	0x04, 0x1c
        /*0026*/ 	.short	(.L_328 - .L_327)


	//   ....[0]....
.L_327:
        /*0028*/ 	.word	0x00000010


	//----- nvinfo : EIATTR_MAX_THREADS
	.align		4
.L_328:
        /*002c*/ 	.byte	0x04, 0x05
        /*002e*/ 	.short	(.L_330 - .L_329)
.L_329:
        /*0030*/ 	.word	0x00000100
        /*0034*/ 	.word	0x00000001
        /*0038*/ 	.word	0x00000001


	//----- nvinfo : EIATTR_CBANK_PARAM_SIZE
	.align		4
.L_330:
        /*003c*/ 	.byte	0x03, 0x19
        /*003e*/ 	.short	0x0438


	//----- nvinfo : EIATTR_PARAM_CBANK
	.align		4
        /*0040*/ 	.byte	0x04, 0x0a
        /*0042*/ 	.short	(.L_332 - .L_331)
	.align		4
.L_331:
        /*0044*/ 	.word	index@(.nv.constant0._ZN7cutlass13device_kernelIN5flash19enable_sm80_to_sm89INS1_16FlashAttnFwdSm80INS1_25CollectiveMainloopFwdSm80ILi8ELi1ELb0EN4cute5tupleIJNS5_1CILi128EEENS7_ILi32EEENS7_ILi256EEEEEELi256ENS_6half_tEfNS_4arch4Sm80ELb1ELb0ELb1ELb1ELb0ELb1ELb1ELb1EEENS1_21CollectiveEpilogueFwdINS6_IJS8_SA_S9_EEENS6_IJNS7_ILi1EEESI_SI_EEESC_SE_Li256ELb1ELb1ELb1ELb0EEENS1_36VarlenDynamicPersistentTileSchedulerILi128ELi32ELi256ELi256ELb1ELb1ELb0ELb1ELb1ELb1EEEEEEEEEvNT_6ParamsE)
        /*0048*/ 	.short	0x0210
        /*004a*/ 	.short	0x0438


	//----- nvinfo : EIATTR_SW_WAR
	.align		4
.L_332:
        /*004c*/ 	.byte	0x04, 0x36
        /*004e*/ 	.short	(.L_334 - .L_333)
.L_333:
        /*0050*/ 	.word	0x00000008
.L_334:


//--------------------- .nv.info._ZN7cutlass13device_kernelIN5flash19enable_sm80_to_sm89INS1_16FlashAttnFwdSm80INS1_25CollectiveMainloopFwdSm80ILi8ELi1ELb0EN4cute5tupleIJNS5_1CILi128EEENS7_ILi96EEENS7_ILi256EEEEEELi256ENS_6half_tEfNS_4arch4Sm80ELb0ELb0ELb1ELb0ELb0ELb0ELb1ELb1EEENS1_21CollectiveEpilogueFwdINS6_IJS8_SA_S9_EEENS6_IJNS7_ILi1EEESI_SI_EEESC_SE_Li256ELb0ELb1ELb1ELb0EEENS1_19SingleTileSchedulerILb0ELb1ELb1ELi128EEEEEEEEEvNT_6ParamsE --------------------------
	.section	.nv.info._ZN7cutlass13device_kernelIN5flash19enable_sm80_to_sm89INS1_16FlashAttnFwdSm80INS1_25CollectiveMainloopFwdSm80ILi8ELi1ELb0EN4cute5tupleIJNS5_1CILi128EEENS7_ILi96EEENS7_ILi256EEEEEELi256ENS_6half_tEfNS_4arch4Sm80ELb0ELb0ELb1ELb0ELb0ELb0ELb1ELb1EEENS1_21CollectiveEpilogueFwdINS6_IJS8_SA_S9_EEENS6_IJNS7_ILi1EEESI_SI_EEESC_SE_Li256ELb0ELb1ELb1ELb0EEENS1_19SingleTileSchedulerILb0ELb1ELb1ELi128EEEEEEEEEvNT_6ParamsE,"",@"SHT_CUDA_INFO"
	.sectionflags	@""
	.align	4


	//----- nvinfo : EIATTR_CUDA_API_VERSION
	.align		4
        /*0000*/ 	.byte	0x04, 0x37
        /*0002*/ 	.short	(.L_336 - .L_335)
.L_335:
        /*0004*/ 	.word	0x00000082


	//----- nvinfo : EIATTR_KPARAM_INFO
	.align		4
.L_336:
        /*0008*/ 	.byte	0x04, 0x17
        /*000a*/ 	.short	(.L_338 - .L_337)
.L_337:
        /*000c*/ 	.word	0x00000000
        /*0010*/ 	.short	0x0000
        /*0012*/ 	.short	0x0000
        /*0014*/ 	.byte	0x00, 0xf0, 0x61, 0x10


	//----- nvinfo : EIATTR_SPARSE_MMA_MASK
	.align		4
.L_338:
        /*0018*/ 	.byte	0x03, 0x50
        /*001a*/ 	.short	0x0000


	//----- nvinfo : EIATTR_MAXREG_COUNT
	.align		4
        /*001c*/ 	.byte	0x03, 0x1b
        /*001e*/ 	.short	0x00ff


	//----- nvinfo : EIATTR_MERCURY_ISA_VERSION
	.align		4
        /*0020*/ 	.byte	0x03, 0x5f
        /*0022*/ 	.short	0x0101


	//----- nvinfo : EIATTR_EXIT_INSTR_OFFSETS
	.align		4
        /*0024*/ 	.byte	0x04, 0x1c
        /*0026*/ 	.short	(.L_340 - .L_339)


	//   ....[0]....
.L_339:
        /*0028*/ 	.word	0x00000010


	//----- nvinfo : EIATTR_MAX_THREADS
	.align		4
.L_340:
        /*002c*/ 	.byte	0x04, 0x05
        /*002e*/ 	.short	(.L_342 - .L_341)
.L_341:
        /*0030*/ 	.word	0x00000100
        /*0034*/ 	.word	0x00000001
        /*0038*/ 	.word	0x00000001


	//----- nvinfo : EIATTR_CBANK_PARAM_SIZE
	.align		4
.L_342:
        /*003c*/ 	.byte	0x03, 0x19
        /*003e*/ 	.short	0x0418


	//----- nvinfo : EIATTR_PARAM_CBANK
	.align		4
        /*0040*/ 	.byte	0x04, 0x0a
        /*0042*/ 	.short	(.L_344 - .L_343)
	.align		4
.L_343:
        /*0044*/ 	.word	index@(.nv.constant0._ZN7cutlass13device_kernelIN5flash19enable_sm80_to_sm89INS1_16FlashAttnFwdSm80INS1_25CollectiveMainloopFwdSm80ILi8ELi1ELb0EN4cute5tupleIJNS5_1CILi128EEENS7_ILi96EEENS7_ILi256EEEEEELi256ENS_6half_tEfNS_4arch4Sm80ELb0ELb0ELb1ELb0ELb0ELb0ELb1ELb1EEENS1_21CollectiveEpilogueFwdINS6_IJS8_SA_S9_EEENS6_IJNS7_ILi1EEESI_SI_EEESC_SE_Li256ELb0ELb1ELb1ELb0EEENS1_19SingleTileSchedulerILb0ELb1ELb1ELi128EEEEEEEEEvNT_6ParamsE)
        /*0048*/ 	.short	0x0210
        /*004a*/ 	.short	0x0418


	//----- nvinfo : EIATTR_SW_WAR
	.align		4
.L_344:
        /*004c*/ 	.byte	0x04, 0x36
        /*004e*/ 	.short	(.L_346 - .L_345)
.L_345:
        /*0050*/ 	.word	0x00000008
.L_346:


//--------------------- .nv.info._ZN7cutlass13device_kernelIN5flash19enable_sm80_to_sm89INS1_16FlashAttnFwdSm80INS1_25CollectiveMainloopFwdSm80ILi8ELi1ELb0EN4cute5tupleIJNS5_1CILi128EEENS7_ILi64EEENS7_ILi256EEEEEELi256ENS_6half_tEfNS_4arch4Sm80ELb0ELb0ELb1ELb1ELb0ELb0ELb1ELb1EEENS1_21CollectiveEpilogueFwdINS6_IJS8_SA_S9_EEENS6_IJNS7_ILi1EEESI_SI_EEESC_SE_Li256ELb1ELb1ELb1ELb0EEENS1_36VarlenDynamicPersistentTileSchedulerILi128ELi64ELi256ELi256ELb1ELb1ELb0ELb0ELb1ELb1EEEEEEEEEvNT_6ParamsE --------------------------
	.section	.nv.info._ZN7cutlass13device_kernelIN5flash19enable_sm80_to_sm89INS1_16FlashAttnFwdSm80INS1_25CollectiveMainloopFwdSm80ILi8ELi1ELb0EN4cute5tupleIJNS5_1CILi128EEENS7_ILi64EEENS7_ILi256EEEEEELi256ENS_6half_tEfNS_4arch4Sm80ELb0ELb0ELb1ELb1ELb0ELb0ELb1ELb1EEENS1_21CollectiveEpilogueFwdINS6_IJS8_SA_S9_EEENS6_IJNS7_ILi1EEESI_SI_EEESC_SE_Li256ELb1ELb1ELb1ELb0EEENS1_36VarlenDynamicPersistentTileSchedulerILi128ELi64ELi256ELi256ELb1ELb1ELb0ELb0ELb1ELb1EEEEEEEEEvNT_6ParamsE,"",@"SHT_CUDA_INFO"
	.sectionflags	@""
	.align	4


	//----- nvinfo : EIATTR_CUDA_API_VERSION
	.align		4
        /*0000*/ 	.byte	0x04, 0x37
        /*0002*/ 	.short	(.L_348 - .L_347)
.L_347:
        /*0004*/ 	.word	0x00000082


	//----- nvinfo : EIATTR_KPARAM_INFO
	.align		4
.L_348:
        /*0008*/ 	.byte	0x04, 0x17
        /*000a*/ 	.short	(.L_350 - .L_349)
.L_349:
        /*000c*/ 	.word	0x00000000
        /*0010*/ 	.short	0x0000
        /*0012*/ 	.short	0x0000
        /*0014*/ 	.byte	0x00, 0xf0, 0xe1, 0x10


	//----- nvinfo : EIATTR_SPARSE_MMA_MASK
	.align		4
.L_350:
        /*0018*/ 	.byte	0x03, 0x50
        /*001a*/ 	.short	0x0000


	//----- nvinfo : EIATTR_MAXREG_COUNT
	.align		4
        /*001c*/ 	.byte	0x03, 0x1b
        /*001e*/ 	.short	0x00ff


	//----- nvinfo : EIATTR_MERCURY_ISA_VERSION
	.align		4
        /*0020*/ 	.byte	0x03, 0x5f
        /*0022*/ 	.short	0x0101


	//----- nvinfo : EIATTR_EXIT_INSTR_OFFSETS
	.align		4
        /*0024*/ 	.byte	0x04, 0x1c
        /*0026*/ 	.short	(.L_352 - .L_351)


	//   ....[0]....
.L_351:
        /*0028*/ 	.word	0x00000010


	//----- nvinfo : EIATTR_MAX_THREADS
	.align		4
.L_352:
        /*002c*/ 	.byte	0x04, 0x05
        /*002e*/ 	.short	(.L_354 - .L_353)
.L_353:
        /*0030*/ 	.word	0x00000100
        /*0034*/ 	.word	0x00000001
        /*0038*/ 	.word	0x00000001


	//----- nvinfo : EIATTR_CBANK_PARAM_SIZE
	.align		4
.L_354:
        /*003c*/ 	.byte	0x03, 0x19
        /*003e*/ 	.short	0x0438


	//----- nvinfo : EIATTR_PARAM_CBANK
	.align		4
        /*0040*/ 	.byte	0x04, 0x0a
        /*0042*/ 	.short	(.L_356 - .L_355)
	.align		4
.L_355:
        /*0044*/ 	.word	index@(.nv.constant0._ZN7cutlass13device_kernelIN5flash19enable_sm80_to_sm89INS1_16FlashAttnFwdSm80INS1_25CollectiveMainloopFwdSm80ILi8ELi1ELb0EN4cute5tupleIJNS5_1CILi128EEENS7_ILi64EEENS7_ILi256EEEEEELi256ENS_6half_tEfNS_4arch4Sm80ELb0ELb0ELb1ELb1ELb0ELb0ELb1ELb1EEENS1_21CollectiveEpilogueFwdINS6_IJS8_SA_S9_EEENS6_IJNS7_ILi1EEESI_SI_EEESC_SE_Li256ELb1ELb1ELb1ELb0EEENS1_36VarlenDynamicPersistentTileSchedulerILi128ELi64ELi256ELi256ELb1ELb1ELb0ELb0ELb1ELb1EEEEEEEEEvNT_6ParamsE)
        /*0048*/ 	.short	0x0210
        /*004a*/ 	.short	0x0438


	//----- nvinfo : EIATTR_SW_WAR
	.align		4
.L_356:
        /*004c*/ 	.byte	0x04, 0x36
        /*004e*/ 	.short	(.L_358 - .L_357)
.L_357:
        /*0050*/ 	.word	0x00000008
.L_358:


//--------------------- .nv.info._ZN7cutlass13device_kernelIN5flash19enable_sm80_to_sm89INS1_16FlashAttnFwdSm80INS1_25CollectiveMainloopFwdSm80ILi8ELi1ELb0EN4cute5tupleIJNS5_1CILi128EEENS7_ILi48EEENS7_ILi256EEEEEELi256ENS_6half_tEfNS_4arch4Sm80ELb0ELb0ELb1ELb1ELb0ELb1ELb1ELb1EEENS1_21CollectiveEpilogueFwdINS6_IJS8_SA_S9_EEENS6_IJNS7_ILi1EEESI_SI_EEESC_SE_Li256ELb1ELb1ELb1ELb0EEENS1_36VarlenDynamicPersistentTileSchedulerILi128ELi48ELi256ELi256ELb1ELb1ELb0ELb0ELb1ELb1EEEEEEEEEvNT_6ParamsE --------------------------
	.section	.nv.info._ZN7cutlass13device_kernelIN5flash19enable_sm80_to_sm89INS1_16FlashAttnFwdSm80INS1_25CollectiveMainloopFwdSm80ILi8ELi1ELb0EN4cute5tupleIJNS5_1CILi128EEENS7_ILi48EEENS7_ILi256EEEEEELi256ENS_6half_tEfNS_4arch4Sm80ELb0ELb0ELb1ELb1ELb0ELb1ELb1ELb1EEENS1_21CollectiveEpilogueFwdINS6_IJS8_SA_S9_EEENS6_IJNS7_ILi1EEESI_SI_EEESC_SE_Li256ELb1ELb1ELb1ELb0EEENS1_36VarlenDynamicPersistentTileSchedulerILi128ELi48ELi256ELi256ELb1ELb1ELb0ELb0ELb1ELb1EEEEEEEEEvNT_6ParamsE,"",@"SHT_CUDA_INFO"
	.sectionflags	@""
	.align	4


	//----- nvinfo : EIATTR_CUDA_API_VERSION
	.align		4
        /*0000*/ 	.byte	0x04, 0x37
        /*0002*/ 	.short	(.L_360 - .L_359)
.L_359:
        /*0004*/ 	.word	0x00000082


	//----- nvinfo : EIATTR_KPARAM_INFO
	.align		4
.L_360:
        /*0008*/ 	.byte	0x04, 0x17
        /*000a*/ 	.short	(.L_362 - .L_361)
.L_361:
        /*000c*/ 	.word	0x00000000
        /*0010*/ 	.short	0x0000
        /*0012*/ 	.short	0x0000
        /*0014*/ 	.byte	0x00, 0xf0, 0xe1, 0x10


	//----- nvinfo : EIATTR_SPARSE_MMA_MASK
	.align		4
.L_362:
        /*0018*/ 	.byte	0x03, 0x50
        /*001a*/ 	.short	0x0000


	//----- nvinfo : EIATTR_MAXREG_COUNT
	.align		4
        /*001c*/ 	.byte	0x03, 0x1b
        /*001e*/ 	.short	0x00ff


	//----- nvinfo : EIATTR_MERCURY_ISA_VERSION
	.align		4
        /*0020*/ 	.byte	0x03, 0x5f
        /*0022*/ 	.short	0x0101


	//----- nvinfo : EIATTR_EXIT_INSTR_OFFSETS
	.align		4
        /*0024*/ 	.byte	0x04, 0x1c
        /*0026*/ 	.short	(.L_364 - .L_363)


	//   ....[0]....
.L_363:
        /*0028*/ 	.word	0x00000010


	//----- nvinfo : EIATTR_MAX_THREADS
	.align		4
.L_364:
        /*002c*/ 	.byte	0x04, 0x05
        /*002e*/ 	.short	(.L_366 - .L_365)
.L_365:
        /*0030*/ 	.word	0x00000100
        /*0034*/ 	.word	0x00000001
        /*0038*/ 	.word	0x00000001


	//----- nvinfo : EIATTR_CBANK_PARAM_SIZE
	.align		4
.L_366:
        /*003c*/ 	.byte	0x03, 0x19
        /*003e*/ 	.short	0x0438


	//----- nvinfo : EIATTR_PARAM_CBANK
	.align		4
        /*0040*/ 	.byte	0x04, 0x0a
        /*0042*/ 	.short	(.L_368 - .L_367)
	.align		4
.L_367:
        /*0044*/ 	.word	index@(.nv.constant0._ZN7cutlass13device_kernelIN5flash19enable_sm80_to_sm89INS1_16FlashAttnFwdSm80INS1_25CollectiveMainloopFwdSm80ILi8ELi1ELb0EN4cute5tupleIJNS5_1CILi128EEENS7_ILi48EEENS7_ILi256EEEEEELi256ENS_6half_tEfNS_4arch4Sm80ELb0ELb0ELb1ELb1ELb0ELb1ELb1ELb1EEENS1_21CollectiveEpilogueFwdINS6_IJS8_SA_S9_EEENS6_IJNS7_ILi1EEESI_SI_EEESC_SE_Li256ELb1ELb1ELb1ELb0EEENS1_36VarlenDynamicPersistentTileSchedulerILi128ELi48ELi256ELi256ELb1ELb1ELb0ELb0ELb1ELb1EEEEEEEEEvNT_6ParamsE)
        /*0048*/ 	.short	0x0210
        /*004a*/ 	.short	0x0438


	//----- nvinfo : EIATTR_SW_WAR
	.align		4
.L_368:
        /*004c*/ 	.byte	0x04, 0x36
        /*004e*/ 	.short	(.L_370 - .L_369)
.L_369:
        /*0050*/ 	.word	0x00000008
.L_370:


//--------------------- .nv.info._ZN7cutlass13device_kernelIN5flash19enable_sm80_to_sm89INS1_16FlashAttnFwdSm80INS1_25CollectiveMainloopFwdSm80ILi8ELi1ELb0EN4cute5tupleIJNS5_1CILi128EEENS7_ILi64EEENS7_ILi256EEEEEELi256ENS_6half_tEfNS_4arch4Sm80ELb0ELb1ELb1ELb0ELb0ELb0ELb1ELb1EEENS1_21CollectiveEpilogueFwdINS6_IJS8_SA_S9_EEENS6_IJNS7_ILi1EEESI_SI_EEESC_SE_Li256ELb0ELb1ELb1ELb0EEENS1_19SingleTileSchedulerILb0ELb1ELb1ELi128EEEEEEEEEvNT_6ParamsE --------------------------
	.section	.nv.info._ZN7cutlass13device_kernelIN5flash19enable_sm80_to_sm89INS1_16FlashAttnFwdSm80INS1_25CollectiveMainloopFwdSm80ILi8ELi1ELb0EN4cute5tupleIJNS5_1CILi128EEENS7_ILi64EEENS7_ILi256EEEEEELi256ENS_6half_tEfNS_4arch4Sm80ELb0ELb1ELb1ELb0ELb0ELb0ELb1ELb1EEENS1_21CollectiveEpilogueFwdINS6_IJS8_SA_S9_EEENS6_IJNS7_ILi1EEESI_SI_EEESC_SE_Li256ELb0ELb1ELb1ELb0EEENS1_19SingleTileSchedulerILb0ELb1ELb1ELi128EEEEEEEEEvNT_6ParamsE,"",@"SHT_CUDA_INFO"
	.sectionflags	@""
	.align	4


	//----- nvinfo : EIATTR_CUDA_API_VERSION
	.align		4
        /*0000*/ 	.byte	0x04, 0x37
        /*0002*/ 	.short	(.L_372 - .L_371)
.L_371:
        /*0004*/ 	.word	0x00000082


	//----- nvinfo : EIATTR_KPARAM_INFO
	.align		4
.L_372:
        /*0008*/ 	.byte	0x04, 0x17
        /*000a*/ 	.short	(.L_374 - .L_373)
.L_373:
        /*000c*/ 	.word	0x00000000
        /*0010*/ 	.short	0x0000
        /*0012*/ 	.short	0x0000
        /*0014*/ 	.byte	0x00, 0xf0, 0x61, 0x10


	//----- nvinfo : EIATTR_SPARSE_MMA_MASK
	.align		4
.L_374:
        /*0018*/ 	.byte	0x03, 0x50
        /*001a*/ 	.short	0x0000


	//----- nvinfo : EIATTR_MAXREG_COUNT
	.align		4
        /*001c*/ 	.byte	0x03, 0x1b
        /*001e*/ 	.short	0x00ff


	//----- nvinfo : EIATTR_MERCURY_ISA_VERSION
	.align		4
        /*0020*/ 	.byte	0x03, 0x5f
        /*0022*/ 	.short	0x0101


	//----- nvinfo : EIATTR_EXIT_INSTR_OFFSETS
	.align		4
        /*0024*/ 	.byte	0x04, 0x1c
        /*0026*/ 	.short	(.L_376 - .L_375)


	//   ....[0]....
.L_375:
        /*0028*/ 	.word	0x00000010


	//----- nvinfo : EIATTR_MAX_THREADS
	.align		4
.L_376:
        /*002c*/ 	.byte	0x04, 0x05
        /*002e*/ 	.short	(.L_378 - .L_377)
.L_377:
        /*0030*/ 	.word	0x00000100
        /*0034*/ 	.word	0x00000001
        /*0038*/ 	.word	0x00000001


	//----- nvinfo : EIATTR_CBANK_PARAM_SIZE
	.align		4
.L_378:
        /*003c*/ 	.byte	0x03, 0x19
        /*003e*/ 	.short	0x0418


	//----- nvinfo : EIATTR_PARAM_CBANK
	.align		4
        /*0040*/ 	.byte	0x04, 0x0a
        /*0042*/ 	.short	(.L_380 - .L_379)
	.align		4
.L_379:
        /*0044*/ 	.word	index@(.nv.constant0._ZN7cutlass13device_kernelIN5flash19enable_sm80_to_sm89INS1_16FlashAttnFwdSm80INS1_25CollectiveMainloopFwdSm80ILi8ELi1ELb0EN4cute5tupleIJNS5_1CILi128EEENS7_ILi64EEENS7_ILi256EEEEEELi256ENS_6half_tEfNS_4arch4Sm80ELb0ELb1ELb1ELb0ELb0ELb0ELb1ELb1EEENS1_21CollectiveEpilogueFwdINS6_IJS8_SA_S9_EEENS6_IJNS7_ILi1EEESI_SI_EEESC_SE_Li256ELb0ELb1ELb1ELb0EEENS1_19SingleTileSchedulerILb0ELb1ELb1ELi128EEEEEEEEEvNT_6ParamsE)
        /*0048*/ 	.short	0x0210
        /*004a*/ 	.short	0x0418


	//----- nvinfo : EIATTR_SW_WAR
	.align		4
.L_380:
        /*004c*/ 	.byte	0x04, 0x36
        /*004e*/ 	.short	(.L_382 - .L_381)
.L_381:
        /*0050*/ 	.word	0x00000008
.L_382:


//--------------------- .nv.info._ZN7cutlass13device_kernelIN5flash19enable_sm80_to_sm89INS1_16FlashAttnFwdSm80INS1_25CollectiveMainloopFwdSm80ILi8ELi1ELb0EN4cute5tupleIJNS5_1CILi128EEENS7_ILi64EEENS7_ILi256EEEEEELi256ENS_6half_tEfNS_4arch4Sm80ELb0ELb1ELb1ELb1ELb0ELb0ELb1ELb1EEENS1_21CollectiveEpilogueFwdINS6_IJS8_SA_S9_EEENS6_IJNS7_ILi1EEESI_SI_EEESC_SE_Li256ELb1ELb1ELb1ELb0EEENS1_36VarlenDynamicPersistentTileSchedulerILi128ELi64ELi256ELi256ELb1ELb1ELb0ELb1ELb0ELb1EEEEEEEEEvNT_6ParamsE --------------------------
	.section	.nv.info._ZN7cutlass13device_kernelIN5flash19enable_sm80_to_sm89INS1_16FlashAttnFwdSm80INS1_25CollectiveMainloopFwdSm80ILi8ELi1ELb0EN4cute5tupleIJNS5_1CILi128EEENS7_ILi64EEENS7_ILi256EEEEEELi256ENS_6half_tEfNS_4arch4Sm80ELb0ELb1ELb1ELb1ELb0ELb0ELb1ELb1EEENS1_21CollectiveEpilogueFwdINS6_IJS8_SA_S9_EEENS6_IJNS7_ILi1EEESI_SI_EEESC_SE_Li256ELb1ELb1ELb1ELb0EEENS1_36VarlenDynamicPersistentTileSchedulerILi128ELi64ELi256ELi256ELb1ELb1ELb0ELb1ELb0ELb1EEEEEEEEEvNT_6ParamsE,"",@"SHT_CUDA_INFO"
	.sectionflags	@""
	.align	4


	//----- nvinfo : EIATTR_CUDA_API_VERSION
	.align		4
        /*0000*/ 	.byte	0x04, 0x37
        /*0002*/ 	.short	(.L_384 - .L_383)
.L_383:
        /*0004*/ 	.word	0x00000082


	//----- nvinfo : EIATTR_KPARAM_INFO
	.align		4
.L_384:
        /*0008*/ 	.byte	0x04, 0x17
        /*000a*/ 	.short	(.L_386 - .L_385)
.L_385:
        /*000c*/ 	.word	0x00000000
        /*0010*/ 	.short	0x0000
        /*0012*/ 	.short	0x0000
        /*0014*/ 	.byte	0x00, 0xf0, 0xe1, 0x10


	//----- nvinfo : EIATTR_SPARSE_MMA_MASK
	.align		4
.L_386:
        /*0018*/ 	.byte	0x03, 0x50
        /*001a*/ 	.short	0x0000


	//----- nvinfo : EIATTR_MAXREG_COUNT
	.align		4
        /*001c*/ 	.byte	0x03, 0x1b
        /*001e*/ 	.short	0x00ff


	//----- nvinfo : EIATTR_MERCURY_ISA_VERSION
	.align		4
        /*0020*/ 	.byte	0x03, 0x5f
        /*0022*/ 	.short	0x0101


	//----- nvinfo : EIATTR_EXIT_INSTR_OFFSETS
	.align		4
        /*0024*/ 	.byte	0x04, 0x1c
        /*0026*/ 	.short	(.L_388 - .L_387)


	//   ....[0]....
.L_387:
        /*0028*/ 	.word	0x00000010


	//----- nvinfo : EIATTR_MAX_THREADS
	.align		4
.L_388:
        /*002c*/ 	.byte	0x04, 0x05
        /*002e*/ 	.short	(.L_390 - .L_389)
.L_389:
        /*0030*/ 	.word	0x00000100
        /*0034*/ 	.word	0x00000001
        /*0038*/ 	.word	0x00000001


	//----- nvinfo : EIATTR_CBANK_PARAM_SIZE
	.align		4
.L_390:
        /*003c*/ 	.byte	0x03, 0x19
        /*003e*/ 	.short	0x0438


	//----- nvinfo : EIATTR_PARAM_CBANK
	.align		4
        /*0040*/ 	.byte	0x04, 0x0a
        /*0042*/ 	.short	(.L_392 - .L_391)
	.align		4
.L_391:
        /*0044*/ 	.word	index@(.nv.constant0._ZN7cutlass13device_kernelIN5flash19enable_sm80_to_sm89INS1_16FlashAttnFwdSm80INS1_25CollectiveMainloopFwdSm80ILi8ELi1ELb0EN4cute5tupleIJNS5_1CILi128EEENS7_ILi64EEENS7_ILi256EEEEEELi256ENS_6half_tEfNS_4arch4Sm80ELb0ELb1ELb1ELb1ELb0ELb0ELb1ELb1EEENS1_21CollectiveEpilogueFwdINS6_IJS8_SA_S9_EEENS6_IJNS7_ILi1EEESI_SI_EEESC_SE_Li256ELb1ELb1ELb1ELb0EEENS1_36VarlenDynamicPersistentTileSchedulerILi128ELi64ELi256ELi256ELb1ELb1ELb0ELb1ELb0ELb1EEEEEEEEEvNT_6ParamsE)
        /*0048*/ 	.short	0x0210
        /*004a*/ 	.short	0x0438


	//----- nvinfo : EIATTR_SW_WAR
	.align		4
.L_392:
        /*004c*/ 	.byte	0x04, 0x36
        /*004e*/ 	.short	(.L_394 - .L_393)
.L_393:
        /*0050*/ 	.word	0x00000008
.L_394:


//--------------------- .nv.info._ZN7cutlass13device_kernelIN5flash19enable_sm80_to_sm89INS1_16FlashAttnFwdSm80INS1_25CollectiveMainloopFwdSm80ILi8ELi1ELb0EN4cute5tupleIJNS5_1CILi128EEENS7_ILi48EEENS7_ILi256EEEEEELi256ENS_6half_tEfNS_4arch4Sm80ELb0ELb1ELb1ELb1ELb0ELb1ELb1ELb1EEENS1_21CollectiveEpilogueFwdINS6_IJS8_SA_S9_EEENS6_IJNS7_ILi1EEESI_SI_EEESC_SE_Li256ELb1ELb1ELb1ELb0EEENS1_36VarlenDynamicPersistentTileSchedulerILi128ELi48ELi256ELi256ELb1ELb1ELb0ELb1ELb0ELb1EEEEEEEEEvNT_6ParamsE --------------------------
	.section	.nv.info._ZN7cutlass13device_kernelIN5flash19enable_sm80_to_sm89INS1_16FlashAttnFwdSm80INS1_25CollectiveMainloopFwdSm80ILi8ELi1ELb0EN4cute5tupleIJNS5_1CILi128EEENS7_ILi48EEENS7_ILi256EEEEEELi256ENS_6half_tEfNS_4arch4Sm80ELb0ELb1ELb1ELb1ELb0ELb1ELb1ELb1EEENS1_21CollectiveEpilogueFwdINS6_IJS8_SA_S9_EEENS6_IJNS7_ILi1EEESI_SI_EEESC_SE_Li256ELb1ELb1ELb1ELb0EEENS1_36VarlenDynamicPersistentTileSchedulerILi128ELi48ELi256ELi256ELb1ELb1ELb0ELb1ELb0ELb1EEEEEEEEEvNT_6ParamsE,"",@"SHT_CUDA_INFO"
	.sectionflags	@""
	.align	4


	//----- nvinfo : EIATTR_CUDA_API_VERSION
	.align		4
        /*0000*/ 	.byte	0x04, 0x37
        /*0002*/ 	.short	(.L_396 - .L_395)
.L_395:
        /*0004*/ 	.word	0x00000082


	//----- nvinfo : EIATTR_KPARAM_INFO
	.align		4
.L_396:
        /*0008*/ 	.byte	0x04, 0x17
        /*000a*/ 	.short	(.L_398 - .L_397)
.L_397:
        /*000c*/ 	.word	0x00000000
        /*0010*/ 	.short	0x0000
        /*0012*/ 	.short	0x0000
        /*0014*/ 	.byte	0x00, 0xf0, 0xe1, 0x10


	//----- nvinfo : EIATTR_SPARSE_MMA_MASK
	.align		4
.L_398:
        /*0018*/ 	.byte	0x03, 0x50
        /*001a*/ 	.short	0x0000


	//----- nvinfo : EIATTR_MAXREG_COUNT
	.align		4
        /*001c*/ 	.byte	0x03, 0x1b
        /*001e*/ 	.short	0x00ff


	//----- nvinfo : EIATTR_MERCURY_ISA_VERSION
	.align		4
        /*0020*/ 	.byte	0x03, 0x5f
        /*0022*/ 	.short	0x0101


	//----- nvinfo : EIATTR_EXIT_INSTR_OFFSETS
	.align		4
        /*0024*/ 	.byte	0x04, 0x1c
        /*0026*/ 	.short	(.L_400 - .L_399)


	//   ....[0]....
.L_399:
        /*0028*/ 	.word	0x00000010


	//----- nvinfo : EIATTR_MAX_THREADS
	.align		4
.L_400:
        /*002c*/ 	.byte	0x04, 0x05
        /*002e*/ 	.short	(.L_402 - .L_401)
.L_401:
        /*0030*/ 	.word	0x00000100
        /*0034*/ 	.word	0x00000001
        /*0038*/ 	.word	0x00000001


	//----- nvinfo : EIATTR_CBANK_PARAM_SIZE
	.align		4
.L_402:
        /*003c*/ 	.byte	0x03, 0x19
        /*003e*/ 	.short	0x0438


	//----- nvinfo : EIATTR_PARAM_CBANK
	.align		4
        /*0040*/ 	.byte	0x04, 0x0a
        /*0042*/ 	.short	(.L_404 - .L_403)
	.align		4
.L_403:
        /*0044*/ 	.word	index@(.nv.constant0._ZN7cutlass13device_kernelIN5flash19enable_sm80_to_sm89INS1_16FlashAttnFwdSm80INS1_25CollectiveMainloopFwdSm80ILi8ELi1ELb0EN4cute5tupleIJNS5_1CILi128EEENS7_ILi48EEENS7_ILi256EEEEEELi256ENS_6half_tEfNS_4arch4Sm80ELb0ELb1ELb1ELb1ELb0ELb1ELb1ELb1EEENS1_21CollectiveEpilogueFwdINS6_IJS8_SA_S9_EEENS6_IJNS7_ILi1EEESI_SI_EEESC_SE_Li256ELb1ELb1ELb1ELb0EEENS1_36VarlenDynamicPersistentTileSchedulerILi128ELi48ELi256ELi256ELb1ELb1ELb0ELb1ELb0ELb1EEEEEEEEEvNT_6ParamsE)
        /*0048*/ 	.short	0x0210
        /*004a*/ 	.short	0x0438


	//----- nvinfo : EIATTR_SW_WAR
	.align		4
.L_404:
        /*004c*/ 	.byte	0x04, 0x36
        /*004e*/ 	.short	(.L_406 - .L_405)
.L_405:
        /*0050*/ 	.word	0x00000008
.L_406:


//--------------------- .nv.info._ZN7cutlass13device_kernelIN5flash19enable_sm80_to_sm89INS1_16FlashAttnFwdSm80INS1_25CollectiveMainloopFwdSm80ILi8ELi1ELb0EN4cute5tupleIJNS5_1CILi128EEENS7_ILi96EEENS7_ILi256EEEEEELi256ENS_6half_tEfNS_4arch4Sm80ELb1ELb0ELb1ELb0ELb0ELb0ELb1ELb1EEENS1_21CollectiveEpilogueFwdINS6_IJS8_SA_S9_EEENS6_IJNS7_ILi1EEESI_SI_EEESC_SE_Li256ELb0ELb1ELb1ELb0EEENS1_30DynamicPersistentTileSchedulerILi256ELi256ELb1ELb1ELb0EEEEEEEEEvNT_6ParamsE --------------------------
	.section	.nv.info._ZN7cutlass13device_kernelIN5flash19enable_sm80_to_sm89INS1_16FlashAttnFwdSm80INS1_25CollectiveMainloopFwdSm80ILi8ELi1ELb0EN4cute5tupleIJNS5_1CILi128EEENS7_ILi96EEENS7_ILi256EEEEEELi256ENS_6half_tEfNS_4arch4Sm80ELb1ELb0ELb1ELb0ELb0ELb0ELb1ELb1EEENS1_21CollectiveEpilogueFwdINS6_IJS8_SA_S9_EEENS6_IJNS7_ILi1EEESI_SI_EEESC_SE_Li256ELb0ELb1ELb1ELb0EEENS1_30DynamicPersistentTileSchedulerILi256ELi256ELb1ELb1ELb0EEEEEEEEEvNT_6ParamsE,"",@"SHT_CUDA_INFO"
	.sectionflags	@""
	.align	4


	//----- nvinfo : EIATTR_CUDA_API_VERSION
	.align		4
        /*0000*/ 	.byte	0x04, 0x37
        /*0002*/ 	.short	(.L_408 - .L_407)
.L_407:
        /*0004*/ 	.word	0x00000082


	//----- nvinfo : EIATTR_KPARAM_INFO
	.align		4
.L_408:
        /*0008*/ 	.byte	0x04, 0x17
        /*000a*/ 	.short	(.L_410 - .L_409)
.L_409:
        /*000c*/ 	.word	0x00000000
        /*0010*/ 	.short	0x0000
        /*0012*/ 	.short	0x0000
        /*0014*/ 	.byte	0x00, 0xf0, 0xa1, 0x10


	//----- nvinfo : EIATTR_SPARSE_MMA_MASK
	.align		4
.L_410:
        /*0018*/ 	.byte	0x03, 0x50
        /*001a*/ 	.short	0x0000


	//----- nvinfo : EIATTR_MAXREG_COUNT
	.align		4
        /*001c*/ 	.byte	0x03, 0x1b
        /*001e*/ 	.short	0x00ff


	//----- nvinfo : EIATTR_MERCURY_ISA_VERSION
	.align		4
        /*0020*/ 	.byte	0x03, 0x5f
        /*0022*/ 	.short	0x0101


	//----- nvinfo : EIATTR_EXIT_INSTR_OFFSETS
	.align		4
        /*0024*/ 	.byte	0x04, 0x1c
        /*0026*/ 	.short	(.L_412 - .L_411)


	//   ....[0]....
.L_411:
        /*0028*/ 	.word	0x00000010


	//----- nvinfo : EIATTR_MAX_THREADS
	.align		4
.L_412:
        /*002c*/ 	.byte	0x04, 0x05
        /*002e*/ 	.short	(.L_414 - .L_413)
.L_413:
        /*0030*/ 	.word	0x00000100
        /*0034*/ 	.word	0x00000001
        /*0038*/ 	.word	0x00000001


	//----- nvinfo : EIATTR_CBANK_PARAM_SIZE
	.align		4
.L_414:
        /*003c*/ 	.byte	0x03, 0x19
        /*003e*/ 	.short	0x0428


	//----- nvinfo : EIATTR_PARAM_CBANK
	.align		4
        /*0040*/ 	.byte	0x04, 0x0a
        /*0042*/ 	.short	(.L_416 - .L_415)
	.align		4
.L_415:
        /*0044*/ 	.word	index@(.nv.constant0._ZN7cutlass13device_kernelIN5flash19enable_sm80_to_sm89INS1_16FlashAttnFwdSm80INS1_25CollectiveMainloopFwdSm80ILi8ELi1ELb0EN4cute5tupleIJNS5_1CILi128EEENS7_ILi96EEENS7_ILi256EEEEEELi256ENS_6half_tEfNS_4arch4Sm80ELb1ELb0ELb1ELb0ELb0ELb0ELb1ELb1EEENS1_21CollectiveEpilogueFwdINS6_IJS8_SA_S9_EEENS6_IJNS7_ILi1EEESI_SI_EEESC_SE_Li256ELb0ELb1ELb1ELb0EEENS1_30DynamicPersistentTileSchedulerILi256ELi256ELb1ELb1ELb0EEEEEEEEEvNT_6ParamsE)
        /*0048*/ 	.short	0x0210
        /*004a*/ 	.short	0x0428


	//----- nvinfo : EIATTR_SW_WAR
	.align		4
.L_416:
        /*004c*/ 	.byte	0x04, 0x36
        /*004e*/ 	.short	(.L_418 - .L_417)
.L_417:
        /*0050*/ 	.word	0x00000008
.L_418:


//--------------------- .nv.info._ZN7cutlass13device_kernelIN5flash19enable_sm80_to_sm89INS1_16FlashAttnFwdSm80INS1_25CollectiveMainloopFwdSm80ILi8ELi1ELb0EN4cute5tupleIJNS5_1CILi128EEENS7_ILi64EEENS7_ILi256EEEEEELi256ENS_6half_tEfNS_4arch4Sm80ELb1ELb0ELb1ELb1ELb0ELb0ELb1ELb1EEENS1_21CollectiveEpilogueFwdINS6_IJS8_SA_S9_EEENS6_IJNS7_ILi1EEESI_SI_EEESC_SE_Li256ELb1ELb1ELb1ELb0EEENS1_36VarlenDynamicPersistentTileSchedulerILi128ELi64ELi256ELi256ELb1ELb1ELb0ELb1ELb1ELb1EEEEEEEEEvNT_6ParamsE --------------------------
	.section	.nv.info._ZN7cutlass13device_kernelIN5flash19enable_sm80_to_sm89INS1_16FlashAttnFwdSm80INS1_25CollectiveMainloopFwdSm80ILi8ELi1ELb0EN4cute5tupleIJNS5_1CILi128EEENS7_ILi64EEENS7_ILi256EEEEEELi256ENS_6half_tEfNS_4arch4Sm80ELb1ELb0ELb1ELb1ELb0ELb0ELb1ELb1EEENS1_21CollectiveEpilogueFwdINS6_IJS8_SA_S9_EEENS6_IJNS7_ILi1EEESI_SI_EEESC_SE_Li256ELb1ELb1ELb1ELb0EEENS1_36VarlenDynamicPersistentTileSchedulerILi128ELi64ELi256ELi256ELb1ELb1ELb0ELb1ELb1ELb1EEEEEEEEEvNT_6ParamsE,"",@"SHT_CUDA_INFO"
	.sectionflags	@""
	.align	4


	//----- nvinfo : EIATTR_CUDA_API_VERSION
	.align		4
        /*0000*/ 	.byte	0x04, 0x37
        /*0002*/ 	.short	(.L_420 - .L_419)
.L_419:
        /*0004*/ 	.word	0x00000082


	//----- nvinfo : EIATTR_KPARAM_INFO
	.align		4
.L_420:
        /*0008*/ 	.byte	0x04, 0x17
        /*000a*/ 	.short	(.L_422 - .L_421)
.L_421:
        /*000c*/ 	.word	0x00000000
        /*0010*/ 	.short	0x0000
        /*0012*/ 	.short	0x0000
        /*0014*/ 	.byte	0x00, 0xf0, 0xe1, 0x10


	//----- nvinfo : EIATTR_SPARSE_MMA_MASK
	.align		4
.L_422:
        /*0018*/ 	.byte	0x03, 0x50
        /*001a*/ 	.short	0x0000


	//----- nvinfo : EIATTR_MAXREG_COUNT
	.align		4
        /*001c*/ 	.byte	0x03, 0x1b
        /*001e*/ 	.short	0x00ff


	//----- nvinfo : EIATTR_MERCURY_ISA_VERSION
	.align		4
        /*0020*/ 	.byte	0x03, 0x5f
        /*0022*/ 	.short	0x0101


	//----- nvinfo : EIATTR_EXIT_INSTR_OFFSETS
	.align		4
        /*0024*/ 	.byte	0x04, 0x1c
        /*0026*/ 	.short	(.L_424 - .L_423)


	//   ....[0]....
.L_423:
        /*0028*/ 	.word	0x00000010


	//----- nvinfo : EIATTR_MAX_THREADS
	.align		4
.L_424:
        /*002c*/ 	.byte	0x04, 0x05
        /*002e*/ 	.short	(.L_426 - .L_425)
.L_425:
        /*0030*/ 	.word	0x00000100
        /*0034*/ 	.word	0x00000001
        /*0038*/ 	.word	0x00000001


	//----- nvinfo : EIATTR_CBANK_PARAM_SIZE
	.align		4
.L_426:
        /*003c*/ 	.byte	0x03, 0x19
        /*003e*/ 	.short	0x0438


	//----- nvinfo : EIATTR_PARAM_CBANK
	.align		4
        /*0040*/ 	.byte	0x04, 0x0a
        /*0042*/ 	.short	(.L_428 - .L_427)
	.align		4
.L_427:
        /*0044*/ 	.word	index@(.nv.constant0._ZN7cutlass13device_kernelIN5flash19enable_sm80_to_sm89INS1_16FlashAttnFwdSm80INS1_25CollectiveMainloopFwdSm80ILi8ELi1ELb0EN4cute5tupleIJNS5_1CILi128EEENS7_ILi64EEENS7_ILi256EEEEEELi256ENS_6half_tEfNS_4arch4Sm80ELb1ELb0ELb1ELb1ELb0ELb0ELb1ELb1EEENS1_21CollectiveEpilogueFwdINS6_IJS8_SA_S9_EEENS6_IJNS7_ILi1EEESI_SI_EEESC_SE_Li256ELb1ELb1ELb1ELb0EEENS1_36VarlenDynamicPersistentTileSchedulerILi128ELi64ELi256ELi256ELb1ELb1ELb0ELb1ELb1ELb1EEEEEEEEEvNT_6ParamsE)
        /*0048*/ 	.short	0x0210
        /*004a*/ 	.short	0x0438


	//----- nvinfo : EIATTR_SW_WAR
	.align		4
.L_428:
        /*004c*/ 	.byte	0x04, 0x36
        /*004e*/ 	.short	(.L_430 - .L_429)
.L_429:
        /*0050*/ 	.word	0x00000008
.L_430:


//--------------------- .nv.info._ZN7cutlass13device_kernelIN5flash19enable_sm80_to_sm89INS1_16FlashAttnFwdSm80INS1_25CollectiveMainloopFwdSm80ILi8ELi1ELb0EN4cute5tupleIJNS5_1CILi128EEENS7_ILi48EEENS7_ILi256EEEEEELi256ENS_6half_tEfNS_4arch4Sm80ELb1ELb0ELb1ELb1ELb0ELb1ELb1ELb1EEENS1_21CollectiveEpilogueFwdINS6_IJS8_SA_S9_EEENS6_IJNS7_ILi1EEESI_SI_EEESC_SE_Li256ELb1ELb1ELb1ELb0EEENS1_36VarlenDynamicPersistentTileSchedulerILi128ELi48ELi256ELi256ELb1ELb1ELb0ELb1ELb1ELb1EEEEEEEEEvNT_6ParamsE --------------------------
	.section	.nv.info._ZN7cutlass13device_kernelIN5flash19enable_sm80_to_sm89INS1_16FlashAttnFwdSm80INS1_25CollectiveMainloopFwdSm80ILi8ELi1ELb0EN4cute5tupleIJNS5_1CILi128EEENS7_ILi48EEENS7_ILi256EEEEEELi256ENS_6half_tEfNS_4arch4Sm80ELb1ELb0ELb1ELb1ELb0ELb1ELb1ELb1EEENS1_21CollectiveEpilogueFwdINS6_IJS8_SA_S9_EEENS6_IJNS7_ILi1EEESI_SI_EEESC_SE_Li256ELb1ELb1ELb1ELb0EEENS1_36VarlenDynamicPersistentTileSchedulerILi128ELi48ELi256ELi256ELb1ELb1ELb0ELb1ELb1ELb1EEEEEEEEEvNT_6ParamsE,"",@"SHT_CUDA_INFO"
	.sectionflags	@""
	.align	4


	//----- nvinfo : EIATTR_CUDA_API_VERSION
	.align		4
        /*0000*/ 	.byte	0x04, 0x37
        /*0002*/ 	.short	(.L_432 - .L_431)
.L_431:
        /*0004*/ 	.word	0x00000082


	//----- nvinfo : EIATTR_KPARAM_INFO
	.align		4
.L_432:
        /*0008*/ 	.byte	0x04, 0x17
        /*000a*/ 	.short	(.L_434 - .L_433)
.L_433:
        /*000c*/ 	.word	0x00000000
        /*0010*/ 	.short	0x0000
        /*0012*/ 	.short	0x0000
        /*0014*/ 	.byte	0x00, 0xf0, 0xe1, 0x10


	//----- nvinfo : EIATTR_SPARSE_MMA_MASK
	.align		4
.L_434:
        /*0018*/ 	.byte	0x03, 0x50
        /*001a*/ 	.short	0x0000


	//----- nvinfo : EIATTR_MAXREG_COUNT
	.align		4
        /*001c*/ 	.byte	0x03, 0x1b
        /*001e*/ 	.short	0x00ff


	//----- nvinfo : EIATTR_MERCURY_ISA_VERSION
	.align		4
        /*0020*/ 	.byte	0x03, 0x5f
        /*0022*/ 	.short	0x0101


	//----- nvinfo : EIATTR_EXIT_INSTR_OFFSETS
	.align		4
        /*0024*/ 	.byte	0x04, 0x1c
        /*0026*/ 	.short	(.L_436 - .L_435)


	//   ....[0]....
.L_435:
        /*0028*/ 	.word	0x00000010


	//----- nvinfo : EIATTR_MAX_THREADS
	.align		4
.L_436:
        /*002c*/ 	.byte	0x04, 0x05
        /*002e*/ 	.short	(.L_438 - .L_437)
.L_437:
        /*0030*/ 	.word	0x00000100
        /*0034*/ 	.word	0x00000001
        /*0038*/ 	.word	0x00000001


	//----- nvinfo : EIATTR_CBANK_PARAM_SIZE
	.align		4
.L_438:
        /*003c*/ 	.byte	0x03, 0x19
        /*003e*/ 	.short	0x0438


	//----- nvinfo : EIATTR_PARAM_CBANK
	.align		4
        /*0040*/ 	.byte	0x04, 0x0a
        /*0042*/ 	.short	(.L_440 - .L_439)
	.align		4
.L_439:
        /*0044*/ 	.word	index@(.nv.constant0._ZN7cutlass13device_kernelIN5flash19enable_sm80_to_sm89INS1_16FlashAttnFwdSm80INS1_25CollectiveMainloopFwdSm80ILi8ELi1ELb0EN4cute5tupleIJNS5_1CILi128EEENS7_ILi48EEENS7_ILi256EEEEEELi256ENS_6half_tEfNS_4arch4Sm80ELb1ELb0ELb1ELb1ELb0ELb1ELb1ELb1EEENS1_21CollectiveEpilogueFwdINS6_IJS8_SA_S9_EEENS6_IJNS7_ILi1EEESI_SI_EEESC_SE_Li256ELb1ELb1ELb1ELb0EEENS1_36VarlenDynamicPersistentTileSchedulerILi128ELi48ELi256ELi256ELb1ELb1ELb0ELb1ELb1ELb1EEEEEEEEEvNT_6ParamsE)
        /*0048*/ 	.short	0x0210
        /*004a*/ 	.short	0x0438


	//----- nvinfo : EIATTR_SW_WAR
	.align		4
.L_440:
        /*004c*/ 	.byte	0x04, 0x36
        /*004e*/ 	.short	(.L_442 - .L_441)
.L_441:
        /*0050*/ 	.word	0x00000008
.L_442:


//--------------------- .nv.info._ZN7cutlass13device_kernelIN5flash19enable_sm80_to_sm89INS1_16FlashAttnFwdSm80INS1_25CollectiveMainloopFwdSm80ILi8ELi1ELb1EN4cute5tupleIJNS5_1CILi128EEENS7_ILi64EEENS7_ILi256EEEEEELi256ENS_6half_tEfNS_4arch4Sm80ELb0ELb0ELb0ELb0ELb0ELb0ELb1ELb1EEENS1_21CollectiveEpilogueFwdINS6_IJS8_SA_S9_EEENS6_IJNS7_ILi1EEESI_SI_EEESC_SE_Li256ELb0ELb1ELb1ELb0EEENS1_19SingleTileSchedulerILb0ELb1ELb1ELi128EEEEEEEEEvNT_6ParamsE --------------------------
	.section	.nv.info._ZN7cutlass13device_kernelIN5flash19enable_sm80_to_sm89INS1_16FlashAttnFwdSm80INS1_25CollectiveMainloopFwdSm80ILi8ELi1ELb1EN4cute5tupleIJNS5_1CILi128EEENS7_ILi64EEENS7_ILi256EEEEEELi256ENS_6half_tEfNS_4arch4Sm80ELb0ELb0ELb0ELb0ELb0ELb0ELb1ELb1EEENS1_21CollectiveEpilogueFwdINS6_IJS8_SA_S9_EEENS6_IJNS7_ILi1EEESI_SI_EEESC_SE_Li256ELb0ELb1ELb1ELb0EEENS1_19SingleTileSchedulerILb0ELb1ELb1ELi128EEEEEEEEEvNT_6ParamsE,"",@"SHT_CUDA_INFO"
	.sectionflags	@""
	.align	4


	//----- nvinfo : EIATTR_CUDA_API_VERSION
	.align		4
        /*0000*/ 	.byte	0x04, 0x37
        /*0002*/ 	.short	(.L_444 - .L_443)
.L_443:
        /*0004*/ 	.word	0x00000082


	//----- nvinfo : EIATTR_KPARAM_INFO
	.align		4
.L_444:
        /*0008*/ 	.byte	0x04, 0x17
        /*000a*/ 	.short	(.L_446 - .L_445)
.L_445:
        /*000c*/ 	.word	0x00000000
        /*0010*/ 	.short	0x0000
        /*0012*/ 	.short	0x0000
        /*0014*/ 	.byte	0x00, 0xf0, 0x61, 0x10


	//----- nvinfo : EIATTR_SPARSE_MMA_MASK
	.align		4
.L_446:
        /*0018*/ 	.byte	0x03, 0x50
        /*001a*/ 	.short	0x0000


	//----- nvinfo : EIATTR_MAXREG_COUNT
	.align		4
        /*001c*/ 	.byte	0x03, 0x1b
        /*001e*/ 	.short	0x00ff


	//----- nvinfo : EIATTR_MERCURY_ISA_VERSION
	.align		4
        /*0020*/ 	.byte	0x03, 0x5f
        /*0022*/ 	.short	0x0101


	//----- nvinfo : EIATTR_EXIT_INSTR_OFFSETS
	.align		4
        /*0024*/ 	.byte	0x04, 0x1c
        /*0026*/ 	.short	(.L_448 - .L_447)


	//   ....[0]....
.L_447:
        /*0028*/ 	.word	0x00000010


	//----- nvinfo : EIATTR_MAX_THREADS
	.align		4
.L_448:
        /*002c*/ 	.byte	0x04, 0x05
        /*002e*/ 	.short	(.L_450 - .L_449)
.L_449:
        /*0030*/ 	.word	0x00000100
        /*0034*/ 	.word	0x00000001
        /*0038*/ 	.word	0x00000001


	//----- nvinfo : EIATTR_CBANK_PARAM_SIZE
	.align		4
.L_450:
        /*003c*/ 	.byte	0x03, 0x19
        /*003e*/ 	.short	0x0418


	//----- nvinfo : EIATTR_PARAM_CBANK
	.align		4
        /*0040*/ 	.byte	0x04, 0x0a
        /*0042*/ 	.short	(.L_452 - .L_451)
	.align		4
.L_451:
        /*0044*/ 	.word	index@(.nv.constant0._ZN7cutlass13device_kernelIN5flash19enable_sm80_to_sm89INS1_16FlashAttnFwdSm80INS1_25CollectiveMainloopFwdSm80ILi8ELi1ELb1EN4cute5tupleIJNS5_1CILi128EEENS7_ILi64EEENS7_ILi256EEEEEELi256ENS_6half_tEfNS_4arch4Sm80ELb0ELb0ELb0ELb0ELb0ELb0ELb1ELb1EEENS1_21CollectiveEpilogueFwdINS6_IJS8_SA_S9_EEENS6_IJNS7_ILi1EEESI_SI_EEESC_SE_Li256ELb0ELb1ELb1ELb0EEENS1_19SingleTileSchedulerILb0ELb1ELb1ELi128EEEEEEEEEvNT_6ParamsE)
        /*0048*/ 	.short	0x0210
        /*004a*/ 	.short	0x0418


	//----- nvinfo : EIATTR_SW_WAR
	.align		4
.L_452:
        /*004c*/ 	.byte	0x04, 0x36
        /*004e*/ 	.short	(.L_454 - .L_453)
.L_453:
        /*0050*/ 	.word	0x00000008
.L_454:


//--------------------- .nv.info._ZN7cutlass13device_kernelIN5flash19enable_sm80_to_sm89INS1_16FlashAttnFwdSm80INS1_25CollectiveMainloopFwdSm80ILi8ELi1ELb1EN4cute5tupleIJNS5_1CILi128EEENS7_ILi48EEENS7_ILi256EEEEEELi256ENS_6half_tEfNS_4arch4Sm80ELb0ELb0ELb0ELb1ELb0ELb0ELb1ELb1EEENS1_21CollectiveEpilogueFwdINS6_IJS8_SA_S9_EEENS6_IJNS7_ILi1EEESI_SI_EEESC_SE_Li256ELb1ELb1ELb1ELb0EEENS1_36VarlenDynamicPersistentTileSchedulerILi128ELi48ELi256ELi256ELb1ELb1ELb0ELb0ELb1ELb1EEEEEEEEEvNT_6ParamsE --------------------------
	.section	.nv.info._ZN7cutlass13device_kernelIN5flash19enable_sm80_to_sm89INS1_16FlashAttnFwdSm80INS1_25CollectiveMainloopFwdSm80ILi8ELi1ELb1EN4cute5tupleIJNS5_1CILi128EEENS7_ILi48EEENS7_ILi256EEEEEELi256ENS_6half_tEfNS_4arch4Sm80ELb0ELb0ELb0ELb1ELb0ELb0ELb1ELb1EEENS1_21CollectiveEpilogueFwdINS6_IJS8_SA_S9_EEENS6_IJNS7_ILi1EEESI_SI_EEESC_SE_Li256ELb1ELb1ELb1ELb0EEENS1_36VarlenDynamicPersistentTileSchedulerILi128ELi48ELi256ELi256ELb1ELb1ELb0ELb0ELb1ELb1EEEEEEEEEvNT_6ParamsE,"",@"SHT_CUDA_INFO"
	.sectionflags	@""
	.align	4


	//----- nvinfo : EIATTR_CUDA_API_VERSION
	.align		4
        /*0000*/ 	.byte	0x04, 0x37
        /*0002*/ 	.short	(.L_456 - .L_455)
.L_455:
        /*0004*/ 	.word	0x00000082


	//----- nvinfo : EIATTR_KPARAM_INFO
	.align		4
.L_456:
        /*0008*/ 	.byte	0x04, 0x17
        /*000a*/ 	.short	(.L_458 - .L_457)
.L_457:
        /*000c*/ 	.word	0x00000000
        /*0010*/ 	.short	0x0000
        /*0012*/ 	.short	0x0000
        /*0014*/ 	.byte	0x00, 0xf0, 0xe1, 0x10


	//----- nvinfo : EIATTR_SPARSE_MMA_MASK
	.align		4
.L_458:
        /*0018*/ 	.byte	0x03, 0x50
        /*001a*/ 	.short	0x0000


	//----- nvinfo : EIATTR_MAXREG_COUNT
	.align		4
        /*001c*/ 	.byte	0x03, 0x1b
        /*001e*/ 	.short	0x00ff


	//----- nvinfo : EIATTR_MERCURY_ISA_VERSION
	.align		4
        /*0020*/ 	.byte	0x03, 0x5f
        /*0022*/ 	.short	0x0101


	//----- nvinfo : EIATTR_EXIT_INSTR_OFFSETS
	.align		4
        /*0024*/ 	.byte	0x04, 0x1c
        /*0026*/ 	.short	(.L_460 - .L_459)


	//   ....[0]....
.L_459:
        /*0028*/ 	.word	0x00000010


	//----- nvinfo : EIATTR_MAX_THREADS
	.align		4
.L_460:
        /*002c*/ 	.byte	0x04, 0x05
        /*002e*/ 	.short	(.L_462 - .L_461)
.L_461:
        /*0030*/ 	.word	0x00000100
        /*0034*/ 	.word	0x00000001
        /*0038*/ 	.word	0x00000001


	//----- nvinfo : EIATTR_CBANK_PARAM_SIZE
	.align		4
.L_462:
        /*003c*/ 	.byte	0x03, 0x19
        /*003e*/ 	.short	0x0438


	//----- nvinfo : EIATTR_PARAM_CBANK
	.align		4
        /*0040*/ 	.byte	0x04, 0x0a
        /*0042*/ 	.short	(.L_464 - .L_463)
	.align		4
.L_463:
        /*0044*/ 	.word	index@(.nv.constant0._ZN7cutlass13device_kernelIN5flash19enable_sm80_to_sm89INS1_16FlashAttnFwdSm80INS1_25CollectiveMainloopFwdSm80ILi8ELi1ELb1EN4cute5tupleIJNS5_1CILi128EEENS7_ILi48EEENS7_ILi256EEEEEELi256ENS_6half_tEfNS_4arch4Sm80ELb0ELb0ELb0ELb1ELb0ELb0ELb1ELb1EEENS1_21CollectiveEpilogueFwdINS6_IJS8_SA_S9_EEENS6_IJNS7_ILi1EEESI_SI_EEESC_SE_Li256ELb1ELb1ELb1ELb0EEENS1_36VarlenDynamicPersistentTileSchedulerILi128ELi48ELi256ELi256ELb1ELb1ELb0ELb0ELb1ELb1EEEEEEEEEvNT_6ParamsE)
        /*0048*/ 	.short	0x0210
        /*004a*/ 	.short	0x0438


	//----- nvinfo : EIATTR_SW_WAR
	.align		4
.L_464:
        /*004c*/ 	.byte	0x04, 0x36
        /*004e*/ 	.short	(.L_466 - .L_465)
.L_465:
        /*0050*/ 	.word	0x00000008
.L_466:


//--------------------- .nv.info._ZN7cutlass13device_kernelIN5flash19enable_sm80_to_sm89INS1_16FlashAttnFwdSm80INS1_25CollectiveMainloopFwdSm80ILi8ELi1ELb0EN4cute5tupleIJNS5_1CILi128EEENS7_ILi32EEENS7_ILi256EEEEEELi256ENS_6half_tEfNS_4arch4Sm80ELb0ELb0ELb0ELb1ELb0ELb1ELb1ELb1EEENS1_21CollectiveEpilogueFwdINS6_IJS8_SA_S9_EEENS6_IJNS7_ILi1EEESI_SI_EEESC_SE_Li256ELb1ELb1ELb1ELb0EEENS1_36VarlenDynamicPersistentTileSchedulerILi128ELi32ELi256ELi256ELb1ELb1ELb0ELb0ELb1ELb1EEEEEEEEEvNT_6ParamsE --------------------------
	.section	.nv.info._ZN7cutlass13device_kernelIN5flash19enable_sm80_to_sm89INS1_16FlashAttnFwdSm80INS1_25CollectiveMainloopFwdSm80ILi8ELi1ELb0EN4cute5tupleIJNS5_1CILi128EEENS7_ILi32EEENS7_ILi256EEEEEELi256ENS_6half_tEfNS_4arch4Sm80ELb0ELb0ELb0ELb1ELb0ELb1ELb1ELb1EEENS1_21CollectiveEpilogueFwdINS6_IJS8_SA_S9_EEENS6_IJNS7_ILi1EEESI_SI_EEESC_SE_Li256ELb1ELb1ELb1ELb0EEENS1_36VarlenDynamicPersistentTileSchedulerILi128ELi32ELi256ELi256ELb1ELb1ELb0ELb0ELb1ELb1EEEEEEEEEvNT_6ParamsE,"",@"SHT_CUDA_INFO"
	.sectionflags	@""
	.align	4


	//----- nvinfo : EIATTR_CUDA_API_VERSION
	.align		4
        /*0000*/ 	.byte	0x04, 0x37
        /*0002*/ 	.short	(.L_468 - .L_467)
.L_467:
        /*0004*/ 	.word	0x00000082


	//----- nvinfo : EIATTR_KPARAM_INFO
	.align		4
.L_468:
        /*0008*/ 	.byte	0x04, 0x17
        /*000a*/ 	.short	(.L_470 - .L_469)
.L_469:
        /*000c*/ 	.word	0x00000000
        /*0010*/ 	.short	0x0000
        /*0012*/ 	.short	0x0000
        /*0014*/ 	.byte	0x00, 0xf0, 0xe1, 0x10


	//----- nvinfo : EIATTR_SPARSE_MMA_MASK
	.align		4
.L_470:
        /*0018*/ 	.byte	0x03, 0x50
        /*001a*/ 	.short	0x0000


	//----- nvinfo : EIATTR_MAXREG_COUNT
	.align		4
        /*001c*/ 	.byte	0x03, 0x1b
        /*001e*/ 	.short	0x00ff


	//----- nvinfo : EIATTR_MERCURY_ISA_VERSION
	.align		4
        /*0020*/ 	.byte	0x03, 0x5f
        /*0022*/ 	.short	0x0101


	//----- nvinfo : EIATTR_EXIT_INSTR_OFFSETS
	.align		4
        /*0024*/ 	.byte	0x04, 0x1c
        /*0026*/ 	.short	(.L_472 - .L_471)


	//   ....[0]....
.L_471:
        /*0028*/ 	.word	0x00000010


	//----- nvinfo : EIATTR_MAX_THREADS
	.align		4
.L_472:
        /*002c*/ 	.byte	0x04, 0x05
        /*002e*/ 	.short	(.L_474 - .L_473)
.L_473:
        /*0030*/ 	.word	0x00000100
        /*0034*/ 	.word	0x00000001
        /*0038*/ 	.word	0x00000001


	//----- nvinfo : EIATTR_CBANK_PARAM_SIZE
	.align		4
.L_474:
        /*003c*/ 	.byte	0x03, 0x19
        /*003e*/ 	.short	0x0438


	//----- nvinfo : EIATTR_PARAM_CBANK
	.align		4
        /*0040*/ 	.byte	0x04, 0x0a
        /*0042*/ 	.short	(.L_476 - .L_475)
	.align		4
.L_475:
        /*0044*/ 	.word	index@(.nv.constant0._ZN7cutlass13device_kernelIN5flash19enable_sm80_to_sm89INS1_16FlashAttnFwdSm80INS1_25CollectiveMainloopFwdSm80ILi8ELi1ELb0EN4cute5tupleIJNS5_1CILi128EEENS7_ILi32EEENS7_ILi256EEEEEELi256ENS_6half_tEfNS_4arch4Sm80ELb0ELb0ELb0ELb1ELb0ELb1ELb1ELb1EEENS1_21CollectiveEpilogueFwdINS6_IJS8_SA_S9_EEENS6_IJNS7_ILi1EEESI_SI_EEESC_SE_Li256ELb1ELb1ELb1ELb0EEENS1_36VarlenDynamicPersistentTileSchedulerILi128ELi32ELi256ELi256ELb1ELb1ELb0ELb0ELb1ELb1EEEEEEEEEvNT_6ParamsE)
        /*0048*/ 	.short	0x0210
        /*004a*/ 	.short	0x0438


	//----- nvinfo : EIATTR_SW_WAR
	.align		4
.L_476:
        /*004c*/ 	.byte	0x04, 0x36
        /*004e*/ 	.short	(.L_478 - .L_477)
.L_477:
        /*0050*/ 	.word	0x00000008
.L_478:


//--------------------- .nv.info._ZN7cutlass13device_kernelIN5flash19enable_sm80_to_sm89INS1_16FlashAttnFwdSm80INS1_25CollectiveMainloopFwdSm80ILi8ELi1ELb1EN4cute5tupleIJNS5_1CILi128EEENS7_ILi48EEENS7_ILi256EEEEEELi256ENS_6half_tEfNS_4arch4Sm80ELb0ELb1ELb0ELb0ELb0ELb0ELb1ELb1EEENS1_21CollectiveEpilogueFwdINS6_IJS8_SA_S9_EEENS6_IJNS7_ILi1EEESI_SI_EEESC_SE_Li256ELb0ELb1ELb1ELb0EEENS1_19SingleTileSchedulerILb0ELb1ELb1ELi128EEEEEEEEEvNT_6ParamsE --------------------------
	.section	.nv.info._ZN7cutlass13device_kernelIN5flash19enable_sm80_to_sm89INS1_16FlashAttnFwdSm80INS1_25CollectiveMainloopFwdSm80ILi8ELi1ELb1EN4cute5tupleIJNS5_1CILi128EEENS7_ILi48EEENS7_ILi256EEEEEELi256ENS_6half_tEfNS_4arch4Sm80ELb0ELb1ELb0ELb0ELb0ELb0ELb1ELb1EEENS1_21CollectiveEpilogueFwdINS6_IJS8_SA_S9_EEENS6_IJNS7_ILi1EEESI_SI_EEESC_SE_Li256ELb0ELb1ELb1ELb0EEENS1_19SingleTileSchedulerILb0ELb1ELb1ELi128EEEEEEEEEvNT_6ParamsE,"",@"SHT_CUDA_INFO"
	.sectionflags	@""
	.align	4


	//----- nvinfo : EIATTR_CUDA_API_VERSION
	.align		4
        /*0000*/ 	.byte	0x04, 0x37
        /*0002*/ 	.short	(.L_480 - .L_479)
.L_479:
        /*0004*/ 	.word	0x00000082


	//----- nvinfo : EIATTR_KPARAM_INFO
	.align		4
.L_480:
        /*0008*/ 	.byte	0x04, 0x17
        /*000a*/ 	.short	(.L_482 - .L_481)
.L_481:
        /*000c*/ 	.word	0x00000000
        /*0010*/ 	.short	0x0000
        /*0012*/ 	.short	0x0000
        /*0014*/ 	.byte	0x00, 0xf0, 0x61, 0x10


	//----- nvinfo : EIATTR_SPARSE_MMA_MASK
	.align		4
.L_482:
        /*0018*/ 	.byte	0x03, 0x50
        /*001a*/ 	.short	0x0000


	//----- nvinfo : EIATTR_MAXREG_COUNT
	.align		4
        /*001c*/ 	.byte	0x03, 0x1b
        /*001e*/ 	.short	0x00ff


	//----- nvinfo : EIATTR_MERCURY_ISA_VERSION
	.align		4
        /*0020*/ 	.byte	0x03, 0x5f
        /*0022*/ 	.short	0x0101


	//----- nvinfo : EIATTR_EXIT_INSTR_OFFSETS
	.align		4
        /*0024*/ 	.byte	0x04, 0x1c
        /*0026*/ 	.short	(.L_484 - .L_483)


	//   ....[0]....
.L_483:
        /*0028*/ 	.word	0x00000010


	//----- nvinfo : EIATTR_MAX_THREADS
	.align		4
.L_484:
        /*002c*/ 	.byte	0x04, 0x05
        /*002e*/ 	.short	(.L_486 - .L_485)
.L_485:
        /*0030*/ 	.word	0x00000100
        /*0034*/ 	.word	0x00000001
        /*0038*/ 	.word	0x00000001


	//----- nvinfo : EIATTR_CBANK_PARAM_SIZE
	.align		4
.L_486:
        /*003c*/ 	.byte	0x03, 0x19
        /*003e*/ 	.short	0x0418


	//----- nvinfo : EIATTR_PARAM_CBANK
	.align		4
        /*0040*/ 	.byte	0x04, 0x0a
        /*0042*/ 	.short	(.L_488 - .L_487)
	.align		4
.L_487:
        /*0044*/ 	.word	index@(.nv.constant0._ZN7cutlass13device_kernelIN5flash19enable_sm80_to_sm89INS1_16FlashAttnFwdSm80INS1_25CollectiveMainloopFwdSm80ILi8ELi1ELb1EN4cute5tupleIJNS5_1CILi128EEENS7_ILi48EEENS7_ILi256EEEEEELi256ENS_6half_tEfNS_4arch4Sm80ELb0ELb1ELb0ELb0ELb0ELb0ELb1ELb1EEENS1_21CollectiveEpilogueFwdINS6_IJS8_SA_S9_EEENS6_IJNS7_ILi1EEESI_SI_EEESC_SE_Li256ELb0ELb1ELb1ELb0EEENS1_19SingleTileSchedulerILb0ELb1ELb1ELi128EEEEEEEEEvNT_6ParamsE)
        /*0048*/ 	.short	0x0210
        /*004a*/ 	.short	0x0418


	//----- nvinfo : EIATTR_SW_WAR
	.align		4
.L_488:
        /*004c*/ 	.byte	0x04, 0x36
        /*004e*/ 	.short	(.L_490 - .L_489)
.L_489:
        /*0050*/ 	.word	0x00000008
.L_490:


//--------------------- .nv.info._ZN7cutlass13device_kernelIN5flash19enable_sm80_to_sm89INS1_16FlashAttnFwdSm80INS1_25CollectiveMainloopFwdSm80ILi8ELi1ELb1EN4cute5tupleIJNS5_1CILi128EEENS7_ILi48EEENS7_ILi256EEEEEELi256ENS_6half_tEfNS_4arch4Sm80ELb0ELb1ELb0ELb1ELb0ELb0ELb1ELb1EEENS1_21CollectiveEpilogueFwdINS6_IJS8_SA_S9_EEENS6_IJNS7_ILi1EEESI_SI_EEESC_SE_Li256ELb1ELb1ELb1ELb0EEENS1_36VarlenDynamicPersistentTileSchedulerILi128ELi48ELi256ELi256ELb1ELb1ELb0ELb1ELb0ELb1EEEEEEEEEvNT_6ParamsE --------------------------
	.section	.nv.info._ZN7cutlass13device_kernelIN5flash19enable_sm80_to_sm89INS1_16FlashAttnFwdSm80INS1_25CollectiveMainloopFwdSm80ILi8ELi1ELb1EN4cute5tupleIJNS5_1CILi128EEENS7_ILi48EEENS7_ILi256EEEEEELi256ENS_6half_tEfNS_4arch4Sm80ELb0ELb1ELb0ELb1ELb0ELb0ELb1ELb1EEENS1_21CollectiveEpilogueFwdINS6_IJS8_SA_S9_EEENS6_IJNS7_ILi1EEESI_SI_EEESC_SE_Li256ELb1ELb1ELb1ELb0EEENS1_36VarlenDynamicPersistentTileSchedulerILi128ELi48ELi256ELi256ELb1ELb1ELb0ELb1ELb0ELb1EEEEEEEEEvNT_6ParamsE,"",@"SHT_CUDA_INFO"
	.sectionflags	@""
	.align	4


	//----- nvinfo : EIATTR_CUDA_API_VERSION
	.align		4
        /*0000*/ 	.byte	0x04, 0x37
        /*0002*/ 	.short	(.L_492 - .L_491)
.L_491:
        /*0004*/ 	.word	0x00000082


	//----- nvinfo : EIATTR_KPARAM_INFO
	.align		4
.L_492:
        /*0008*/ 	.byte	0x04, 0x17
        /*000a*/ 	.short	(.L_494 - .L_493)
.L_493:
        /*000c*/ 	.word	0x00000000
        /*0010*/ 	.short	0x0000
        /*0012*/ 	.short	0x0000
        /*0014*/ 	.byte	0x00, 0xf0, 0xe1, 0x10


	//----- nvinfo : EIATTR_SPARSE_MMA_MASK
	.align		4
.L_494:
        /*0018*/ 	.byte	0x03, 0x50
        /*001a*/ 	.short	0x0000


	//----- nvinfo : EIATTR_MAXREG_COUNT
	.align		4
        /*001c*/ 	.byte	0x03, 0x1b
        /*001e*/ 	.short	0x00ff


	//----- nvinfo : EIATTR_MERCURY_ISA_VERSION
	.align		4
        /*0020*/ 	.byte	0x03, 0x5f
        /*0022*/ 	.short	0x0101


	//----- nvinfo : EIATTR_EXIT_INSTR_OFFSETS
	.align		4
        /*0024*/ 	.byte	0x04, 0x1c
        /*0026*/ 	.short	(.L_496 - .L_495)


	//   ....[0]....
.L_495:
        /*0028*/ 	.word	0x00000010


	//----- nvinfo : EIATTR_MAX_THREADS
	.align		4
.L_496:
        /*002c*/ 	.byte	0x04, 0x05
        /*002e*/ 	.short	(.L_498 - .L_497)
.L_497:
        /*0030*/ 	.word	0x00000100
        /*0034*/ 	.word	0x00000001
        /*0038*/ 	.word	0x00000001


	//----- nvinfo : EIATTR_CBANK_PARAM_SIZE
	.align		4
.L_498:
        /*003c*/ 	.byte	0x03, 0x19
        /*003e*/ 	.short	0x0438


	//----- nvinfo : EIATTR_PARAM_CBANK
	.align		4
        /*0040*/ 	.byte	0x04, 0x0a
        /*0042*/ 	.short	(.L_500 - .L_499)
	.align		4
.L_499:
        /*0044*/ 	.word	index@(.nv.constant0._ZN7cutlass13device_kernelIN5flash19enable_sm80_to_sm89INS1_16FlashAttnFwdSm80INS1_25CollectiveMainloopFwdSm80ILi8ELi1ELb1EN4cute5tupleIJNS5_1CILi128EEENS7_ILi48EEENS7_ILi256EEEEEELi256ENS_6half_tEfNS_4arch4Sm80ELb0ELb1ELb0ELb1ELb0ELb0ELb1ELb1EEENS1_21CollectiveEpilogueFwdINS6_IJS8_SA_S9_EEENS6_IJNS7_ILi1EEESI_SI_EEESC_SE_Li256ELb1ELb1ELb1ELb0EEENS1_36VarlenDynamicPersistentTileSchedulerILi128ELi48ELi256ELi256ELb1ELb1ELb0ELb1ELb0ELb1EEEEEEEEEvNT_6ParamsE)
        /*0048*/ 	.short	0x0210
        /*004a*/ 	.short	0x0438


	//----- nvinfo : EIATTR_SW_WAR
	.align		4
.L_500:
        /*004c*/ 	.byte	0x04, 0x36
        /*004e*/ 	.short	(.L_502 - .L_501)
.L_501:
        /*0050*/ 	.word	0x00000008
.L_502:


//--------------------- .nv.info._ZN7cutlass13device_kernelIN5flash19enable_sm80_to_sm89INS1_16FlashAttnFwdSm80INS1_25CollectiveMainloopFwdSm80ILi8ELi1ELb0EN4cute5tupleIJNS5_1CILi128EEENS7_ILi32EEENS7_ILi256EEEEEELi256ENS_6half_tEfNS_4arch4Sm80ELb0ELb1ELb0ELb1ELb0ELb1ELb1ELb1EEENS1_21CollectiveEpilogueFwdINS6_IJS8_SA_S9_EEENS6_IJNS7_ILi1EEESI_SI_EEESC_SE_Li256ELb1ELb1ELb1ELb0EEENS1_36VarlenDynamicPersistentTileSchedulerILi128ELi32ELi256ELi256ELb1ELb1ELb0ELb1ELb0ELb1EEEEEEEEEvNT_6ParamsE --------------------------
	.section	.nv.info._ZN7cutlass13device_kernelIN5flash19enable_sm80_to_sm89INS1_16FlashAttnFwdSm80INS1_25CollectiveMainloopFwdSm80ILi8ELi1ELb0EN4cute5tupleIJNS5_1CILi128EEENS7_ILi32EEENS7_ILi256EEEEEELi256ENS_6half_tEfNS_4arch4Sm80ELb0ELb1ELb0ELb1ELb0ELb1ELb1ELb1EEENS1_21CollectiveEpilogueFwdINS6_IJS8_SA_S9_EEENS6_IJNS7_ILi1EEESI_SI_EEESC_SE_Li256ELb1ELb1ELb1ELb0EEENS1_36VarlenDynamicPersistentTileSchedulerILi128ELi32ELi256ELi256ELb1ELb1ELb0ELb1ELb0ELb1EEEEEEEEEvNT_6ParamsE,"",@"SHT_CUDA_INFO"
	.sectionflags	@""
	.align	4


	//----- nvinfo : EIATTR_CUDA_API_VERSION
	.align		4
        /*0000*/ 	.byte	0x04, 0x37
        /*0002*/ 	.short	(.L_504 - .L_503)
.L_503:
        /*0004*/ 	.word	0x00000082


	//----- nvinfo : EIATTR_KPARAM_INFO
	.align		4
.L_504:
        /*0008*/ 	.byte	0x04, 0x17
        /*000a*/ 	.short	(.L_506 - .L_505)
.L_505:
        /*000c*/ 	.word	0x00000000
        /*0010*/ 	.short	0x0000
        /*0012*/ 	.short	0x0000
        /*0014*/ 	.byte	0x00, 0xf0, 0xe1, 0x10


	//----- nvinfo : EIATTR_SPARSE_MMA_MASK
	.align		4
.L_506:
        /*0018*/ 	.byte	0x03, 0x50
        /*001a*/ 	.short	0x0000


	//----- nvinfo : EIATTR_MAXREG_COUNT
	.align		4
        /*001c*/ 	.byte	0x03, 0x1b
        /*001e*/ 	.short	0x00ff


	//----- nvinfo : EIATTR_MERCURY_ISA_VERSION
	.align		4
        /*0020*/ 	.byte	0x03, 0x5f
        /*0022*/ 	.short	0x0101


	//----- nvinfo : EIATTR_EXIT_INSTR_OFFSETS
	.align		4
        /*0024*/ 	.byte	0x04, 0x1c
        /*0026*/ 	.short	(.L_508 - .L_507)


	//   ....[0]....
.L_507:
        /*0028*/ 	.word	0x00000010


	//----- nvinfo : EIATTR_MAX_THREADS
	.align		4
.L_508:
        /*002c*/ 	.byte	0x04, 0x05
        /*002e*/ 	.short	(.L_510 - .L_509)
.L_509:
        /*0030*/ 	.word	0x00000100
        /*0034*/ 	.word	0x00000001
        /*0038*/ 	.word	0x00000001


	//----- nvinfo : EIATTR_CBANK_PARAM_SIZE
	.align		4
.L_510:
        /*003c*/ 	.byte	0x03, 0x19
        /*003e*/ 	.short	0x0438


	//----- nvinfo : EIATTR_PARAM_CBANK
	.align		4
        /*0040*/ 	.byte	0x04, 0x0a
        /*0042*/ 	.short	(.L_512 - .L_511)
	.align		4
.L_511:
        /*0044*/ 	.word	index@(.nv.constant0._ZN7cutlass13device_kernelIN5flash19enable_sm80_to_sm89INS1_16FlashAttnFwdSm80INS1_25CollectiveMainloopFwdSm80ILi8ELi1ELb0EN4cute5tupleIJNS5_1CILi128EEENS7_ILi32EEENS7_ILi256EEEEEELi256ENS_6half_tEfNS_4arch4Sm80ELb0ELb1ELb0ELb1ELb0ELb1ELb1ELb1EEENS1_21CollectiveEpilogueFwdINS6_IJS8_SA_S9_EEENS6_IJNS7_ILi1EEESI_SI_EEESC_SE_Li256ELb1ELb1ELb1ELb0EEENS1_36VarlenDynamicPersistentTileSchedulerILi128ELi32ELi256ELi256ELb1ELb1ELb0ELb1ELb0ELb1EEEEEEEEEvNT_6ParamsE)
        /*0048*/ 	.short	0x0210
        /*004a*/ 	.short	0x0438


	//----- nvinfo : EIATTR_SW_WAR
	.align		4
.L_512:
        /*004c*/ 	.byte	0x04, 0x36
        /*004e*/ 	.short	(.L_514 - .L_513)
.L_513:
        /*0050*/ 	.word	0x00000008
.L_514:


//--------------------- .nv.info._ZN7cutlass13device_kernelIN5flash19enable_sm80_to_sm89INS1_16FlashAttnFwdSm80INS1_25CollectiveMainloopFwdSm80ILi8ELi1ELb1EN4cute5tupleIJNS5_1CILi128EEENS7_ILi64EEENS7_ILi256EEEEEELi256ENS_6half_tEfNS_4arch4Sm80ELb1ELb0ELb0ELb0ELb0ELb0ELb1ELb1EEENS1_21CollectiveEpilogueFwdINS6_IJS8_SA_S9_EEENS6_IJNS7_ILi1EEESI_SI_EEESC_SE_Li256ELb0ELb1ELb1ELb0EEENS1_30DynamicPersistentTileSchedulerILi256ELi256ELb1ELb1ELb0EEEEEEEEEvNT_6ParamsE --------------------------
	.section	.nv.info._ZN7cutlass13device_kernelIN5flash19enable_sm80_to_sm89INS1_16FlashAttnFwdSm80INS1_25CollectiveMainloopFwdSm80ILi8ELi1ELb1EN4cute5tupleIJNS5_1CILi128EEENS7_ILi64EEENS7_ILi256EEEEEELi256ENS_6half_tEfNS_4arch4Sm80ELb1ELb0ELb0ELb0ELb0ELb0ELb1ELb1EEENS1_21CollectiveEpilogueFwdINS6_IJS8_SA_S9_EEENS6_IJNS7_ILi1EEESI_SI_EEESC_SE_Li256ELb0ELb1ELb1ELb0EEENS1_30DynamicPersistentTileSchedulerILi256ELi256ELb1ELb1ELb0EEEEEEEEEvNT_6ParamsE,"",@"SHT_CUDA_INFO"
	.sectionflags	@""
	.align	4


	//----- nvinfo : EIATTR_CUDA_API_VERSION
	.align		4
        /*0000*/ 	.byte	0x04, 0x37
        /*0002*/ 	.short	(.L_516 - .L_515)
.L_515:
        /*0004*/ 	.word	0x00000082


	//----- nvinfo : EIATTR_KPARAM_INFO
	.align		4
.L_516:
        /*0008*/ 	.byte	0x04, 0x17
        /*000a*/ 	.short	(.L_518 - .L_517)
.L_517:
        /*000c*/ 	.word	0x00000000
        /*0010*/ 	.short	0x0000
        /*0012*/ 	.short	0x0000
        /*0014*/ 	.byte	0x00, 0xf0, 0xa1, 0x10


	//----- nvinfo : EIATTR_SPARSE_MMA_MASK
	.align		4
.L_518:
        /*0018*/ 	.byte	0x03, 0x50
        /*001a*/ 	.short	0x0000


	//----- nvinfo : EIATTR_MAXREG_COUNT
	.align		4
        /*001c*/ 	.byte	0x03, 0x1b
        /*001e*/ 	.short	0x00ff


	//----- nvinfo : EIATTR_MERCURY_ISA_VERSION
	.align		4
        /*0020*/ 	.byte	0x03, 0x5f
        /*0022*/ 	.short	0x0101


	//----- nvinfo : EIATTR_EXIT_INSTR_OFFSETS
	.align		4
        /*0024*/ 	.byte	0x04, 0x1c
        /*0026*/ 	.short	(.L_520 - .L_519)


	//   ....[0]....
.L_519:
        /*0028*/ 	.word	0x00000010


	//----- nvinfo : EIATTR_MAX_THREADS
	.align		4
.L_520:
        /*002c*/ 	.byte	0x04, 0x05
        /*002e*/ 	.short	(.L_522 - .L_521)
.L_521:
        /*0030*/ 	.word	0x00000100
        /*0034*/ 	.word	0x00000001
        /*0038*/ 	.word	0x00000001


	//----- nvinfo : EIATTR_CBANK_PARAM_SIZE
	.align		4
.L_522:
        /*003c*/ 	.byte	0x03, 0x19
        /*003e*/ 	.short	0x0428


	//----- nvinfo : EIATTR_PARAM_CBANK
	.align		4
        /*0040*/ 	.byte	0x04, 0x0a
        /*0042*/ 	.short	(.L_524 - .L_523)
	.align		4
.L_523:
        /*0044*/ 	.word	index@(.nv.constant0._ZN7cutlass13device_kernelIN5flash19enable_sm80_to_sm89INS1_16FlashAttnFwdSm80INS1_25CollectiveMainloopFwdSm80ILi8ELi1ELb1EN4cute5tupleIJNS5_1CILi128EEENS7_ILi64EEENS7_ILi256EEEEEELi256ENS_6half_tEfNS_4arch4Sm80ELb1ELb0ELb0ELb0ELb0ELb0ELb1ELb1EEENS1_21CollectiveEpilogueFwdINS6_IJS8_SA_S9_EEENS6_IJNS7_ILi1EEESI_SI_EEESC_SE_Li256ELb0ELb1ELb1ELb0EEENS1_30DynamicPersistentTileSchedulerILi256ELi256ELb1ELb1ELb0EEEEEEEEEvNT_6ParamsE)
        /*0048*/ 	.short	0x0210
        /*004a*/ 	.short	0x0428


	//----- nvinfo : EIATTR_SW_WAR
	.align		4
.L_524:
        /*004c*/ 	.byte	0x04, 0x36
        /*004e*/ 	.short	(.L_526 - .L_525)
.L_525:
        /*0050*/ 	.word	0x00000008
.L_526:


//--------------------- .nv.info._ZN7cutlass13device_kernelIN5flash19enable_sm80_to_sm89INS1_16FlashAttnFwdSm80INS1_25CollectiveMainloopFwdSm80ILi8ELi1ELb1EN4cute5tupleIJNS5_1CILi128EEENS7_ILi48EEENS7_ILi256EEEEEELi256ENS_6half_tEfNS_4arch4Sm80ELb1ELb0ELb0ELb1ELb0ELb0ELb1ELb1EEENS1_21CollectiveEpilogueFwdINS6_IJS8_SA_S9_EEENS6_IJNS7_ILi1EEESI_SI_EEESC_SE_Li256ELb1ELb1ELb1ELb0EEENS1_36VarlenDynamicPersistentTileSchedulerILi128ELi48ELi256ELi256ELb1ELb1ELb0ELb1ELb1ELb1EEEEEEEEEvNT_6ParamsE --------------------------
	.section	.nv.info._ZN7cutlass13device_kernelIN5flash19enable_sm80_to_sm89INS1_16FlashAttnFwdSm80INS1_25CollectiveMainloopFwdSm80ILi8ELi1ELb1EN4cute5tupleIJNS5_1CILi128EEENS7_ILi48EEENS7_ILi256EEEEEELi256ENS_6half_tEfNS_4arch4Sm80ELb1ELb0ELb0ELb1ELb0ELb0ELb1ELb1EEENS1_21CollectiveEpilogueFwdINS6_IJS8_SA_S9_EEENS6_IJNS7_ILi1EEESI_SI_EEESC_SE_Li256ELb1ELb1ELb1ELb0EEENS1_36VarlenDynamicPersistentTileSchedulerILi128ELi48ELi256ELi256ELb1ELb1ELb0ELb1ELb1ELb1EEEEEEEEEvNT_6ParamsE,"",@"SHT_CUDA_INFO"
	.sectionflags	@""
	.align	4


	//----- nvinfo : EIATTR_CUDA_API_VERSION
	.align		4
        /*0000*/ 	.byte	0x04, 0x37
        /*0002*/ 	.short	(.L_528 - .L_527)
.L_527:
        /*0004*/ 	.word	0x00000082


	//----- nvinfo : EIATTR_KPARAM_INFO
	.align		4
.L_528:
        /*0008*/ 	.byte	0x04, 0x17
        /*000a*/ 	.short	(.L_530 - .L_529)
.L_529:
        /*000c*/ 	.word	0x00000000
        /*0010*/ 	.short	0x0000
        /*0012*/ 	.short	0x0000
        /*0014*/ 	.byte	0x00, 0xf0, 0xe1, 0x10


	//----- nvinfo : EIATTR_SPARSE_MMA_MASK
	.align		4
.L_530:
        /*0018*/ 	.byte	0x03, 0x50
        /*001a*/ 	.short	0x0000


	//----- nvinfo : EIATTR_MAXREG_COUNT
	.align		4
        /*001c*/ 	.byte	0x03, 0x1b
        /*001e*/ 	.short	0x00ff


	//----- nvinfo : EIATTR_MERCURY_ISA_VERSION
	.align		4
        /*0020*/ 	.byte	0x03, 0x5f
        /*0022*/ 	.short	0x0101


	//----- nvinfo : EIATTR_EXIT_INSTR_OFFSETS
	.align		4
        /*0024*/ 	.byte	0x04, 0x1c
        /*0026*/ 	.short	(.L_532 - .L_531)


	//   ....[0]....
.L_531:
        /*0028*/ 	.word	0x00000010


	//----- nvinfo : EIATTR_MAX_THREADS
	.align		4
.L_532:
        /*002c*/ 	.byte	0x04, 0x05
        /*002e*/ 	.short	(.L_534 - .L_533)
.L_533:
        /*0030*/ 	.word	0x00000100
        /*0034*/ 	.word	0x00000001
        /*0038*/ 	.word	0x00000001


	//----- nvinfo : EIATTR_CBANK_PARAM_SIZE
	.align		4
.L_534:
        /*003c*/ 	.byte	0x03, 0x19
        /*003e*/ 	.short	0x0438


	//----- nvinfo : EIATTR_PARAM_CBANK
	.align		4
        /*0040*/ 	.byte	0x04, 0x0a
        /*0042*/ 	.short	(.L_536 - .L_535)
	.align		4
.L_535:
        /*0044*/ 	.word	index@(.nv.constant0._ZN7cutlass13device_kernelIN5flash19enable_sm80_to_sm89INS1_16FlashAttnFwdSm80INS1_25CollectiveMainloopFwdSm80ILi8ELi1ELb1EN4cute5tupleIJNS5_1CILi128EEENS7_ILi48EEENS7_ILi256EEEEEELi256ENS_6half_tEfNS_4arch4Sm80ELb1ELb0ELb0ELb1ELb0ELb0ELb1ELb1EEENS1_21CollectiveEpilogueFwdINS6_IJS8_SA_S9_EEENS6_IJNS7_ILi1EEESI_SI_EEESC_SE_Li256ELb1ELb1ELb1ELb0EEENS1_36VarlenDynamicPersistentTileSchedulerILi128ELi48ELi256ELi256ELb1ELb1ELb0ELb1ELb1ELb1EEEEEEEEEvNT_6ParamsE)
        /*0048*/ 	.short	0x0210
        /*004a*/ 	.short	0x0438


	//----- nvinfo : EIATTR_SW_WAR
	.align		4
.L_536:
        /*004c*/ 	.byte	0x04, 0x36
        /*004e*/ 	.short	(.L_538 - .L_537)
.L_537:
        /*0050*/ 	.word	0x00000008
.L_538:


//--------------------- .nv.info._ZN7cutlass13device_kernelIN5flash19enable_sm80_to_sm89INS1_16FlashAttnFwdSm80INS1_25CollectiveMainloopFwdSm80ILi8ELi1ELb0EN4cute5tupleIJNS5_1CILi128EEENS7_ILi32EEENS7_ILi256EEEEEELi256ENS_6half_tEfNS_4arch4Sm80ELb1ELb0ELb0ELb1ELb0ELb1ELb1ELb1EEENS1_21CollectiveEpilogueFwdINS6_IJS8_SA_S9_EEENS6_IJNS7_ILi1EEESI_SI_EEESC_SE_Li256ELb1ELb1ELb1ELb0EEENS1_36VarlenDynamicPersistentTileSchedulerILi128ELi32ELi256ELi256ELb1ELb1ELb0ELb1ELb1ELb1EEEEEEEEEvNT_6ParamsE --------------------------
	.section	.nv.info._ZN7cutlass13device_kernelIN5flash19enable_sm80_to_sm89INS1_16FlashAttnFwdSm80INS1_25CollectiveMainloopFwdSm80ILi8ELi1ELb0EN4cute5tupleIJNS5_1CILi128EEENS7_ILi32EEENS7_ILi256EEEEEELi256ENS_6half_tEfNS_4arch4Sm80ELb1ELb0ELb0ELb1ELb0ELb1ELb1ELb1EEENS1_21CollectiveEpilogueFwdINS6_IJS8_SA_S9_EEENS6_IJNS7_ILi1EEESI_SI_EEESC_SE_Li256ELb1ELb1ELb1ELb0EEENS1_36VarlenDynamicPersistentTileSchedulerILi128ELi32ELi256ELi256ELb1ELb1ELb0ELb1ELb1ELb1EEEEEEEEEvNT_6ParamsE,"",@"SHT_CUDA_INFO"
	.sectionflags	@""
	.align	4


	//----- nvinfo : EIATTR_CUDA_API_VERSION
	.align		4
        /*0000*/ 	.byte	0x04, 0x37
        /*0002*/ 	.short	(.L_540 - .L_539)
.L_539:
        /*0004*/ 	.word	0x00000082


	//----- nvinfo : EIATTR_KPARAM_INFO
	.align		4
.L_540:
        /*0008*/ 	.byte	0x04, 0x17
        /*000a*/ 	.short	(.L_542 - .L_541)
.L_541:
        /*000c*/ 	.word	0x00000000
        /*0010*/ 	.short	0x0000
        /*0012*/ 	.short	0x0000
        /*0014*/ 	.byte	0x00, 0xf0, 0xe1, 0x10


	//----- nvinfo : EIATTR_SPARSE_MMA_MASK
	.align		4
.L_542:
        /*0018*/ 	.byte	0x03, 0x50
        /*001a*/ 	.short	0x0000


	//----- nvinfo : EIATTR_MAXREG_COUNT
	.align		4
        /*001c*/ 	.byte	0x03, 0x1b
        /*001e*/ 	.short	0x00ff


	//----- nvinfo : EIATTR_MERCURY_ISA_VERSION
	.align		4
        /*0020*/ 	.byte	0x03, 0x5f
        /*0022*/ 	.short	0x0101


	//----- nvinfo : EIATTR_EXIT_INSTR_OFFSETS
	.align		4
        /*0024*/ 	.byte	0x04, 0x1c
        /*0026*/ 	.short	(.L_544 - .L_543)


	//   ....[0]....
.L_543:
        /*0028*/ 	.word	0x00000010


	//----- nvinfo : EIATTR_MAX_THREADS
	.align		4
.L_544:
        /*002c*/ 	.byte	0x04, 0x05
        /*002e*/ 	.short	(.L_546 - .L_545)
.L_545:
        /*0030*/ 	.word	0x00000100
        /*0034*/ 	.word	0x00000001
        /*0038*/ 	.word	0x00000001


	//----- nvinfo : EIATTR_CBANK_PARAM_SIZE
	.align		4
.L_546:
        /*003c*/ 	.byte	0x03, 0x19
        /*003e*/ 	.short	0x0438


	//----- nvinfo : EIATTR_PARAM_CBANK
	.align		4
        /*0040*/ 	.byte	0x04, 0x0a
        /*0042*/ 	.short	(.L_548 - .L_547)
	.align		4
.L_547:
        /*0044*/ 	.word	index@(.nv.constant0._ZN7cutlass13device_kernelIN5flash19enable_sm80_to_sm89INS1_16FlashAttnFwdSm80INS1_25CollectiveMainloopFwdSm80ILi8ELi1ELb0EN4cute5tupleIJNS5_1CILi128EEENS7_ILi32EEENS7_ILi256EEEEEELi256ENS_6half_tEfNS_4arch4Sm80ELb1ELb0ELb0ELb1ELb0ELb1ELb1ELb1EEENS1_21CollectiveEpilogueFwdINS6_IJS8_SA_S9_EEENS6_IJNS7_ILi1EEESI_SI_EEESC_SE_Li256ELb1ELb1ELb1ELb0EEENS1_36VarlenDynamicPersistentTileSchedulerILi128ELi32ELi256ELi256ELb1ELb1ELb0ELb1ELb1ELb1EEEEEEEEEvNT_6ParamsE)
        /*0048*/ 	.short	0x0210
        /*004a*/ 	.short	0x0438


	//----- nvinfo : EIATTR_SW_WAR
	.align		4
.L_548:
        /*004c*/ 	.byte	0x04, 0x36
        /*004e*/ 	.short	(.L_550 - .L_549)
.L_549:
        /*0050*/ 	.word	0x00000008
.L_550:


//--------------------- .nv.info._ZN7cutlass13device_kernelIN5flash19enable_sm80_to_sm89INS1_16FlashAttnFwdSm80INS1_25CollectiveMainloopFwdSm80ILi8ELi1ELb0EN4cute5tupleIJNS5_1CILi128EEENS7_ILi96EEENS7_ILi256EEEEEELi256ENS_6half_tEfNS_4arch4Sm80ELb0ELb0ELb0ELb0ELb0ELb0ELb1ELb1EEENS1_21CollectiveEpilogueFwdINS6_IJS8_SA_S9_EEENS6_IJNS7_ILi1EEESI_SI_EEESC_SE_Li256ELb0ELb1ELb1ELb0EEENS1_19SingleTileSchedulerILb0ELb1ELb1ELi128EEEEEEEEEvNT_6ParamsE --------------------------
	.section	.nv.info._ZN7cutlass13device_kernelIN5flash19enable_sm80_to_sm89INS1_16FlashAttnFwdSm80INS1_25CollectiveMainloopFwdSm80ILi8ELi1ELb0EN4cute5tupleIJNS5_1CILi128EEENS7_ILi96EEENS7_ILi256EEEEEELi256ENS_6half_tEfNS_4arch4Sm80ELb0ELb0ELb0ELb0ELb0ELb0ELb1ELb1EEENS1_21CollectiveEpilogueFwdINS6_IJS8_SA_S9_EEENS6_IJNS7_ILi1EEESI_SI_EEESC_SE_Li256ELb0ELb1ELb1ELb0EEENS1_19SingleTileSchedulerILb0ELb1ELb1ELi128EEEEEEEEEvNT_6ParamsE,"",@"SHT_CUDA_INFO"
	.sectionflags	@""
	.align	4


	//----- nvinfo : EIATTR_CUDA_API_VERSION
	.align		4
        /*0000*/ 	.byte	0x04, 0x37
        /*0002*/ 	.short	(.L_552 - .L_551)
.L_551:
        /*0004*/ 	.word	0x00000082


	//----- nvinfo : EIATTR_KPARAM_INFO
	.align		4
.L_552:
        /*0008*/ 	.byte	0x04, 0x17
        /*000a*/ 	.short	(.L_554 - .L_553)
.L_553:
        /*000c*/ 	.word	0x00000000
        /*0010*/ 	.short	0x0000
        /*0012*/ 	.short	0x0000
        /*0014*/ 	.byte	0x00, 0xf0, 0x61, 0x10


	//----- nvinfo : EIATTR_SPARSE_MMA_MASK
	.align		4
.L_554:
        /*0018*/ 	.byte	0x03, 0x50
        /*001a*/ 	.short	0x0000


	//----- nvinfo : EIATTR_MAXREG_COUNT
	.align		4
        /*001c*/ 	.byte	0x03, 0x1b
        /*001e*/ 	.short	0x00ff


	//----- nvinfo : EIATTR_MERCURY_ISA_VERSION
	.align		4
        /*0020*/ 	.byte	0x03, 0x5f
        /*0022*/ 	.short	0x0101


	//----- nvinfo : EIATTR_EXIT_INSTR_OFFSETS
	.align		4
        /*0024*/ 	.byte	0x04, 0x1c
        /*0026*/ 	.short	(.L_556 - .L_555)


	//   ....[0]....
.L_555:
        /*0028*/ 	.word	0x00000010


	//----- nvinfo : EIATTR_MAX_THREADS
	.align		4
.L_556:
        /*002c*/ 	.byte	0x04, 0x05
        /*002e*/ 	.short	(.L_558 - .L_557)
.L_557:
        /*0030*/ 	.word	0x00000100
        /*0034*/ 	.word	0x00000001
        /*0038*/ 	.word	0x00000001


	//----- nvinfo : EIATTR_CBANK_PARAM_SIZE
	.align		4
.L_558:
        /*003c*/ 	.byte	0x03, 0x19
        /*003e*/ 	.short	0x0418


	//----- nvinfo : EIATTR_PARAM_CBANK
	.align		4
        /*0040*/ 	.byte	0x04, 0x0a
        /*0042*/ 	.short	(.L_560 - .L_559)
	.align		4
.L_559:
        /*0044*/ 	.word	index@(.nv.constant0._ZN7cutlass13device_kernelIN5flash19enable_sm80_to_sm89INS1_16FlashAttnFwdSm80INS1_25CollectiveMainloopFwdSm80ILi8ELi1ELb0EN4cute5tupleIJNS5_1CILi128EEENS7_ILi96EEENS7_ILi256EEEEEELi256ENS_6half_tEfNS_4arch4Sm80ELb0ELb0ELb0ELb0ELb0ELb0ELb1ELb1EEENS1_21CollectiveEpilogueFwdINS6_IJS8_SA_S9_EEENS6_IJNS7_ILi1EEESI_SI_EEESC_SE_Li256ELb0ELb1ELb1ELb0EEENS1_19SingleTileSchedulerILb0ELb1ELb1ELi128EEEEEEEEEvNT_6ParamsE)
        /*0048*/ 	.short	0x0210
        /*004a*/ 	.short	0x0418


	//----- nvinfo : EIATTR_SW_WAR
	.align		4
.L_560:
        /*004c*/ 	.byte	0x04, 0x36
        /*004e*/ 	.short	(.L_562 - .L_561)
.L_561:
        /*0050*/ 	.word	0x00000008
.L_562:


//--------------------- .nv.info._ZN7cutlass13device_kernelIN5flash19enable_sm80_to_sm89INS1_16FlashAttnFwdSm80INS1_25CollectiveMainloopFwdSm80ILi8ELi1ELb0EN4cute5tupleIJNS5_1CILi128EEENS7_ILi64EEENS7_ILi256EEEEEELi256ENS_6half_tEfNS_4arch4Sm80ELb0ELb0ELb0ELb1ELb0ELb0ELb1ELb1EEENS1_21CollectiveEpilogueFwdINS6_IJS8_SA_S9_EEENS6_IJNS7_ILi1EEESI_SI_EEESC_SE_Li256ELb1ELb1ELb1ELb0EEENS1_36VarlenDynamicPersistentTileSchedulerILi128ELi64ELi256ELi256ELb1ELb1ELb0ELb0ELb1ELb1EEEEEEEEEvNT_6ParamsE --------------------------
	.section	.nv.info._ZN7cutlass13device_kernelIN5flash19enable_sm80_to_sm89INS1_16FlashAttnFwdSm80INS1_25CollectiveMainloopFwdSm80ILi8ELi1ELb0EN4cute5tupleIJNS5_1CILi128EEENS7_ILi64EEENS7_ILi256EEEEEELi256ENS_6half_tEfNS_4arch4Sm80ELb0ELb0ELb0ELb1ELb0ELb0ELb1ELb1EEENS1_21CollectiveEpilogueFwdINS6_IJS8_SA_S9_EEENS6_IJNS7_ILi1EEESI_SI_EEESC_SE_Li256ELb1ELb1ELb1ELb0EEENS1_36VarlenDynamicPersistentTileSchedulerILi128ELi64ELi256ELi256ELb1ELb1ELb0ELb0ELb1ELb1EEEEEEEEEvNT_6ParamsE,"",@"SHT_CUDA_INFO"
	.sectionflags	@""
	.align	4


	//----- nvinfo : EIATTR_CUDA_API_VERSION
	.align		4
        /*0000*/ 	.byte	0x04, 0x37
        /*0002*/ 	.short	(.L_564 - .L_563)
.L_563:
        /*0004*/ 	.word	0x00000082


	//----- nvinfo : EIATTR_KPARAM_INFO
	.align		4
.L_564:
        /*0008*/ 	.byte	0x04, 0x17
        /*000a*/ 	.short	(.L_566 - .L_565)
.L_565:
        /*000c*/ 	.word	0x00000000
        /*0010*/ 	.short	0x0000
        /*0012*/ 	.short	0x0000
        /*0014*/ 	.byte	0x00, 0xf0, 0xe1, 0x10


	//----- nvinfo : EIATTR_SPARSE_MMA_MASK
	.align		4
.L_566:
        /*0018*/ 	.byte	0x03, 0x50
        /*001a*/ 	.short	0x0000


	//----- nvinfo : EIATTR_MAXREG_COUNT
	.align		4
        /*001c*/ 	.byte	0x03, 0x1b
        /*001e*/ 	.short	0x00ff


	//----- nvinfo : EIATTR_MERCURY_ISA_VERSION
	.align		4
        /*0020*/ 	.byte	0x03, 0x5f
        /*0022*/ 	.short	0x0101


	//----- nvinfo : EIATTR_EXIT_INSTR_OFFSETS
	.align		4
        /*0024*/ 	.byte	0x04, 0x1c
        /*0026*/ 	.short	(.L_568 - .L_567)


	//   ....[0]....
.L_567:
        /*0028*/ 	.word	0x00000010


	//----- nvinfo : EIATTR_MAX_THREADS
	.align		4
.L_568:
        /*002c*/ 	.byte	0x04, 0x05
        /*002e*/ 	.short	(.L_570 - .L_569)
.L_569:
        /*0030*/ 	.word	0x00000100
        /*0034*/ 	.word	0x00000001
        /*0038*/ 	.word	0x00000001


	//----- nvinfo : EIATTR_CBANK_PARAM_SIZE
	.align		4
.L_570:
        /*003c*/ 	.byte	0x03, 0x19
        /*003e*/ 	.short	0x0438


	//----- nvinfo : EIATTR_PARAM_CBANK
	.align		4
        /*0040*/ 	.byte	0x04, 0x0a
        /*0042*/ 	.short	(.L_572 - .L_571)
	.align		4
.L_571:
        /*0044*/ 	.word	index@(.nv.constant0._ZN7cutlass13device_kernelIN5flash19enable_sm80_to_sm89INS1_16FlashAttnFwdSm80INS1_25CollectiveMainloopFwdSm80ILi8ELi1ELb0EN4cute5tupleIJNS5_1CILi128EEENS7_ILi64EEENS7_ILi256EEEEEELi256ENS_6half_tEfNS_4arch4Sm80ELb0ELb0ELb0ELb1ELb0ELb0ELb1ELb1EEENS1_21CollectiveEpilogueFwdINS6_IJS8_SA_S9_EEENS6_IJNS7_ILi1EEESI_SI_EEESC_SE_Li256ELb1ELb1ELb1ELb0EEENS1_36VarlenDynamicPersistentTileSchedulerILi128ELi64ELi256ELi256ELb1ELb1ELb0ELb0ELb1ELb1EEEEEEEEEvNT_6ParamsE)
        /*0048*/ 	.short	0x0210
        /*004a*/ 	.short	0x0438


	//----- nvinfo : EIATTR_SW_WAR
	.align		4
.L_572:
        /*004c*/ 	.byte	0x04, 0x36
        /*004e*/ 	.short	(.L_574 - .L_573)
.L_573:
        /*0050*/ 	.word	0x00000008
.L_574:


//--------------------- .nv.info._ZN7cutlass13device_kernelIN5flash19enable_sm80_to_sm89INS1_16FlashAttnFwdSm80INS1_25CollectiveMainloopFwdSm80ILi8ELi1ELb0EN4cute5tupleIJNS5_1CILi128EEENS7_ILi48EEENS7_ILi256EEEEEELi256ENS_6half_tEfNS_4arch4Sm80ELb0ELb0ELb0ELb1ELb0ELb1ELb1ELb1EEENS1_21CollectiveEpilogueFwdINS6_IJS8_SA_S9_EEENS6_IJNS7_ILi1EEESI_SI_EEESC_SE_Li256ELb1ELb1ELb1ELb0EEENS1_36VarlenDynamicPersistentTileSchedulerILi128ELi48ELi256ELi256ELb1ELb1ELb0ELb0ELb1ELb1EEEEEEEEEvNT_6ParamsE --------------------------
	.section	.nv.info._ZN7cutlass13device_kernelIN5flash19enable_sm80_to_sm89INS1_16FlashAttnFwdSm80INS1_25CollectiveMainloopFwdSm80ILi8ELi1ELb0EN4cute5tupleIJNS5_1CILi128EEENS7_ILi48EEENS7_ILi256EEEEEELi256ENS_6half_tEfNS_4arch4Sm80ELb0ELb0ELb0ELb1ELb0ELb1ELb1ELb1EEENS1_21CollectiveEpilogueFwdINS6_IJS8_SA_S9_EEENS6_IJNS7_ILi1EEESI_SI_EEESC_SE_Li256ELb1ELb1ELb1ELb0EEENS1_36VarlenDynamicPersistentTileSchedulerILi128ELi48ELi256ELi256ELb1ELb1ELb0ELb0ELb1ELb1EEEEEEEEEvNT_6ParamsE,"",@"SHT_CUDA_INFO"
	.sectionflags	@""
	.align	4


	//----- nvinfo : EIATTR_CUDA_API_VERSION
	.align		4
        /*0000*/ 	.byte	0x04, 0x37
        /*0002*/ 	.short	(.L_576 - .L_575)
.L_575:
        /*0004*/ 	.word	0x00000082


	//----- nvinfo : EIATTR_KPARAM_INFO
	.align		4
.L_576:
        /*0008*/ 	.byte	0x04, 0x17
        /*000a*/ 	.short	(.L_578 - .L_577)
.L_577:
        /*000c*/ 	.word	0x00000000
        /*0010*/ 	.short	0x0000
        /*0012*/ 	.short	0x0000
        /*0014*/ 	.byte	0x00, 0xf0, 0xe1, 0x10


	//----- nvinfo : EIATTR_SPARSE_MMA_MASK
	.align		4
.L_578:
        /*0018*/ 	.byte	0x03, 0x50
        /*001a*/ 	.short	0x0000


	//----- nvinfo : EIATTR_MAXREG_COUNT
	.align		4
        /*001c*/ 	.byte	0x03, 0x1b
        /*001e*/ 	.short	0x00ff


	//----- nvinfo : EIATTR_MERCURY_ISA_VERSION
	.align		4
        /*0020*/ 	.byte	0x03, 0x5f
        /*0022*/ 	.short	0x0101


	//----- nvinfo : EIATTR_EXIT_INSTR_OFFSETS
	.align		4
        /*0024*/ 	.byte	0x04, 0x1c
        /*0026*/ 	.short	(.L_580 - .L_579)


	//   ....[0]....
.L_579:
        /*0028*/ 	.word	0x00000010


	//----- nvinfo : EIATTR_MAX_THREADS
	.align		4
.L_580:
        /*002c*/ 	.byte	0x04, 0x05
        /*002e*/ 	.short	(.L_582 - .L_581)
.L_581:
        /*0030*/ 	.word	0x00000100
        /*0034*/ 	.word	0x00000001
        /*0038*/ 	.word	0x00000001


	//----- nvinfo : EIATTR_CBANK_PARAM_SIZE
	.align		4
.L_582:
        /*003c*/ 	.byte	0x03, 0x19
        /*003e*/ 	.short	0x0438


	//----- nvinfo : EIATTR_PARAM_CBANK
	.align		4
        /*0040*/ 	.byte	0x04, 0x0a
        /*0042*/ 	.short	(.L_584 - .L_583)
	.align		4
.L_583:
        /*0044*/ 	.word	index@(.nv.constant0._ZN7cutlass13device_kernelIN5flash19enable_sm80_to_sm89INS1_16FlashAttnFwdSm80INS1_25CollectiveMainloopFwdSm80ILi8ELi1ELb0EN4cute5tupleIJNS5_1CILi128EEENS7_ILi48EEENS7_ILi256EEEEEELi256ENS_6half_tEfNS_4arch4Sm80ELb0ELb0ELb0ELb1ELb0ELb1ELb1ELb1EEENS1_21CollectiveEpilogueFwdINS6_IJS8_SA_S9_EEENS6_IJNS7_ILi1EEESI_SI_EEESC_SE_Li256ELb1ELb1ELb1ELb0EEENS1_36VarlenDynamicPersistentTileSchedulerILi128ELi48ELi256ELi256ELb1ELb1ELb0ELb0ELb1ELb1EEEEEEEEEvNT_6ParamsE)
        /*0048*/ 	.short	0x0210
        /*004a*/ 	.short	0x0438


	//----- nvinfo : EIATTR_SW_WAR
	.align		4
.L_584:
        /*004c*/ 	.byte	0x04, 0x36
        /*004e*/ 	.short	(.L_586 - .L_585)
.L_585:
        /*0050*/ 	.word	0x00000008
.L_586:


//--------------------- .nv.info._ZN7cutlass13device_kernelIN5flash19enable_sm80_to_sm89INS1_16FlashAttnFwdSm80INS1_25CollectiveMainloopFwdSm80ILi8ELi1ELb0EN4cute5tupleIJNS5_1CILi128EEENS7_ILi64EEENS7_ILi256EEEEEELi256ENS_6half_tEfNS_4arch4Sm80ELb0ELb1ELb0ELb0ELb0ELb0ELb1ELb1EEENS1_21CollectiveEpilogueFwdINS6_IJS8_SA_S9_EEENS6_IJNS7_ILi1EEESI_SI_EEESC_SE_Li256ELb0ELb1ELb1ELb0EEENS1_19SingleTileSchedulerILb0ELb1ELb1ELi128EEEEEEEEEvNT_6ParamsE --------------------------
	.section	.nv.info._ZN7cutlass13device_kernelIN5flash19enable_sm80_to_sm89INS1_16FlashAttnFwdSm80INS1_25CollectiveMainloopFwdSm80ILi8ELi1ELb0EN4cute5tupleIJNS5_1CILi128EEENS7_ILi64EEENS7_ILi256EEEEEELi256ENS_6half_tEfNS_4arch4Sm80ELb0ELb1ELb0ELb0ELb0ELb0ELb1ELb1EEENS1_21CollectiveEpilogueFwdINS6_IJS8_SA_S9_EEENS6_IJNS7_ILi1EEESI_SI_EEESC_SE_Li256ELb0ELb1ELb1ELb0EEENS1_19SingleTileSchedulerILb0ELb1ELb1ELi128EEEEEEEEEvNT_6ParamsE,"",@"SHT_CUDA_INFO"
	.sectionflags	@""
	.align	4


	//----- nvinfo : EIATTR_CUDA_API_VERSION
	.align		4
        /*0000*/ 	.byte	0x04, 0x37
        /*0002*/ 	.short	(.L_588 - .L_587)
.L_587:
        /*0004*/ 	.word	0x00000082


	//----- nvinfo : EIATTR_KPARAM_INFO
	.align		4
.L_588:
        /*0008*/ 	.byte	0x04, 0x17
        /*000a*/ 	.short	(.L_590 - .L_589)
.L_589:
        /*000c*/ 	.word	0x00000000
        /*0010*/ 	.short	0x0000
        /*0012*/ 	.short	0x0000
        /*0014*/ 	.byte	0x00, 0xf0, 0x61, 0x10


	//----- nvinfo : EIATTR_SPARSE_MMA_MASK
	.align		4
.L_590:
        /*0018*/ 	.byte	0x03, 0x50
        /*001a*/ 	.short	0x0000


	//----- nvinfo : EIATTR_MAXREG_COUNT
	.align		4
        /*001c*/ 	.byte	0x03, 0x1b
        /*001e*/ 	.short	0x00ff


	//----- nvinfo : EIATTR_MERCURY_ISA_VERSION
	.align		4
        /*0020*/ 	.byte	0x03, 0x5f
        /*0022*/ 	.short	0x0101


	//----- nvinfo : EIATTR_EXIT_INSTR_OFFSETS
	.align		4
        /*0024*/ 	.byte	0x04, 0x1c
        /*0026*/ 	.short	(.L_592 - .L_591)


	//   ....[0]....
.L_591:
        /*0028*/ 	.word	0x00000010


	//----- nvinfo : EIATTR_MAX_THREADS
	.align		4
.L_592:
        /*002c*/ 	.byte	0x04, 0x05
        /*002e*/ 	.short	(.L_594 - .L_593)
.L_593:
        /*0030*/ 	.word	0x00000100
        /*0034*/ 	.word	0x00000001
        /*0038*/ 	.word	0x00000001


	//----- nvinfo : EIATTR_CBANK_PARAM_SIZE
	.align		4
.L_594:
        /*003c*/ 	.byte	0x03, 0x19
        /*003e*/ 	.short	0x0418


	//----- nvinfo : EIATTR_PARAM_CBANK
	.align		4
        /*0040*/ 	.byte	0x04, 0x0a
        /*0042*/ 	.short	(.L_596 - .L_595)
	.align		4
.L_595:
        /*0044*/ 	.word	index@(.nv.constant0._ZN7cutlass13device_kernelIN5flash19enable_sm80_to_sm89INS1_16FlashAttnFwdSm80INS1_25CollectiveMainloopFwdSm80ILi8ELi1ELb0EN4cute5tupleIJNS5_1CILi128EEENS7_ILi64EEENS7_ILi256EEEEEELi256ENS_6half_tEfNS_4arch4Sm80ELb0ELb1ELb0ELb0ELb0ELb0ELb1ELb1EEENS1_21CollectiveEpilogueFwdINS6_IJS8_SA_S9_EEENS6_IJNS7_ILi1EEESI_SI_EEESC_SE_Li256ELb0ELb1ELb1ELb0EEENS1_19SingleTileSchedulerILb0ELb1ELb1ELi128EEEEEEEEEvNT_6ParamsE)
        /*0048*/ 	.short	0x0210
        /*004a*/ 	.short	0x0418


	//----- nvinfo : EIATTR_SW_WAR
	.align		4
.L_596:
        /*004c*/ 	.byte	0x04, 0x36
        /*004e*/ 	.short	(.L_598 - .L_597)
.L_597:
        /*0050*/ 	.word	0x00000008
.L_598:


//--------------------- .nv.info._ZN7cutlass13device_kernelIN5flash19enable_sm80_to_sm89INS1_16FlashAttnFwdSm80INS1_25CollectiveMainloopFwdSm80ILi8ELi1ELb0EN4cute5tupleIJNS5_1CILi128EEENS7_ILi64EEENS7_ILi256EEEEEELi256ENS_6half_tEfNS_4arch4Sm80ELb0ELb1ELb0ELb1ELb0ELb0ELb1ELb1EEENS1_21CollectiveEpilogueFwdINS6_IJS8_SA_S9_EEENS6_IJNS7_ILi1EEESI_SI_EEESC_SE_Li256ELb1ELb1ELb1ELb0EEENS1_36VarlenDynamicPersistentTileSchedulerILi128ELi64ELi256ELi256ELb1ELb1ELb0ELb1ELb0ELb1EEEEEEEEEvNT_6ParamsE --------------------------
	.section	.nv.info._ZN7cutlass13device_kernelIN5flash19enable_sm80_to_sm89INS1_16FlashAttnFwdSm80INS1_25CollectiveMainloopFwdSm80ILi8ELi1ELb0EN4cute5tupleIJNS5_1CILi128EEENS7_ILi64EEENS7_ILi256EEEEEELi256ENS_6half_tEfNS_4arch4Sm80ELb0ELb1ELb0ELb1ELb0ELb0ELb1ELb1EEENS1_21CollectiveEpilogueFwdINS6_IJS8_SA_S9_EEENS6_IJNS7_ILi1EEESI_SI_EEESC_SE_Li256ELb1ELb1ELb1ELb0EEENS1_36VarlenDynamicPersistentTileSchedulerILi128ELi64ELi256ELi256ELb1ELb1ELb0ELb1ELb0ELb1EEEEEEEEEvNT_6ParamsE,"",@"SHT_CUDA_INFO"
	.sectionflags	@""
	.align	4


	//----- nvinfo : EIATTR_CUDA_API_VERSION
	.align		4
        /*0000*/ 	.byte	0x04, 0x37
        /*0002*/ 	.short	(.L_600 - .L_599)
.L_599:
        /*0004*/ 	.word	0x00000082


	//----- nvinfo : EIATTR_KPARAM_INFO
	.align		4
.L_600:
        /*0008*/ 	.byte	0x04, 0x17
        /*000a*/ 	.short	(.L_602 - .L_601)
.L_601:
        /*000c*/ 	.word	0x00000000
        /*0010*/ 	.short	0x0000
        /*0012*/ 	.short	0x0000
        /*0014*/ 	.byte	0x00, 0xf0, 0xe1, 0x10


	//----- nvinfo : EIATTR_SPARSE_MMA_MASK
	.align		4
.L_602:
        /*0018*/ 	.byte	0x03, 0x50
        /*001a*/ 	.short	0x0000


	//----- nvinfo : EIATTR_MAXREG_COUNT
	.align		4
        /*001c*/ 	.byte	0x03, 0x1b
        /*001e*/ 	.short	0x00ff


	//----- nvinfo : EIATTR_MERCURY_ISA_VERSION
	.align		4
        /*0020*/ 	.byte	0x03, 0x5f
        /*0022*/ 	.short	0x0101


	//----- nvinfo : EIATTR_EXIT_INSTR_OFFSETS
	.align		4
        /*0024*/ 	.byte	0x04, 0x1c
        /*0026*/ 	.short	(.L_604 - .L_603)


	//   ....[0]....
.L_603:
        /*0028*/ 	.word	0x00000010


	//----- nvinfo : EIATTR_MAX_THREADS
	.align		4
.L_604:
        /*002c*/ 	.byte	0x04, 0x05
        /*002e*/ 	.short	(.L_606 - .L_605)
.L_605:
        /*0030*/ 	.word	0x00000100
        /*0034*/ 	.word	0x00000001
        /*0038*/ 	.word	0x00000001


	//----- nvinfo : EIATTR_CBANK_PARAM_SIZE
	.align		4
.L_606:
        /*003c*/ 	.byte	0x03, 0x19
        /*003e*/ 	.short	0x0438


	//----- nvinfo : EIATTR_PARAM_CBANK
	.align		4
        /*0040*/ 	.byte	0x04, 0x0a
        /*0042*/ 	.short	(.L_608 - .L_607)
	.align		4
.L_607:
        /*0044*/ 	.word	index@(.nv.constant0._ZN7cutlass13device_kernelIN5flash19enable_sm80_to_sm89INS1_16FlashAttnFwdSm80INS1_25CollectiveMainloopFwdSm80ILi8ELi1ELb0EN4cute5tupleIJNS5_1CILi128EEENS7_ILi64EEENS7_ILi256EEEEEELi256ENS_6half_tEfNS_4arch4Sm80ELb0ELb1ELb0ELb1ELb0ELb0ELb1ELb1EEENS1_21CollectiveEpilogueFwdINS6_IJS8_SA_S9_EEENS6_IJNS7_ILi1EEESI_SI_EEESC_SE_Li256ELb1ELb1ELb1ELb0EEENS1_36VarlenDynamicPersistentTileSchedulerILi128ELi64ELi256ELi256ELb1ELb1ELb0ELb1ELb0ELb1EEEEEEEEEvNT_6ParamsE)
        /*0048*/ 	.short	0x0210
        /*004a*/ 	.short	0x0438


	//----- nvinfo : EIATTR_SW_WAR
	.align		4
.L_608:
        /*004c*/ 	.byte	0x04, 0x36
        /*004e*/ 	.short	(.L_610 - .L_609)
.L_609:
        /*0050*/ 	.word	0x00000008
.L_610:


//--------------------- .nv.info._ZN7cutlass13device_kernelIN5flash19enable_sm80_to_sm89INS1_16FlashAttnFwdSm80INS1_25CollectiveMainloopFwdSm80ILi8ELi1ELb0EN4cute5tupleIJNS5_1CILi128EEENS7_ILi48EEENS7_ILi256EEEEEELi256ENS_6half_tEfNS_4arch4Sm80ELb0ELb1ELb0ELb1ELb0ELb1ELb1ELb1EEENS1_21CollectiveEpilogueFwdINS6_IJS8_SA_S9_EEENS6_IJNS7_ILi1EEESI_SI_EEESC_SE_Li256ELb1ELb1ELb1ELb0EEENS1_36VarlenDynamicPersistentTileSchedulerILi128ELi48ELi256ELi256ELb1ELb1ELb0ELb1ELb0ELb1EEEEEEEEEvNT_6ParamsE --------------------------
	.section	.nv.info._ZN7cutlass13device_kernelIN5flash19enable_sm80_to_sm89INS1_16FlashAttnFwdSm80INS1_25CollectiveMainloopFwdSm80ILi8ELi1ELb0EN4cute5tupleIJNS5_1CILi128EEENS7_ILi48EEENS7_ILi256EEEEEELi256ENS_6half_tEfNS_4arch4Sm80ELb0ELb1ELb0ELb1ELb0ELb1ELb1ELb1EEENS1_21CollectiveEpilogueFwdINS6_IJS8_SA_S9_EEENS6_IJNS7_ILi1EEESI_SI_EEESC_SE_Li256ELb1ELb1ELb1ELb0EEENS1_36VarlenDynamicPersistentTileSchedulerILi128ELi48ELi256ELi256ELb1ELb1ELb0ELb1ELb0ELb1EEEEEEEEEvNT_6ParamsE,"",@"SHT_CUDA_INFO"
	.sectionflags	@""
	.align	4


	//----- nvinfo : EIATTR_CUDA_API_VERSION
	.align		4
        /*0000*/ 	.byte	0x04, 0x37
        /*0002*/ 	.short	(.L_612 - .L_611)
.L_611:
        /*0004*/ 	.word	0x00000082


	//----- nvinfo : EIATTR_KPARAM_INFO
	.align		4
.L_612:
        /*0008*/ 	.byte	0x04, 0x17
        /*000a*/ 	.short	(.L_614 - .L_613)
.L_613:
        /*000c*/ 	.word	0x00000000
        /*0010*/ 	.short	0x0000
        /*0012*/ 	.short	0x0000
        /*0014*/ 	.byte	0x00, 0xf0, 0xe1, 0x10


	//----- nvinfo : EIATTR_SPARSE_MMA_MASK
	.align		4
.L_614:
        /*0018*/ 	.byte	0x03, 0x50
        /*001a*/ 	.short	0x0000


	//----- nvinfo : EIATTR_MAXREG_COUNT
	.align		4
        /*001c*/ 	.byte	0x03, 0x1b
        /*001e*/ 	.short	0x00ff


	//----- nvinfo : EIATTR_MERCURY_ISA_VERSION
	.align		4
        /*0020*/ 	.byte	0x03, 0x5f
        /*0022*/ 	.short	0x0101


	//----- nvinfo : EIATTR_EXIT_INSTR_OFFSETS
	.align		4
        /*0024*/ 	.byte	0x04, 0x1c
        /*0026*/ 	.short	(.L_616 - .L_615)


	//   ....[0]....
.L_615:
        /*0028*/ 	.word	0x00000010


	//----- nvinfo : EIATTR_MAX_THREADS
	.align		4
.L_616:
        /*002c*/ 	.byte	0x04, 0x05
        /*002e*/ 	.short	(.L_618 - .L_617)
.L_617:
        /*0030*/ 	.word	0x00000100
        /*0034*/ 	.word	0x00000001
        /*0038*/ 	.word	0x00000001


	//----- nvinfo : EIATTR_CBANK_PARAM_SIZE
	.align		4
.L_618:
        /*003c*/ 	.byte	0x03, 0x19
        /*003e*/ 	.short	0x0438


	//----- nvinfo : EIATTR_PARAM_CBANK
	.align		4
        /*0040*/ 	.byte	0x04, 0x0a
        /*0042*/ 	.short	(.L_620 - .L_619)
	.align		4
.L_619:
        /*0044*/ 	.word	index@(.nv.constant0._ZN7cutlass13device_kernelIN5flash19enable_sm80_to_sm89INS1_16FlashAttnFwdSm80INS1_25CollectiveMainloopFwdSm80ILi8ELi1ELb0EN4cute5tupleIJNS5_1CILi128EEENS7_ILi48EEENS7_ILi256EEEEEELi256ENS_6half_tEfNS_4arch4Sm80ELb0ELb1ELb0ELb1ELb0ELb1ELb1ELb1EEENS1_21CollectiveEpilogueFwdINS6_IJS8_SA_S9_EEENS6_IJNS7_ILi1EEESI_SI_EEESC_SE_Li256ELb1ELb1ELb1ELb0EEENS1_36VarlenDynamicPersistentTileSchedulerILi128ELi48ELi256ELi256ELb1ELb1ELb0ELb1ELb0ELb1EEEEEEEEEvNT_6ParamsE)
        /*0048*/ 	.short	0x0210
        /*004a*/ 	.short	0x0438


	//----- nvinfo : EIATTR_SW_WAR
	.align		4
.L_620:
        /*004c*/ 	.byte	0x04, 0x36
        /*004e*/ 	.short	(.L_622 - .L_621)
.L_621:
        /*0050*/ 	.word	0x00000008
.L_622:


//--------------------- .nv.info._ZN7cutlass13device_kernelIN5flash19enable_sm80_to_sm89INS1_16FlashAttnFwdSm80INS1_25CollectiveMainloopFwdSm80ILi8ELi1ELb0EN4cute5tupleIJNS5_1CILi128EEENS7_ILi96EEENS7_ILi256EEEEEELi256ENS_6half_tEfNS_4arch4Sm80ELb1ELb0ELb0ELb0ELb0ELb0ELb1ELb1EEENS1_21CollectiveEpilogueFwdINS6_IJS8_SA_S9_EEENS6_IJNS7_ILi1EEESI_SI_EEESC_SE_Li256ELb0ELb1ELb1ELb0EEENS1_30DynamicPersistentTileSchedulerILi256ELi256ELb1ELb1ELb0EEEEEEEEEvNT_6ParamsE --------------------------
	.section	.nv.info._ZN7cutlass13device_kernelIN5flash19enable_sm80_to_sm89INS1_16FlashAttnFwdSm80INS1_25CollectiveMainloopFwdSm80ILi8ELi1ELb0EN4cute5tupleIJNS5_1CILi128EEENS7_ILi96EEENS7_ILi256EEEEEELi256ENS_6half_tEfNS_4arch4Sm80ELb1ELb0ELb0ELb0ELb0ELb0ELb1ELb1EEENS1_21CollectiveEpilogueFwdINS6_IJS8_SA_S9_EEENS6_IJNS7_ILi1EEESI_SI_EEESC_SE_Li256ELb0ELb1ELb1ELb0EEENS1_30DynamicPersistentTileSchedulerILi256ELi256ELb1ELb1ELb0EEEEEEEEEvNT_6ParamsE,"",@"SHT_CUDA_INFO"
	.sectionflags	@""
	.align	4


	//----- nvinfo : EIATTR_CUDA_API_VERSION
	.align		4
        /*0000*/ 	.byte	0x04, 0x37
        /*0002*/ 	.short	(.L_624 - .L_623)
.L_623:
        /*0004*/ 	.word	0x00000082


	//----- nvinfo : EIATTR_KPARAM_INFO
	.align		4
.L_624:
        /*0008*/ 	.byte	0x04, 0x17
        /*000a*/ 	.short	(.L_626 - .L_625)
.L_625:
        /*000c*/ 	.word	0x00000000
        /*0010*/ 	.short	0x0000
        /*0012*/ 	.short	0x0000
        /*0014*/ 	.byte	0x00, 0xf0, 0xa1, 0x10


	//----- nvinfo : EIATTR_SPARSE_MMA_MASK
	.align		4
.L_626:
        /*0018*/ 	.byte	0x03, 0x50
        /*001a*/ 	.short	0x0000


	//----- nvinfo : EIATTR_MAXREG_COUNT
	.align		4
        /*001c*/ 	.byte	0x03, 0x1b
        /*001e*/ 	.short	0x00ff


	//----- nvinfo : EIATTR_MERCURY_ISA_VERSION
	.align		4
        /*0020*/ 	.byte	0x03, 0x5f
        /*0022*/ 	.short	0x0101


	//----- nvinfo : EIATTR_EXIT_INSTR_OFFSETS
	.align		4
        /*0024*/ 	.byte	0x04, 0x1c
        /*0026*/ 	.short	(.L_628 - .L_627)


	//   ....[0]....
.L_627:
        /*0028*/ 	.word	0x00000010


	//----- nvinfo : EIATTR_MAX_THREADS
	.align		4
.L_628:
        /*002c*/ 	.byte	0x04, 0x05
        /*002e*/ 	.short	(.L_630 - .L_629)
.L_629:
        /*0030*/ 	.word	0x00000100
        /*0034*/ 	.word	0x00000001
        /*0038*/ 	.word	0x00000001


	//----- nvinfo : EIATTR_CBANK_PARAM_SIZE
	.align		4
.L_630:
        /*003c*/ 	.byte	0x03, 0x19
        /*003e*/ 	.short	0x0428


	//----- nvinfo : EIATTR_PARAM_CBANK
	.align		4
        /*0040*/ 	.byte	0x04, 0x0a
        /*0042*/ 	.short	(.L_632 - .L_631)
	.align		4
.L_631:
        /*0044*/ 	.word	index@(.nv.constant0._ZN7cutlass13device_kernelIN5flash19enable_sm80_to_sm89INS1_16FlashAttnFwdSm80INS1_25CollectiveMainloopFwdSm80ILi8ELi1ELb0EN4cute5tupleIJNS5_1CILi128EEENS7_ILi96EEENS7_ILi256EEEEEELi256ENS_6half_tEfNS_4arch4Sm80ELb1ELb0ELb0ELb0ELb0ELb0ELb1ELb1EEENS1_21CollectiveEpilogueFwdINS6_IJS8_SA_S9_EEENS6_IJNS7_ILi1EEESI_SI_EEESC_SE_Li256ELb0ELb1ELb1ELb0EEENS1_30DynamicPersistentTileSchedulerILi256ELi256ELb1ELb1ELb0EEEEEEEEEvNT_6ParamsE)
        /*0048*/ 	.short	0x0210
        /*004a*/ 	.short	0x0428


	//----- nvinfo : EIATTR_SW_WAR
	.align		4
.L_632:
        /*004c*/ 	.byte	0x04, 0x36
        /*004e*/ 	.short	(.L_634 - .L_633)
.L_633:
        /*0050*/ 	.word	0x00000008
.L_634:


//--------------------- .nv.info._ZN7cutlass13device_kernelIN5flash19enable_sm80_to_sm89INS1_16FlashAttnFwdSm80INS1_25CollectiveMainloopFwdSm80ILi8ELi1ELb0EN4cute5tupleIJNS5_1CILi128EEENS7_ILi64EEENS7_ILi256EEEEEELi256ENS_6half_tEfNS_4arch4Sm80ELb1ELb0ELb0ELb1ELb0ELb0ELb1ELb1EEENS1_21CollectiveEpilogueFwdINS6_IJS8_SA_S9_EEENS6_IJNS7_ILi1EEESI_SI_EEESC_SE_Li256ELb1ELb1ELb1ELb0EEENS1_36VarlenDynamicPersistentTileSchedulerILi128ELi64ELi256ELi256ELb1ELb1ELb0ELb1ELb1ELb1EEEEEEEEEvNT_6ParamsE --------------------------
	.section	.nv.info._ZN7cutlass13device_kernelIN5flash19enable_sm80_to_sm89INS1_16FlashAttnFwdSm80INS1_25CollectiveMainloopFwdSm80ILi8ELi1ELb0EN4cute5tupleIJNS5_1CILi128EEENS7_ILi64EEENS7_ILi256EEEEEELi256ENS_6half_tEfNS_4arch4Sm80ELb1ELb0ELb0ELb1ELb0ELb0ELb1ELb1EEENS1_21CollectiveEpilogueFwdINS6_IJS8_SA_S9_EEENS6_IJNS7_ILi1EEESI_SI_EEESC_SE_Li256ELb1ELb1ELb1ELb0EEENS1_36VarlenDynamicPersistentTileSchedulerILi128ELi64ELi256ELi256ELb1ELb1ELb0ELb1ELb1ELb1EEEEEEEEEvNT_6ParamsE,"",@"SHT_CUDA_INFO"
	.sectionflags	@""
	.align	4


	//----- nvinfo : EIATTR_CUDA_API_VERSION
	.align		4
        /*0000*/ 	.byte	0x04, 0x37
        /*0002*/ 	.short	(.L_636 - .L_635)
.L_635:
        /*0004*/ 	.word	0x00000082


	//----- nvinfo : EIATTR_KPARAM_INFO
	.align		4
.L_636:
        /*0008*/ 	.byte	0x04, 0x17
        /*000a*/ 	.short	(.L_638 - .L_637)
.L_637:
        /*000c*/ 	.word	0x00000000
        /*0010*/ 	.short	0x0000
        /*0012*/ 	.short	0x0000
        /*0014*/ 	.byte	0x00, 0xf0, 0xe1, 0x10


	//----- nvinfo : EIATTR_SPARSE_MMA_MASK
	.align		4
.L_638:
        /*0018*/ 	.byte	0x03, 0x50
        /*001a*/ 	.short	0x0000


	//----- nvinfo : EIATTR_MAXREG_COUNT
	.align		4
        /*001c*/ 	.byte	0x03, 0x1b
        /*001e*/ 	.short	0x00ff


	//----- nvinfo : EIATTR_MERCURY_ISA_VERSION
	.align		4
        /*0020*/ 	.byte	0x03, 0x5f
        /*0022*/ 	.short	0x0101


	//----- nvinfo : EIATTR_EXIT_INSTR_OFFSETS
	.align		4
        /*0024*/ 	.byte	0x04, 0x1c
        /*0026*/ 	.short	(.L_640 - .L_639)


	//   ....[0]....
.L_639:
        /*0028*/ 	.word	0x00000010


	//----- nvinfo : EIATTR_MAX_THREADS
	.align		4
.L_640:
        /*002c*/ 	.byte	0x04, 0x05
        /*002e*/ 	.short	(.L_642 - .L_641)
.L_641:
        /*0030*/ 	.word	0x00000100
        /*0034*/ 	.word	0x00000001
        /*0038*/ 	.word	0x00000001


	//----- nvinfo : EIATTR_CBANK_PARAM_SIZE
	.align		4
.L_642:
        /*003c*/ 	.byte	0x03, 0x19
        /*003e*/ 	.short	0x0438


	//----- nvinfo : EIATTR_PARAM_CBANK
	.align		4
        /*0040*/ 	.byte	0x04, 0x0a
        /*0042*/ 	.short	(.L_644 - .L_643)
	.align		4
.L_643:
        /*0044*/ 	.word	index@(.nv.constant0._ZN7cutlass13device_kernelIN5flash19enable_sm80_to_sm89INS1_16FlashAttnFwdSm80INS1_25CollectiveMainloopFwdSm80ILi8ELi1ELb0EN4cute5tupleIJNS5_1CILi128EEENS7_ILi64EEENS7_ILi256EEEEEELi256ENS_6half_tEfNS_4arch4Sm80ELb1ELb0ELb0ELb1ELb0ELb0ELb1ELb1EEENS1_21CollectiveEpilogueFwdINS6_IJS8_SA_S9_EEENS6_IJNS7_ILi1EEESI_SI_EEESC_SE_Li256ELb1ELb1ELb1ELb0EEENS1_36VarlenDynamicPersistentTileSchedulerILi128ELi64ELi256ELi256ELb1ELb1ELb0ELb1ELb1ELb1EEEEEEEEEvNT_6ParamsE)
        /*0048*/ 	.short	0x0210
        /*004a*/ 	.short	0x0438


	//----- nvinfo : EIATTR_SW_WAR
	.align		4
.L_644:
        /*004c*/ 	.byte	0x04, 0x36
        /*004e*/ 	.short	(.L_646 - .L_645)
.L_645:
        /*0050*/ 	.word	0x00000008
.L_646:


//--------------------- .nv.info._ZN7cutlass13device_kernelIN5flash19enable_sm80_to_sm89INS1_16FlashAttnFwdSm80INS1_25CollectiveMainloopFwdSm80ILi8ELi1ELb0EN4cute5tupleIJNS5_1CILi128EEENS7_ILi48EEENS7_ILi256EEEEEELi256ENS_6half_tEfNS_4arch4Sm80ELb1ELb0ELb0ELb1ELb0ELb1ELb1ELb1EEENS1_21CollectiveEpilogueFwdINS6_IJS8_SA_S9_EEENS6_IJNS7_ILi1EEESI_SI_EEESC_SE_Li256ELb1ELb1ELb1ELb0EEENS1_36VarlenDynamicPersistentTileSchedulerILi128ELi48ELi256ELi256ELb1ELb1ELb0ELb1ELb1ELb1EEEEEEEEEvNT_6ParamsE --------------------------
	.section	.nv.info._ZN7cutlass13device_kernelIN5flash19enable_sm80_to_sm89INS1_16FlashAttnFwdSm80INS1_25CollectiveMainloopFwdSm80ILi8ELi1ELb0EN4cute5tupleIJNS5_1CILi128EEENS7_ILi48EEENS7_ILi256EEEEEELi256ENS_6half_tEfNS_4arch4Sm80ELb1ELb0ELb0ELb1ELb0ELb1ELb1ELb1EEENS1_21CollectiveEpilogueFwdINS6_IJS8_SA_S9_EEENS6_IJNS7_ILi1EEESI_SI_EEESC_SE_Li256ELb1ELb1ELb1ELb0EEENS1_36VarlenDynamicPersistentTileSchedulerILi128ELi48ELi256ELi256ELb1ELb1ELb0ELb1ELb1ELb1EEEEEEEEEvNT_6ParamsE,"",@"SHT_CUDA_INFO"
	.sectionflags	@""
	.align	4


	//----- nvinfo : EIATTR_CUDA_API_VERSION
	.align		4
        /*0000*/ 	.byte	0x04, 0x37
        /*0002*/ 	.short	(.L_648 - .L_647)
.L_647:
        /*0004*/ 	.word	0x00000082


	//----- nvinfo : EIATTR_KPARAM_INFO
	.align		4
.L_648:
        /*0008*/ 	.byte	0x04, 0x17
        /*000a*/ 	.short	(.L_650 - .L_649)
.L_649:
        /*000c*/ 	.word	0x00000000
        /*0010*/ 	.short	0x0000
        /*0012*/ 	.short	0x0000
        /*0014*/ 	.byte	0x00, 0xf0, 0xe1, 0x10


	//----- nvinfo : EIATTR_SPARSE_MMA_MASK
	.align		4
.L_650:
        /*0018*/ 	.byte	0x03, 0x50
        /*001a*/ 	.short	0x0000


	//----- nvinfo : EIATTR_MAXREG_COUNT
	.align		4
        /*001c*/ 	.byte	0x03, 0x1b
        /*001e*/ 	.short	0x00ff


	//----- nvinfo : EIATTR_MERCURY_ISA_VERSION
	.align		4
        /*0020*/ 	.byte	0x03, 0x5f
        /*0022*/ 	.short	0x0101


	//----- nvinfo : EIATTR_EXIT_INSTR_OFFSETS
	.align		4
        /*0024*/ 	.byte	0x04, 0x1c
        /*0026*/ 	.short	(.L_652 - .L_651)


	//   ....[0]....
.L_651:
        /*0028*/ 	.word	0x00000010


	//----- nvinfo : EIATTR_MAX_THREADS
	.align		4
.L_652:
        /*002c*/ 	.byte	0x04, 0x05
        /*002e*/ 	.short	(.L_654 - .L_653)
.L_653:
        /*0030*/ 	.word	0x00000100
        /*0034*/ 	.word	0x00000001
        /*0038*/ 	.word	0x00000001


	//----- nvinfo : EIATTR_CBANK_PARAM_SIZE
	.align		4
.L_654:
        /*003c*/ 	.byte	0x03, 0x19
        /*003e*/ 	.short	0x0438


	//----- nvinfo : EIATTR_PARAM_CBANK
	.align		4
        /*0040*/ 	.byte	0x04, 0x0a
        /*0042*/ 	.short	(.L_656 - .L_655)
	.align		4
.L_655:
        /*0044*/ 	.word	index@(.nv.constant0._ZN7cutlass13device_kernelIN5flash19enable_sm80_to_sm89INS1_16FlashAttnFwdSm80INS1_25CollectiveMainloopFwdSm80ILi8ELi1ELb0EN4cute5tupleIJNS5_1CILi128EEENS7_ILi48EEENS7_ILi256EEEEEELi256ENS_6half_tEfNS_4arch4Sm80ELb1ELb0ELb0ELb1ELb0ELb1ELb1ELb1EEENS1_21CollectiveEpilogueFwdINS6_IJS8_SA_S9_EEENS6_IJNS7_ILi1EEESI_SI_EEESC_SE_Li256ELb1ELb1ELb1ELb0EEENS1_36VarlenDynamicPersistentTileSchedulerILi128ELi48ELi256ELi256ELb1ELb1ELb0ELb1ELb1ELb1EEEEEEEEEvNT_6ParamsE)
        /*0048*/ 	.short	0x0210
        /*004a*/ 	.short	0x0438


	//----- nvinfo : EIATTR_SW_WAR
	.align		4
.L_656:
        /*004c*/ 	.byte	0x04, 0x36
        /*004e*/ 	.short	(.L_658 - .L_657)
.L_657:
        /*0050*/ 	.word	0x00000008
.L_658:


//--------------------- .nv.callgraph             --------------------------
	.section	.nv.callgraph,"",@"SHT_CUDA_CALLGRAPH"
	.align	4
	.sectionentsize	8
	.align		4
        /*0000*/ 	.word	0x00000000
	.align		4
        /*0004*/ 	.word	0xffffffff
	.align		4
        /*0008*/ 	.word	0x00000000
	.align		4
        /*000c*/ 	.word	0xfffffffe
	.align		4
        /*0010*/ 	.word	0x00000000
	.align		4
        /*0014*/ 	.word	0xfffffffd
	.align		4
        /*0018*/ 	.word	0x00000000
	.align		4
        /*001c*/ 	.word	0xfffffffc


//--------------------- .nv.constant4             --------------------------
	.section	.nv.constant4,"a",@progbits
	.align	8
	.align		8
.nv.constant4:
        /*0000*/ 	.dword	_ZN83_INTERNAL_63ead672_47_flash_fwd_hdim256_fp16_split_softcapall_sm80_cu_49158569_37134cuda3std3__45__cpo5beginE
	.align		8
        /*0008*/ 	.dword	_ZN83_INTERNAL_63ead672_47_flash_fwd_hdim256_fp16_split_softcapall_sm80_cu_49158569_37134cuda3std3__45__cpo3endE
	.align		8
        /*0010*/ 	.dword	_ZN83_INTERNAL_63ead672_47_flash_fwd_hdim256_fp16_split_softcapall_sm80_cu_49158569_37134cuda3std3__45__cpo6cbeginE
	.align		8
        /*0018*/ 	.dword	_ZN83_INTERNAL_63ead672_47_flash_fwd_hdim256_fp16_split_softcapall_sm80_cu_49158569_37134cuda3std3__45__cpo4cendE
	.align		8
        /*0020*/ 	.dword	_ZN83_INTERNAL_63ead672_47_flash_fwd_hdim256_fp16_split_softcapall_sm80_cu_49158569_37134cuda3std3__485_GLOBAL__N__63ead672_47_flash_fwd_hdim256_fp16_split_softcapall_sm80_cu_49158569_37136ignoreE
	.align		8
        /*0028*/ 	.dword	_ZN83_INTERNAL_63ead672_47_flash_fwd_hdim256_fp16_split_softcapall_sm80_cu_49158569_37134cuda3std3__419piecewise_constructE
	.align		8
        /*0030*/ 	.dword	_ZN83_INTERNAL_63ead672_47_flash_fwd_hdim256_fp16_split_softcapall_sm80_cu_49158569_37134cuda3std3__48in_placeE
	.align		8
        /*0038*/ 	.dword	_ZN83_INTERNAL_63ead672_47_flash_fwd_hdim256_fp16_split_softcapall_sm80_cu_49158569_37134cuda3std6ranges3__45__cpo4swapE
	.align		8
        /*0040*/ 	.dword	_ZN83_INTERNAL_63ead672_47_flash_fwd_hdim256_fp16_split_softcapall_sm80_cu_49158569_37134cuda3std6ranges3__45__cpo9iter_moveE
	.align		8
        /*0048*/ 	.dword	_ZN83_INTERNAL_63ead672_47_flash_fwd_hdim256_fp16_split_softcapall_sm80_cu_49158569_37134cute7productE
	.align		8
        /*0050*/ 	.dword	_ZN83_INTERNAL_63ead672_47_flash_fwd_hdim256_fp16_split_softcapall_sm80_cu_49158569_37134cute1_E


//--------------------- .text._ZN7cutlass13device_kernelIN5flash19enable_sm80_to_sm89INS1_16FlashAttnFwdSm80INS1_25CollectiveMainloopFwdSm80ILi8ELi1ELb1EN4cute5tupleIJNS5_1CILi128EEENS7_ILi64EEENS7_ILi256EEEEEELi256ENS_6half_tEfNS_4arch4Sm80ELb0ELb0ELb1ELb0ELb0ELb0ELb1ELb1EEENS1_21CollectiveEpilogueFwdINS6_IJS8_SA_S9_EEENS6_IJNS7_ILi1EEESI_SI_EEESC_SE_Li256ELb0ELb1ELb1ELb0EEENS1_19SingleTileSchedulerILb0ELb1ELb1ELi128EEEEEEEEEvNT_6ParamsE --------------------------
	.section	.text._ZN7cutlass13device_kernelIN5flash19enable_sm80_to_sm89INS1_16FlashAttnFwdSm80INS1_25CollectiveMainloopFwdSm80ILi8ELi1ELb1EN4cute5tupleIJNS5_1CILi128EEENS7_ILi64EEENS7_ILi256EEEEEELi256ENS_6half_tEfNS_4arch4Sm80ELb0ELb0ELb1ELb0ELb0ELb0ELb1ELb1EEENS1_21CollectiveEpilogueFwdINS6_IJS8_SA_S9_EEENS6_IJNS7_ILi1EEESI_SI_EEESC_SE_Li256ELb0ELb1ELb1ELb0EEENS1_19SingleTileSchedulerILb0ELb1ELb1ELi128EEEEEEEEEvNT_6ParamsE,"ax",@progbits
	.align	128
.text._ZN7cutlass13device_kernelIN5flash19enable_sm80_to_sm89INS1_16FlashAttnFwdSm80INS1_25CollectiveMainloopFwdSm80ILi8ELi1ELb1EN4cute5tupleIJNS5_1CILi128EEENS7_ILi64EEENS7_ILi256EEEEEELi256ENS_6half_tEfNS_4arch4Sm80ELb0ELb0ELb1ELb0ELb0ELb0ELb1ELb1EEENS1_21CollectiveEpilogueFwdINS6_IJS8_SA_S9_EEENS6_IJNS7_ILi1EEESI_SI_EEESC_SE_Li256ELb0ELb1ELb1ELb0EEENS1_19SingleTileSchedulerILb0ELb1ELb1ELi128EEEEEEEEEvNT_6ParamsE:
        .type           _ZN7cutlass13device_kernelIN5flash19enable_sm80_to_sm89INS1_16FlashAttnFwdSm80INS1_25CollectiveMainloopFwdSm80ILi8ELi1ELb1EN4cute5tupleIJNS5_1CILi128EEENS7_ILi64EEENS7_ILi256EEEEEELi256ENS_6half_tEfNS_4arch4Sm80ELb0ELb0ELb1ELb0ELb0ELb0ELb1ELb1EEENS1_21CollectiveEpilogueFwdINS6_IJS8_SA_S9_EEENS6_IJNS7_ILi1EEESI_SI_EEESC_SE_Li256ELb0ELb1ELb1ELb0EEENS1_19SingleTileSchedulerILb0ELb1ELb1ELi128EEEEEEEEEvNT_6ParamsE,@function
        .size           _ZN7cutlass13device_kernelIN5flash19enable_sm80_to_sm89INS1_16FlashAttnFwdSm80INS1_25CollectiveMainloopFwdSm80ILi8ELi1ELb1EN4cute5tupleIJNS5_1CILi128EEENS7_ILi64EEENS7_ILi256EEEEEELi256ENS_6half_tEfNS_4arch4Sm80ELb0ELb0ELb1ELb0ELb0ELb0ELb1ELb1EEENS1_21CollectiveEpilogueFwdINS6_IJS8_SA_S9_EEENS6_IJNS7_ILi1EEESI_SI_EEESC_SE_Li256ELb0ELb1ELb1ELb0EEENS1_19SingleTileSchedulerILb0ELb1ELb1ELi128EEEEEEEEEvNT_6ParamsE,(.L_x_36 - _ZN7cutlass13device_kernelIN5flash19enable_sm80_to_sm89INS1_16FlashAttnFwdSm80INS1_25CollectiveMainloopFwdSm80ILi8ELi1ELb1EN4cute5tupleIJNS5_1CILi128EEENS7_ILi64EEENS7_ILi256EEEEEELi256ENS_6half_tEfNS_4arch4Sm80ELb0ELb0ELb1ELb0ELb0ELb0ELb1ELb1EEENS1_21CollectiveEpilogueFwdINS6_IJS8_SA_S9_EEENS6_IJNS7_ILi1EEESI_SI_EEESC_SE_Li256ELb0ELb1ELb1ELb0EEENS1_19SingleTileSchedulerILb0ELb1ELb1ELi128EEEEEEEEEvNT_6ParamsE)
        .other          _ZN7cutlass13device_kernelIN5flash19enable_sm80_to_sm89INS1_16FlashAttnFwdSm80INS1_25CollectiveMainloopFwdSm80ILi8ELi1ELb1EN4cute5tupleIJNS5_1CILi128EEENS7_ILi64EEENS7_ILi256EEEEEELi256ENS_6half_tEfNS_4arch4Sm80ELb0ELb0ELb1ELb0ELb0ELb0ELb1ELb1EEENS1_21CollectiveEpilogueFwdINS6_IJS8_SA_S9_EEENS6_IJNS7_ILi1EEESI_SI_EEESC_SE_Li256ELb0ELb1ELb1ELb0EEENS1_19SingleTileSchedulerILb0ELb1ELb1ELi128EEEEEEEEEvNT_6ParamsE,@"STO_CUDA_ENTRY STV_DEFAULT"
_ZN7cutlass13device_kernelIN5flash19enable_sm80_to_sm89INS1_16FlashAttnFwdSm80INS1_25CollectiveMainloopFwdSm80ILi8ELi1ELb1EN4cute5tupleIJNS5_1CILi128EEENS7_ILi64EEENS7_ILi256EEEEEELi256ENS_6half_tEfNS_4arch4Sm80ELb0ELb0ELb1ELb0ELb0ELb0ELb1ELb1EEENS1_21CollectiveEpilogueFwdINS6_IJS8_SA_S9_EEENS6_IJNS7_ILi1EEESI_SI_EEESC_SE_Li256ELb0ELb1ELb1ELb0EEENS1_19SingleTileSchedulerILb0ELb1ELb1ELi128EEEEEEEEEvNT_6ParamsE:
[----:B------:R-:W-:Y:S01]  /*0000*/  LDC R1, c[0x0][0x28] ;  /* 0x00000a00ff017b82 */ /* 0x000fe20000000800 */
[----:B------:R-:W-:Y:S05]  /*0010*/  EXIT ;  /* 0x000000000000794d */ /* 0x000fea0003800000 */
.L_x_0:
[----:B------:R-:W-:-:S00]  /*0020*/  BRA `(.L_x_0) ;  /* 0xfffffffc00fc7947 */ /* 0x000fc0000383ffff */
[----:B------:R-:W-:-:S00]  /*0030*/  NOP ;  /* 0x0000000000007918 */ /* 0x000fc00000000000 */
        /* <DEDUP_REMOVED lines=12> */
.L_x_36:


//--------------------- .text._ZN7cutlass13device_kernelIN5flash19enable_sm80_to_sm89INS1_16FlashAttnFwdSm80INS1_25CollectiveMainloopFwdSm80ILi8ELi1ELb1EN4cute5tupleIJNS5_1CILi128EEENS7_ILi48EEENS7_ILi256EEEEEELi256ENS_6half_tEfNS_4arch4Sm80ELb0ELb0ELb1ELb1ELb0ELb0ELb1ELb1EEENS1_21CollectiveEpilogueFwdINS6_IJS8_SA_S9_EEENS6_IJNS7_ILi1EEESI_SI_EEESC_SE_Li256ELb1ELb1ELb1ELb0EEENS1_36VarlenDynamicPersistentTileSchedulerILi128ELi48ELi256ELi256ELb1ELb1ELb0ELb0ELb1ELb1EEEEEEEEEvNT_6ParamsE --------------------------
	.section	.text._ZN7cutlass13device_kernelIN5flash19enable_sm80_to_sm89INS1_16FlashAttnFwdSm80INS1_25CollectiveMainloopFwdSm80ILi8ELi1ELb1EN4cute5tupleIJNS5_1CILi128EEENS7_ILi48EEENS7_ILi256EEEEEELi256ENS_6half_tEfNS_4arch4Sm80ELb0ELb0ELb1ELb1ELb0ELb0ELb1ELb1EEENS1_21CollectiveEpilogueFwdINS6_IJS8_SA_S9_EEENS6_IJNS7_ILi1EEESI_SI_EEESC_SE_Li256ELb1ELb1ELb1ELb0EEENS1_36VarlenDynamicPersistentTileSchedulerILi128ELi48ELi256ELi256ELb1ELb1ELb0ELb0ELb1ELb1EEEEEEEEEvNT_6ParamsE,"ax",@progbits
	.align	128
.text._ZN7cutlass13device_kernelIN5flash19enable_sm80_to_sm89INS1_16FlashAttnFwdSm80INS1_25CollectiveMainloopFwdSm80ILi8ELi1ELb1EN4cute5tupleIJNS5_1CILi128EEENS7_ILi48EEENS7_ILi256EEEEEELi256ENS_6half_tEfNS_4arch4Sm80ELb0ELb0ELb1ELb1ELb0ELb0ELb1ELb1EEENS1_21CollectiveEpilogueFwdINS6_IJS8_SA_S9_EEENS6_IJNS7_ILi1EEESI_SI_EEESC_SE_Li256ELb1ELb1ELb1ELb0EEENS1_36VarlenDynamicPersistentTileSchedulerILi128ELi48ELi256ELi256ELb1ELb1ELb0ELb0ELb1ELb1EEEEEEEEEvNT_6ParamsE:
        .type           _ZN7cutlass13device_kernelIN5flash19enable_sm80_to_sm89INS1_16FlashAttnFwdSm80INS1_25CollectiveMainloopFwdSm80ILi8ELi1ELb1EN4cute5tupleIJNS5_1CILi128EEENS7_ILi48EEENS7_ILi256EEEEEELi256ENS_6half_tEfNS_4arch4Sm80ELb0ELb0ELb1ELb1ELb0ELb0ELb1ELb1EEENS1_21CollectiveEpilogueFwdINS6_IJS8_SA_S9_EEENS6_IJNS7_ILi1EEESI_SI_EEESC_SE_Li256ELb1ELb1ELb1ELb0EEENS1_36VarlenDynamicPersistentTileSchedulerILi128ELi48ELi256ELi256ELb1ELb1ELb0ELb0ELb1ELb1EEEEEEEEEvNT_6ParamsE,@function
        .size           _ZN7cutlass13device_kernelIN5flash19enable_sm80_to_sm89INS1_16FlashAttnFwdSm80INS1_25CollectiveMainloopFwdSm80ILi8ELi1ELb1EN4cute5tupleIJNS5_1CILi128EEENS7_ILi48EEENS7_ILi256EEEEEELi256ENS_6half_tEfNS_4arch4Sm80ELb0ELb0ELb1ELb1ELb0ELb0ELb1ELb1EEENS1_21CollectiveEpilogueFwdINS6_IJS8_SA_S9_EEENS6_IJNS7_ILi1EEESI_SI_EEESC_SE_Li256ELb1ELb1ELb1ELb0EEENS1_36VarlenDynamicPersistentTileSchedulerILi128ELi48ELi256ELi256ELb1ELb1ELb0ELb0ELb1ELb1EEEEEEEEEvNT_6ParamsE,(.L_x_37 - _ZN7cutlass13device_kernelIN5flash19enable_sm80_to_sm89INS1_16FlashAttnFwdSm80INS1_25CollectiveMainloopFwdSm80ILi8ELi1ELb1EN4cute5tupleIJNS5_1CILi128EEENS7_ILi48EEENS7_ILi256EEEEEELi256ENS_6half_tEfNS_4arch4Sm80ELb0ELb0ELb1ELb1ELb0ELb0ELb1ELb1EEENS1_21CollectiveEpilogueFwdINS6_IJS8_SA_S9_EEENS6_IJNS7_ILi1EEESI_SI_EEESC_SE_Li256ELb1ELb1ELb1ELb0EEENS1_36VarlenDynamicPersistentTileSchedulerILi128ELi48ELi256ELi256ELb1ELb1ELb0ELb0ELb1ELb1EEEEEEEEEvNT_6ParamsE)
        .other          _ZN7cutlass13device_kernelIN5flash19enable_sm80_to_sm89INS1_16FlashAttnFwdSm80INS1_25CollectiveMainloopFwdSm80ILi8ELi1ELb1EN4cute5tupleIJNS5_1CILi128EEENS7_ILi48EEENS7_ILi256EEEEEELi256ENS_6half_tEfNS_4arch4Sm80ELb0ELb0ELb1ELb1ELb0ELb0ELb1ELb1EEENS1_21CollectiveEpilogueFwdINS6_IJS8_SA_S9_EEENS6_IJNS7_ILi1EEESI_SI_EEESC_SE_Li256ELb1ELb1ELb1ELb0EEENS1_36VarlenDynamicPersistentTileSchedulerILi128ELi48ELi256ELi256ELb1ELb1ELb0ELb0ELb1ELb1EEEEEEEEEvNT_6ParamsE,@"STO_CUDA_ENTRY STV_DEFAULT"
_ZN7cutlass13device_kernelIN5flash19enable_sm80_to_sm89INS1_16FlashAttnFwdSm80INS1_25CollectiveMainloopFwdSm80ILi8ELi1ELb1EN4cute5tupleIJNS5_1CILi128EEENS7_ILi48EEENS7_ILi256EEEEEELi256ENS_6half_tEfNS_4arch4Sm80ELb0ELb0ELb1ELb1ELb0ELb0ELb1ELb1EEENS1_21CollectiveEpilogueFwdINS6_IJS8_SA_S9_EEENS6_IJNS7_ILi1EEESI_SI_EEESC_SE_Li256ELb1ELb1ELb1ELb0EEENS1_36VarlenDynamicPersistentTileSchedulerILi128ELi48ELi256ELi256ELb1ELb1ELb0ELb0ELb1ELb1EEEEEEEEEvNT_6ParamsE:
[----:B------:R-:W-:Y:S01]  /*0000*/  LDC R1, c[0x0][0x28] ;  /* 0x00000a00ff017b82 */ /* 0x000fe20000000800 */
[----:B------:R-:W-:Y:S05]  /*0010*/  EXIT ;  /* 0x000000000000794d */ /* 0x000fea0003800000 */
.L_x_1:
        /* <DEDUP_REMOVED lines=14> */
.L_x_37:


//--------------------- .text._ZN7cutlass13device_kernelIN5flash19enable_sm80_to_sm89INS1_16FlashAttnFwdSm80INS1_25CollectiveMainloopFwdSm80ILi8ELi1ELb0EN4cute5tupleIJNS5_1CILi128EEENS7_ILi32EEENS7_ILi256EEEEEELi256ENS_6half_tEfNS_4arch4Sm80ELb0ELb0ELb1ELb1ELb0ELb1ELb1ELb1EEENS1_21CollectiveEpilogueFwdINS6_IJS8_SA_S9_EEENS6_IJNS7_ILi1EEESI_SI_EEESC_SE_Li256ELb1ELb1ELb1ELb0EEENS1_36VarlenDynamicPersistentTileSchedulerILi128ELi32ELi256ELi256ELb1ELb1ELb0ELb0ELb1ELb1EEEEEEEEEvNT_6ParamsE --------------------------
	.section	.text._ZN7cutlass13device_kernelIN5flash19enable_sm80_to_sm89INS1_16FlashAttnFwdSm80INS1_25CollectiveMainloopFwdSm80ILi8ELi1ELb0EN4cute5tupleIJNS5_1CILi128EEENS7_ILi32EEENS7_ILi256EEEEEELi256ENS_6half_tEfNS_4arch4Sm80ELb0ELb0ELb1ELb1ELb0ELb1ELb1ELb1EEENS1_21CollectiveEpilogueFwdINS6_IJS8_SA_S9_EEENS6_IJNS7_ILi1EEESI_SI_EEESC_SE_Li256ELb1ELb1ELb1ELb0EEENS1_36VarlenDynamicPersistentTileSchedulerILi128ELi32ELi256ELi256ELb1ELb1ELb0ELb0ELb1ELb1EEEEEEEEEvNT_6ParamsE,"ax",@progbits
	.align	128
.text._ZN7cutlass13device_kernelIN5flash19enable_sm80_to_sm89INS1_16FlashAttnFwdSm80INS1_25CollectiveMainloopFwdSm80ILi8ELi1ELb0EN4cute5tupleIJNS5_1CILi128EEENS7_ILi32EEENS7_ILi256EEEEEELi256ENS_6half_tEfNS_4arch4Sm80ELb0ELb0ELb1ELb1ELb0ELb1ELb1ELb1EEENS1_21CollectiveEpilogueFwdINS6_IJS8_SA_S9_EEENS6_IJNS7_ILi1EEESI_SI_EEESC_SE_Li256ELb1ELb1ELb1ELb0EEENS1_36VarlenDynamicPersistentTileSchedulerILi128ELi32ELi256ELi256ELb1ELb1ELb0ELb0ELb1ELb1EEEEEEEEEvNT_6ParamsE:
        .type           _ZN7cutlass13device_kernelIN5flash19enable_sm80_to_sm89INS1_16FlashAttnFwdSm80INS1_25CollectiveMainloopFwdSm80ILi8ELi1ELb0EN4cute5tupleIJNS5_1CILi128EEENS7_ILi32EEENS7_ILi256EEEEEELi256ENS_6half_tEfNS_4arch4Sm80ELb0ELb0ELb1ELb1ELb0ELb1ELb1ELb1EEENS1_21CollectiveEpilogueFwdINS6_IJS8_SA_S9_EEENS6_IJNS7_ILi1EEESI_SI_EEESC_SE_Li256ELb1ELb1ELb1ELb0EEENS1_36VarlenDynamicPersistentTileSchedulerILi128ELi32ELi256ELi256ELb1ELb1ELb0ELb0ELb1ELb1EEEEEEEEEvNT_6ParamsE,@function
        .size           _ZN7cutlass13device_kernelIN5flash19enable_sm80_to_sm89INS1_16FlashAttnFwdSm80INS1_25CollectiveMainloopFwdSm80ILi8ELi1ELb0EN4cute5tupleIJNS5_1CILi128EEENS7_ILi32EEENS7_ILi256EEEEEELi256ENS_6half_tEfNS_4arch4Sm80ELb0ELb0ELb1ELb1ELb0ELb1ELb1ELb1EEENS1_21CollectiveEpilogueFwdINS6_IJS8_SA_S9_EEENS6_IJNS7_ILi1EEESI_SI_EEESC_SE_Li256ELb1ELb1ELb1ELb0EEENS1_36VarlenDynamicPersistentTileSchedulerILi128ELi32ELi256ELi256ELb1ELb1ELb0ELb0ELb1ELb1EEEEEEEEEvNT_6ParamsE,(.L_x_38 - _ZN7cutlass13device_kernelIN5flash19enable_sm80_to_sm89INS1_16FlashAttnFwdSm80INS1_25CollectiveMainloopFwdSm80ILi8ELi1ELb0EN4cute5tupleIJNS5_1CILi128EEENS7_ILi32EEENS7_ILi256EEEEEELi256ENS_6half_tEfNS_4arch4Sm80ELb0ELb0ELb1ELb1ELb0ELb1ELb1ELb1EEENS1_21CollectiveEpilogueFwdINS6_IJS8_SA_S9_EEENS6_IJNS7_ILi1EEESI_SI_EEESC_SE_Li256ELb1ELb1ELb1ELb0EEENS1_36VarlenDynamicPersistentTileSchedulerILi128ELi32ELi256ELi256ELb1ELb1ELb0ELb0ELb1ELb1EEEEEEEEEvNT_6ParamsE)
        .other          _ZN7cutlass13device_kernelIN5flash19enable_sm80_to_sm89INS1_16FlashAttnFwdSm80INS1_25CollectiveMainloopFwdSm80ILi8ELi1ELb0EN4cute5tupleIJNS5_1CILi128EEENS7_ILi32EEENS7_ILi256EEEEEELi256ENS_6half_tEfNS_4arch4Sm80ELb0ELb0ELb1ELb1ELb0ELb1ELb1ELb1EEENS1_21CollectiveEpilogueFwdINS6_IJS8_SA_S9_EEENS6_IJNS7_ILi1EEESI_SI_EEESC_SE_Li256ELb1ELb1ELb1ELb0EEENS1_36VarlenDynamicPersistentTileSchedulerILi128ELi32ELi256ELi256ELb1ELb1ELb0ELb0ELb1ELb1EEEEEEEEEvNT_6ParamsE,@"STO_CUDA_ENTRY STV_DEFAULT"
_ZN7cutlass13device_kernelIN5flash19enable_sm80_to_sm89INS1_16FlashAttnFwdSm80INS1_25CollectiveMainloopFwdSm80ILi8ELi1ELb0EN4cute5tupleIJNS5_1CILi128EEENS7_ILi32EEENS7_ILi256EEEEEELi256ENS_6half_tEfNS_4arch4Sm80ELb0ELb0ELb1ELb1ELb0ELb1ELb1ELb1EEENS1_21CollectiveEpilogueFwdINS6_IJS8_SA_S9_EEENS6_IJNS7_ILi1EEESI_SI_EEESC_SE_Li256ELb1ELb1ELb1ELb0EEENS1_36VarlenDynamicPersistentTileSchedulerILi128ELi32ELi256ELi256ELb1ELb1ELb0ELb0ELb1ELb1EEEEEEEEEvNT_6ParamsE:
[----:B------:R-:W-:Y:S01]  /*0000*/  LDC R1, c[0x0][0x28] ;  /* 0x00000a00ff017b82 */ /* 0x000fe20000000800 */
[----:B------:R-:W-:Y:S05]  /*0010*/  EXIT ;  /* 0x000000000000794d */ /* 0x000fea0003800000 */
.L_x_2:
        /* <DEDUP_REMOVED lines=14> */
.L_x_38:


//--------------------- .text._ZN7cutlass13device_kernelIN5flash19enable_sm80_to_sm89INS1_16FlashAttnFwdSm80INS1_25CollectiveMainloopFwdSm80ILi8ELi1ELb1EN4cute5tupleIJNS5_1CILi128EEENS7_ILi48EEENS7_ILi256EEEEEELi256ENS_6half_tEfNS_4arch4Sm80ELb0ELb1ELb1ELb0ELb0ELb0ELb1ELb1EEENS1_21CollectiveEpilogueFwdINS6_IJS8_SA_S9_EEENS6_IJNS7_ILi1EEESI_SI_EEESC_SE_Li256ELb0ELb1ELb1ELb0EEENS1_19SingleTileSchedulerILb0ELb1ELb1ELi128EEEEEEEEEvNT_6ParamsE --------------------------
	.section	.text._ZN7cutlass13device_kernelIN5flash19enable_sm80_to_sm89INS1_16FlashAttnFwdSm80INS1_25CollectiveMainloopFwdSm80ILi8ELi1ELb1EN4cute5tupleIJNS5_1CILi128EEENS7_ILi48EEENS7_ILi256EEEEEELi256ENS_6half_tEfNS_4arch4Sm80ELb0ELb1ELb1ELb0ELb0ELb0ELb1ELb1EEENS1_21CollectiveEpilogueFwdINS6_IJS8_SA_S9_EEENS6_IJNS7_ILi1EEESI_SI_EEESC_SE_Li256ELb0ELb1ELb1ELb0EEENS1_19SingleTileSchedulerILb0ELb1ELb1ELi128EEEEEEEEEvNT_6ParamsE,"ax",@progbits
	.align	128
.text._ZN7cutlass13device_kernelIN5flash19enable_sm80_to_sm89INS1_16FlashAttnFwdSm80INS1_25CollectiveMainloopFwdSm80ILi8ELi1ELb1EN4cute5tupleIJNS5_1CILi128EEENS7_ILi48EEENS7_ILi256EEEEEELi256ENS_6half_tEfNS_4arch4Sm80ELb0ELb1ELb1ELb0ELb0ELb0ELb1ELb1EEENS1_21CollectiveEpilogueFwdINS6_IJS8_SA_S9_EEENS6_IJNS7_ILi1EEESI_SI_EEESC_SE_Li256ELb0ELb1ELb1ELb0EEENS1_19SingleTileSchedulerILb0ELb1ELb1ELi128EEEEEEEEEvNT_6ParamsE:
        .type           _ZN7cutlass13device_kernelIN5flash19enable_sm80_to_sm89INS1_16FlashAttnFwdSm80INS1_25CollectiveMainloopFwdSm80ILi8ELi1ELb1EN4cute5tupleIJNS5_1CILi128EEENS7_ILi48EEENS7_ILi256EEEEEELi256ENS_6half_tEfNS_4arch4Sm80ELb0ELb1ELb1ELb0ELb0ELb0ELb1ELb1EEENS1_21CollectiveEpilogueFwdINS6_IJS8_SA_S9_EEENS6_IJNS7_ILi1EEESI_SI_EEESC_SE_Li256ELb0ELb1ELb1ELb0EEENS1_19SingleTileSchedulerILb0ELb1ELb1ELi128EEEEEEEEEvNT_6ParamsE,@function
        .size           _ZN7cutlass13device_kernelIN5flash19enable_sm80_to_sm89INS1_16FlashAttnFwdSm80INS1_25CollectiveMainloopFwdSm80ILi8ELi1ELb1EN4cute5tupleIJNS5_1CILi128EEENS7_ILi48EEENS7_ILi256EEEEEELi256ENS_6half_tEfNS_4arch4Sm80ELb0ELb1ELb1ELb0ELb0ELb0ELb1ELb1EEENS1_21CollectiveEpilogueFwdINS6_IJS8_SA_S9_EEENS6_IJNS7_ILi1EEESI_SI_EEESC_SE_Li256ELb0ELb1ELb1ELb0EEENS1_19SingleTileSchedulerILb0ELb1ELb1ELi128EEEEEEEEEvNT_6ParamsE,(.L_x_39 - _ZN7cutlass13device_kernelIN5flash19enable_sm80_to_sm89INS1_16FlashAttnFwdSm80INS1_25CollectiveMainloopFwdSm80ILi8ELi1ELb1EN4cute5tupleIJNS5_1CILi128EEENS7_ILi48EEENS7_ILi256EEEEEELi256ENS_6half_tEfNS_4arch4Sm80ELb0ELb1ELb1ELb0ELb0ELb0ELb1ELb1EEENS1_21CollectiveEpilogueFwdINS6_IJS8_SA_S9_EEENS6_IJNS7_ILi1EEESI_SI_EEESC_SE_Li256ELb0ELb1ELb1ELb0EEENS1_19SingleTileSchedulerILb0ELb1ELb1ELi128EEEEEEEEEvNT_6ParamsE)
        .other          _ZN7cutlass13device_kernelIN5flash19enable_sm80_to_sm89INS1_16FlashAttnFwdSm80INS1_25CollectiveMainloopFwdSm80ILi8ELi1ELb1EN4cute5tupleIJNS5_1CILi128EEENS7_ILi48EEENS7_ILi256EEEEEELi256ENS_6half_tEfNS_4arch4Sm80ELb0ELb1ELb1ELb0ELb0ELb0ELb1ELb1EEENS1_21CollectiveEpilogueFwdINS6_IJS8_SA_S9_EEENS6_IJNS7_ILi1EEESI_SI_EEESC_SE_Li256ELb0ELb1ELb1ELb0EEENS1_19SingleTileSchedulerILb0ELb1ELb1ELi128EEEEEEEEEvNT_6ParamsE,@"STO_CUDA_ENTRY STV_DEFAULT"
_ZN7cutlass13device_kernelIN5flash19enable_sm80_to_sm89INS1_16FlashAttnFwdSm80INS1_25CollectiveMainloopFwdSm80ILi8ELi1ELb1EN4cute5tupleIJNS5_1CILi128EEENS7_ILi48EEENS7_ILi256EEEEEELi256ENS_6half_tEfNS_4arch4Sm80ELb0ELb1ELb1ELb0ELb0ELb0ELb1ELb1EEENS1_21CollectiveEpilogueFwdINS6_IJS8_SA_S9_EEENS6_IJNS7_ILi1EEESI_SI_EEESC_SE_Li256ELb0ELb1ELb1ELb0EEENS1_19SingleTileSchedulerILb0ELb1ELb1ELi128EEEEEEEEEvNT_6ParamsE:
[----:B------:R-:W-:Y:S01]  /*0000*/  LDC R1, c[0x0][0x28] ;  /* 0x00000a00ff017b82 */ /* 0x000fe20000000800 */
[----:B------:R-:W-:Y:S05]  /*0010*/  EXIT ;  /* 0x000000000000794d */ /* 0x000fea0003800000 */
.L_x_3:
        /* <DEDUP_REMOVED lines=14> */
.L_x_39:


//--------------------- .text._ZN7cutlass13device_kernelIN5flash19enable_sm80_to_sm89INS1_16FlashAttnFwdSm80INS1_25CollectiveMainloopFwdSm80ILi8ELi1ELb1EN4cute5tupleIJNS5_1CILi128EEENS7_ILi48EEENS7_ILi256EEEEEELi256ENS_6half_tEfNS_4arch4Sm80ELb0ELb1ELb1ELb1ELb0ELb0ELb1ELb1EEENS1_21CollectiveEpilogueFwdINS6_IJS8_SA_S9_EEENS6_IJNS7_ILi1EEESI_SI_EEESC_SE_Li256ELb1ELb1ELb1ELb0EEENS1_36VarlenDynamicPersistentTileSchedulerILi128ELi48ELi256ELi256ELb1ELb1ELb0ELb1ELb0ELb1EEEEEEEEEvNT_6ParamsE --------------------------
	.section	.text._ZN7cutlass13device_kernelIN5flash19enable_sm80_to_sm89INS1_16FlashAttnFwdSm80INS1_25CollectiveMainloopFwdSm80ILi8ELi1ELb1EN4cute5tupleIJNS5_1CILi128EEENS7_ILi48EEENS7_ILi256EEEEEELi256ENS_6half_tEfNS_4arch4Sm80ELb0ELb1ELb1ELb1ELb0ELb0ELb1ELb1EEENS1_21CollectiveEpilogueFwdINS6_IJS8_SA_S9_EEENS6_IJNS7_ILi1EEESI_SI_EEESC_SE_Li256ELb1ELb1ELb1ELb0EEENS1_36VarlenDynamicPersistentTileSchedulerILi128ELi48ELi256ELi256ELb1ELb1ELb0ELb1ELb0ELb1EEEEEEEEEvNT_6ParamsE,"ax",@progbits
	.align	128
.text._ZN7cutlass13device_kernelIN5flash19enable_sm80_to_sm89INS1_16FlashAttnFwdSm80INS1_25CollectiveMainloopFwdSm80ILi8ELi1ELb1EN4cute5tupleIJNS5_1CILi128EEENS7_ILi48EEENS7_ILi256EEEEEELi256ENS_6half_tEfNS_4arch4Sm80ELb0ELb1ELb1ELb1ELb0ELb0ELb1ELb1EEENS1_21CollectiveEpilogueFwdINS6_IJS8_SA_S9_EEENS6_IJNS7_ILi1EEESI_SI_EEESC_SE_Li256ELb1ELb1ELb1ELb0EEENS1_36VarlenDynamicPersistentTileSchedulerILi128ELi48ELi256ELi256ELb1ELb1ELb0ELb1ELb0ELb1EEEEEEEEEvNT_6ParamsE:
        .type           _ZN7cutlass13device_kernelIN5flash19enable_sm80_to_sm89INS1_16FlashAttnFwdSm80INS1_25CollectiveMainloopFwdSm80ILi8ELi1ELb1EN4cute5tupleIJNS5_1CILi128EEENS7_ILi48EEENS7_ILi256EEEEEELi256ENS_6half_tEfNS_4arch4Sm80ELb0ELb1ELb1ELb1ELb0ELb0ELb1ELb1EEENS1_21CollectiveEpilogueFwdINS6_IJS8_SA_S9_EEENS6_IJNS7_ILi1EEESI_SI_EEESC_SE_Li256ELb1ELb1ELb1ELb0EEENS1_36VarlenDynamicPersistentTileSchedulerILi128ELi48ELi256ELi256ELb1ELb1ELb0ELb1ELb0ELb1EEEEEEEEEvNT_6ParamsE,@function
        .size           _ZN7cutlass13device_kernelIN5flash19enable_sm80_to_sm89INS1_16FlashAttnFwdSm80INS1_25CollectiveMainloopFwdSm80ILi8ELi1ELb1EN4cute5tupleIJNS5_1CILi128EEENS7_ILi48EEENS7_ILi256EEEEEELi256ENS_6half_tEfNS_4arch4Sm80ELb0ELb1ELb1ELb1ELb0ELb0ELb1ELb1EEENS1_21CollectiveEpilogueFwdINS6_IJS8_SA_S9_EEENS6_IJNS7_ILi1EEESI_SI_EEESC_SE_Li256ELb1ELb1ELb1ELb0EEENS1_36VarlenDynamicPersistentTileSchedulerILi128ELi48ELi256ELi256ELb1ELb1ELb0ELb1ELb0ELb1EEEEEEEEEvNT_6ParamsE,(.L_x_40 - _ZN7cutlass13device_kernelIN5flash19enable_sm80_to_sm89INS1_16FlashAttnFwdSm80INS1_25CollectiveMainloopFwdSm80ILi8ELi1ELb1EN4cute5tupleIJNS5_1CILi128EEENS7_ILi48EEENS7_ILi256EEEEEELi256ENS_6half_tEfNS_4arch4Sm80ELb0ELb1ELb1ELb1ELb0ELb0ELb1ELb1EEENS1_21CollectiveEpilogueFwdINS6_IJS8_SA_S9_EEENS6_IJNS7_ILi1EEESI_SI_EEESC_SE_Li256ELb1ELb1ELb1ELb0EEENS1_36VarlenDynamicPersistentTileSchedulerILi128ELi48ELi256ELi256ELb1ELb1ELb0ELb1ELb0ELb1EEEEEEEEEvNT_6ParamsE)
        .other          _ZN7cutlass13device_kernelIN5flash19enable_sm80_to_sm89INS1_16FlashAttnFwdSm80INS1_25CollectiveMainloopFwdSm80ILi8ELi1ELb1EN4cute5tupleIJNS5_1CILi128EEENS7_ILi48EEENS7_ILi256EEEEEELi256ENS_6half_tEfNS_4arch4Sm80ELb0ELb1ELb1ELb1ELb0ELb0ELb1ELb1EEENS1_21CollectiveEpilogueFwdINS6_IJS8_SA_S9_EEENS6_IJNS7_ILi1EEESI_SI_EEESC_SE_Li256ELb1ELb1ELb1ELb0EEENS1_36VarlenDynamicPersistentTileSchedulerILi128ELi48ELi256ELi256ELb1ELb1ELb0ELb1ELb0ELb1EEEEEEEEEvNT_6ParamsE,@"STO_CUDA_ENTRY STV_DEFAULT"
_ZN7cutlass13device_kernelIN5flash19enable_sm80_to_sm89INS1_16FlashAttnFwdSm80INS1_25CollectiveMainloopFwdSm80ILi8ELi1ELb1EN4cute5tupleIJNS5_1CILi128EEENS7_ILi48EEENS7_ILi256EEEEEELi256ENS_6half_tEfNS_4arch4Sm80ELb0ELb1ELb1ELb1ELb0ELb0ELb1ELb1EEENS1_21CollectiveEpilogueFwdINS6_IJS8_SA_S9_EEENS6_IJNS7_ILi1EEESI_SI_EEESC_SE_Li256ELb1ELb1ELb1ELb0EEENS1_36VarlenDynamicPersistentTileSchedulerILi128ELi48ELi256ELi256ELb1ELb1ELb0ELb1ELb0ELb1EEEEEEEEEvNT_6ParamsE:
[----:B------:R-:W-:Y:S01]  /*0000*/  LDC R1, c[0x0][0x28] ;  /* 0x00000a00ff017b82 */ /* 0x000fe20000000800 */
[----:B------:R-:W-:Y:S05]  /*0010*/  EXIT ;  /* 0x000000000000794d */ /* 0x000fea0003800000 */
.L_x_4:
        /* <DEDUP_REMOVED lines=14> */
.L_x_40:


//--------------------- .text._ZN7cutlass13device_kernelIN5flash19enable_sm80_to_sm89INS1_16FlashAttnFwdSm80INS1_25CollectiveMainloopFwdSm80ILi8ELi1ELb0EN4cute5tupleIJNS5_1CILi128EEENS7_ILi32EEENS7_ILi256EEEEEELi256ENS_6half_tEfNS_4arch4Sm80ELb0ELb1ELb1ELb1ELb0ELb1ELb1ELb1EEENS1_21CollectiveEpilogueFwdINS6_IJS8_SA_S9_EEENS6_IJNS7_ILi1EEESI_SI_EEESC_SE_Li256ELb1ELb1ELb1ELb0EEENS1_36VarlenDynamicPersistentTileSchedulerILi128ELi32ELi256ELi256ELb1ELb1ELb0ELb1ELb0ELb1EEEEEEEEEvNT_6ParamsE --------------------------
	.section	.text._ZN7cutlass13device_kernelIN5flash19enable_sm80_to_sm89INS1_16FlashAttnFwdSm80INS1_25CollectiveMainloopFwdSm80ILi8ELi1ELb0EN4cute5tupleIJNS5_1CILi128EEENS7_ILi32EEENS7_ILi256EEEEEELi256ENS_6half_tEfNS_4arch4Sm80ELb0ELb1ELb1ELb1ELb0ELb1ELb1ELb1EEENS1_21CollectiveEpilogueFwdINS6_IJS8_SA_S9_EEENS6_IJNS7_ILi1EEESI_SI_EEESC_SE_Li256ELb1ELb1ELb1ELb0EEENS1_36VarlenDynamicPersistentTileSchedulerILi128ELi32ELi256ELi256ELb1ELb1ELb0ELb1ELb0ELb1EEEEEEEEEvNT_6ParamsE,"ax",@progbits
	.align	128
.text._ZN7cutlass13device_kernelIN5flash19enable_sm80_to_sm89INS1_16FlashAttnFwdSm80INS1_25CollectiveMainloopFwdSm80ILi8ELi1ELb0EN4cute5tupleIJNS5_1CILi128EEENS7_ILi32EEENS7_ILi256EEEEEELi256ENS_6half_tEfNS_4arch4Sm80ELb0ELb1ELb1ELb1ELb0ELb1ELb1ELb1EEENS1_21CollectiveEpilogueFwdINS6_IJS8_SA_S9_EEENS6_IJNS7_ILi1EEESI_SI_EEESC_SE_Li256ELb1ELb1ELb1ELb0EEENS1_36VarlenDynamicPersistentTileSchedulerILi128ELi32ELi256ELi256ELb1ELb1ELb0ELb1ELb0ELb1EEEEEEEEEvNT_6ParamsE:
        .type           _ZN7cutlass13device_kernelIN5flash19enable_sm80_to_sm89INS1_16FlashAttnFwdSm80INS1_25CollectiveMainloopFwdSm80ILi8ELi1ELb0EN4cute5tupleIJNS5_1CILi128EEENS7_ILi32EEENS7_ILi256EEEEEELi256ENS_6half_tEfNS_4arch4Sm80ELb0ELb1ELb1ELb1ELb0ELb1ELb1ELb1EEENS1_21CollectiveEpilogueFwdINS6_IJS8_SA_S9_EEENS6_IJNS7_ILi1EEESI_SI_EEESC_SE_Li256ELb1ELb1ELb1ELb0EEENS1_36VarlenDynamicPersistentTileSchedulerILi128ELi32ELi256ELi256ELb1ELb1ELb0ELb1ELb0ELb1EEEEEEEEEvNT_6ParamsE,@function
        .size           _ZN7cutlass13device_kernelIN5flash19enable_sm80_to_sm89INS1_16FlashAttnFwdSm80INS1_25CollectiveMainloopFwdSm80ILi8ELi1ELb0EN4cute5tupleIJNS5_1CILi128EEENS7_ILi32EEENS7_ILi256EEEEEELi256ENS_6half_tEfNS_4arch4Sm80ELb0ELb1ELb1ELb1ELb0ELb1ELb1ELb1EEENS1_21CollectiveEpilogueFwdINS6_IJS8_SA_S9_EEENS6_IJNS7_ILi1EEESI_SI_EEESC_SE_Li256ELb1ELb1ELb1ELb0EEENS1_36VarlenDynamicPersistentTileSchedulerILi128ELi32ELi256ELi256ELb1ELb1ELb0ELb1ELb0ELb1EEEEEEEEEvNT_6ParamsE,(.L_x_41 - _ZN7cutlass13device_kernelIN5flash19enable_sm80_to_sm89INS1_16FlashAttnFwdSm80INS1_25CollectiveMainloopFwdSm80ILi8ELi1ELb0EN4cute5tupleIJNS5_1CILi128EEENS7_ILi32EEENS7_ILi256EEEEEELi256ENS_6half_tEfNS_4arch4Sm80ELb0ELb1ELb1ELb1ELb0ELb1ELb1ELb1EEENS1_21CollectiveEpilogueFwdINS6_IJS8_SA_S9_EEENS6_IJNS7_ILi1EEESI_SI_EEESC_SE_Li256ELb1ELb1ELb1ELb0EEENS1_36VarlenDynamicPersistentTileSchedulerILi128ELi32ELi256ELi256ELb1ELb1ELb0ELb1ELb0ELb1EEEEEEEEEvNT_6ParamsE)
        .other          _ZN7cutlass13device_kernelIN5flash19enable_sm80_to_sm89INS1_16FlashAttnFwdSm80INS1_25CollectiveMainloopFwdSm80ILi8ELi1ELb0EN4cute5tupleIJNS5_1CILi128EEENS7_ILi32EEENS7_ILi256EEEEEELi256ENS_6half_tEfNS_4arch4Sm80ELb0ELb1ELb1ELb1ELb0ELb1ELb1ELb1EEENS1_21CollectiveEpilogueFwdINS6_IJS8_SA_S9_EEENS6_IJNS7_ILi1EEESI_SI_EEESC_SE_Li256ELb1ELb1ELb1ELb0EEENS1_36VarlenDynamicPersistentTileSchedulerILi128ELi32ELi256ELi256ELb1ELb1ELb0ELb1ELb0ELb1EEEEEEEEEvNT_6ParamsE,@"STO_CUDA_ENTRY STV_DEFAULT"
_ZN7cutlass13device_kernelIN5flash19enable_sm80_to_sm89INS1_16FlashAttnFwdSm80INS1_25CollectiveMainloopFwdSm80ILi8ELi1ELb0EN4cute5tupleIJNS5_1CILi128EEENS7_ILi32EEENS7_ILi256EEEEEELi256ENS_6half_tEfNS_4arch4Sm80ELb0ELb1ELb1ELb1ELb0ELb1ELb1ELb1EEENS1_21CollectiveEpilogueFwdINS6_IJS8_SA_S9_EEENS6_IJNS7_ILi1EEESI_SI_EEESC_SE_Li256ELb1ELb1ELb1ELb0EEENS1_36VarlenDynamicPersistentTileSchedulerILi128ELi32ELi256ELi256ELb1ELb1ELb0ELb1ELb0ELb1EEEEEEEEEvNT_6ParamsE:
[----:B------:R-:W-:Y:S01]  /*0000*/  LDC R1, c[0x0][0x28] ;  /* 0x00000a00ff017b82 */ /* 0x000fe20000000800 */
[----:B------:R-:W-:Y:S05]  /*0010*/  EXIT ;  /* 0x000000000000794d */ /* 0x000fea0003800000 */
.L_x_5:
        /* <DEDUP_REMOVED lines=14> */
.L_x_41:


//--------------------- .text._ZN7cutlass13device_kernelIN5flash19enable_sm80_to_sm89INS1_16FlashAttnFwdSm80INS1_25CollectiveMainloopFwdSm80ILi8ELi1ELb1EN4cute5tupleIJNS5_1CILi128EEENS7_ILi64EEENS7_ILi256EEEEEELi256ENS_6half_tEfNS_4arch4Sm80ELb1ELb0ELb1ELb0ELb0ELb0ELb1ELb1EEENS1_21CollectiveEpilogueFwdINS6_IJS8_SA_S9_EEENS6_IJNS7_ILi1EEESI_SI_EEESC_SE_Li256ELb0ELb1ELb1ELb0EEENS1_30DynamicPersistentTileSchedulerILi256ELi256ELb1ELb1ELb0EEEEEEEEEvNT_6ParamsE --------------------------
	.section	.text._ZN7cutlass13device_kernelIN5flash19enable_sm80_to_sm89INS1_16FlashAttnFwdSm80INS1_25CollectiveMainloopFwdSm80ILi8ELi1ELb1EN4cute5tupleIJNS5_1CILi128EEENS7_ILi64EEENS7_ILi256EEEEEELi256ENS_6half_tEfNS_4arch4Sm80ELb1ELb0ELb1ELb0ELb0ELb0ELb1ELb1EEENS1_21CollectiveEpilogueFwdINS6_IJS8_SA_S9_EEENS6_IJNS7_ILi1EEESI_SI_EEESC_SE_Li256ELb0ELb1ELb1ELb0EEENS1_30DynamicPersistentTileSchedulerILi256ELi256ELb1ELb1ELb0EEEEEEEEEvNT_6ParamsE,"ax",@progbits
	.align	128
.text._ZN7cutlass13device_kernelIN5flash19enable_sm80_to_sm89INS1_16FlashAttnFwdSm80INS1_25CollectiveMainloopFwdSm80ILi8ELi1ELb1EN4cute5tupleIJNS5_1CILi128EEENS7_ILi64EEENS7_ILi256EEEEEELi256ENS_6half_tEfNS_4arch4Sm80ELb1ELb0ELb1ELb0ELb0ELb0ELb1ELb1EEENS1_21CollectiveEpilogueFwdINS6_IJS8_SA_S9_EEENS6_IJNS7_ILi1EEESI_SI_EEESC_SE_Li256ELb0ELb1ELb1ELb0EEENS1_30DynamicPersistentTileSchedulerILi256ELi256ELb1ELb1ELb0EEEEEEEEEvNT_6ParamsE:
        .type           _ZN7cutlass13device_kernelIN5flash19enable_sm80_to_sm89INS1_16FlashAttnFwdSm80INS1_25CollectiveMainloopFwdSm80ILi8ELi1ELb1EN4cute5tupleIJNS5_1CILi128EEENS7_ILi64EEENS7_ILi256EEEEEELi256ENS_6half_tEfNS_4arch4Sm80ELb1ELb0ELb1ELb0ELb0ELb0ELb1ELb1EEENS1_21CollectiveEpilogueFwdINS6_IJS8_SA_S9_EEENS6_IJNS7_ILi1EEESI_SI_EEESC_SE_Li256ELb0ELb1ELb1ELb0EEENS1_30DynamicPersistentTileSchedulerILi256ELi256ELb1ELb1ELb0EEEEEEEEEvNT_6ParamsE,@function
        .size           _ZN7cutlass13device_kernelIN5flash19enable_sm80_to_sm89INS1_16FlashAttnFwdSm80INS1_25CollectiveMainloopFwdSm80ILi8ELi1ELb1EN4cute5tupleIJNS5_1CILi128EEENS7_ILi64EEENS7_ILi256EEEEEELi256ENS_6half_tEfNS_4arch4Sm80ELb1ELb0ELb1ELb0ELb0ELb0ELb1ELb1EEENS1_21CollectiveEpilogueFwdINS6_IJS8_SA_S9_EEENS6_IJNS7_ILi1EEESI_SI_EEESC_SE_Li256ELb0ELb1ELb1ELb0EEENS1_30DynamicPersistentTileSchedulerILi256ELi256ELb1ELb1ELb0EEEEEEEEEvNT_6ParamsE,(.L_x_42 - _ZN7cutlass13device_kernelIN5flash19enable_sm80_to_sm89INS1_16FlashAttnFwdSm80INS1_25CollectiveMainloopFwdSm80ILi8ELi1ELb1EN4cute5tupleIJNS5_1CILi128EEENS7_ILi64EEENS7_ILi256EEEEEELi256ENS_6half_tEfNS_4arch4Sm80ELb1ELb0ELb1ELb0ELb0ELb0ELb1ELb1EEENS1_21CollectiveEpilogueFwdINS6_IJS8_SA_S9_EEENS6_IJNS7_ILi1EEESI_SI_EEESC_SE_Li256ELb0ELb1ELb1ELb0EEENS1_30DynamicPersistentTileSchedulerILi256ELi256ELb1ELb1ELb0EEEEEEEEEvNT_6ParamsE)
        .other          _ZN7cutlass13device_kernelIN5flash19enable_sm80_to_sm89INS1_16FlashAttnFwdSm80INS1_25CollectiveMainloopFwdSm80ILi8ELi1ELb1EN4cute5tupleIJNS5_1CILi128EEENS7_ILi64EEENS7_ILi256EEEEEELi256ENS_6half_tEfNS_4arch4Sm80ELb1ELb0ELb1ELb0ELb0ELb0ELb1ELb1EEENS1_21CollectiveEpilogueFwdINS6_IJS8_SA_S9_EEENS6_IJNS7_ILi1EEESI_SI_EEESC_SE_Li256ELb0ELb1ELb1ELb0EEENS1_30DynamicPersistentTileSchedulerILi256ELi256ELb1ELb1ELb0EEEEEEEEEvNT_6ParamsE,@"STO_CUDA_ENTRY STV_DEFAULT"
_ZN7cutlass13device_kernelIN5flash19enable_sm80_to_sm89INS1_16FlashAttnFwdSm80INS1_25CollectiveMainloopFwdSm80ILi8ELi1ELb1EN4cute5tupleIJNS5_1CILi128EEENS7_ILi64EEENS7_ILi256EEEEEELi256ENS_6half_tEfNS_4arch4Sm80ELb1ELb0ELb1ELb0ELb0ELb0ELb1ELb1EEENS1_21CollectiveEpilogueFwdINS6_IJS8_SA_S9_EEENS6_IJNS7_ILi1EEESI_SI_EEESC_SE_Li256ELb0ELb1ELb1ELb0EEENS1_30DynamicPersistentTileSchedulerILi256ELi256ELb1ELb1ELb0EEEEEEEEEvNT_6ParamsE:
[----:B------:R-:W-:Y:S01]  /*0000*/  LDC R1, c[0x0][0x28] ;  /* 0x00000a00ff017b82 */ /* 0x000fe20000000800 */
[----:B------:R-:W-:Y:S05]  /*0010*/  EXIT ;  /* 0x000000000000794d */ /* 0x000fea0003800000 */
.L_x_6:
        /* <DEDUP_REMOVED lines=14> */
.L_x_42:


//--------------------- .text._ZN7cutlass13device_kernelIN5flash19enable_sm80_to_sm89INS1_16FlashAttnFwdSm80INS1_25CollectiveMainloopFwdSm80ILi8ELi1ELb1EN4cute5tupleIJNS5_1CILi128EEENS7_ILi48EEENS7_ILi256EEEEEELi256ENS_6half_tEfNS_4arch4Sm80ELb1ELb0ELb1ELb1ELb0ELb0ELb1ELb1EEENS1_21CollectiveEpilogueFwdINS6_IJS8_SA_S9_EEENS6_IJNS7_ILi1EEESI_SI_EEESC_SE_Li256ELb1ELb1ELb1ELb0EEENS1_36VarlenDynamicPersistentTileSchedulerILi128ELi48ELi256ELi256ELb1ELb1ELb0ELb1ELb1ELb1EEEEEEEEEvNT_6ParamsE --------------------------
	.section	.text._ZN7cutlass13device_kernelIN5flash19enable_sm80_to_sm89INS1_16FlashAttnFwdSm80INS1_25CollectiveMainloopFwdSm80ILi8ELi1ELb1EN4cute5tupleIJNS5_1CILi128EEENS7_ILi48EEENS7_ILi256EEEEEELi256ENS_6half_tEfNS_4arch4Sm80ELb1ELb0ELb1ELb1ELb0ELb0ELb1ELb1EEENS1_21CollectiveEpilogueFwdINS6_IJS8_SA_S9_EEENS6_IJNS7_ILi1EEESI_SI_EEESC_SE_Li256ELb1ELb1ELb1ELb0EEENS1_36VarlenDynamicPersistentTileSchedulerILi128ELi48ELi256ELi256ELb1ELb1ELb0ELb1ELb1ELb1EEEEEEEEEvNT_6ParamsE,"ax",@progbits
	.align	128
.text._ZN7cutlass13device_kernelIN5flash19enable_sm80_to_sm89INS1_16FlashAttnFwdSm80INS1_25CollectiveMainloopFwdSm80ILi8ELi1ELb1EN4cute5tupleIJNS5_1CILi128EEENS7_ILi48EEENS7_ILi256EEEEEELi256ENS_6half_tEfNS_4arch4Sm80ELb1ELb0ELb1ELb1ELb0ELb0ELb1ELb1EEENS1_21CollectiveEpilogueFwdINS6_IJS8_SA_S9_EEENS6_IJNS7_ILi1EEESI_SI_EEESC_SE_Li256ELb1ELb1ELb1ELb0EEENS1_36VarlenDynamicPersistentTileSchedulerILi128ELi48ELi256ELi256ELb1ELb1ELb0ELb1ELb1ELb1EEEEEEEEEvNT_6ParamsE:
        .type           _ZN7cutlass13device_kernelIN5flash19enable_sm80_to_sm89INS1_16FlashAttnFwdSm80INS1_25CollectiveMainloopFwdSm80ILi8ELi1ELb1EN4cute5tupleIJNS5_1CILi128EEENS7_ILi48EEENS7_ILi256EEEEEELi256ENS_6half_tEfNS_4arch4Sm80ELb1ELb0ELb1ELb1ELb0ELb0ELb1ELb1EEENS1_21CollectiveEpilogueFwdINS6_IJS8_SA_S9_EEENS6_IJNS7_ILi1EEESI_SI_EEESC_SE_Li256ELb1ELb1ELb1ELb0EEENS1_36VarlenDynamicPersistentTileSchedulerILi128ELi48ELi256ELi256ELb1ELb1ELb0ELb1ELb1ELb1EEEEEEEEEvNT_6ParamsE,@function
        .size           _ZN7cutlass13device_kernelIN5flash19enable_sm80_to_sm89INS1_16FlashAttnFwdSm80INS1_25CollectiveMainloopFwdSm80ILi8ELi1ELb1EN4cute5tupleIJNS5_1CILi128EEENS7_ILi48EEENS7_ILi256EEEEEELi256ENS_6half_tEfNS_4arch4Sm80ELb1ELb0ELb1ELb1ELb0ELb0ELb1ELb1EEENS1_21CollectiveEpilogueFwdINS6_IJS8_SA_S9_EEENS6_IJNS7_ILi1EEESI_SI_EEESC_SE_Li256ELb1ELb1ELb1ELb0EEENS1_36VarlenDynamicPersistentTileSchedulerILi128ELi48ELi256ELi256ELb1ELb1ELb0ELb1ELb1ELb1EEEEEEEEEvNT_6ParamsE,(.L_x_43 - _ZN7cutlass13device_kernelIN5flash19enable_sm80_to_sm89INS1_16FlashAttnFwdSm80INS1_25CollectiveMainloopFwdSm80ILi8ELi1ELb1EN4cute5tupleIJNS5_1CILi128EEENS7_ILi48EEENS7_ILi256EEEEEELi256ENS_6half_tEfNS_4arch4Sm80ELb1ELb0ELb1ELb1ELb0ELb0ELb1ELb1EEENS1_21CollectiveEpilogueFwdINS6_IJS8_SA_S9_EEENS6_IJNS7_ILi1EEESI_SI_EEESC_SE_Li256ELb1ELb1ELb1ELb0EEENS1_36VarlenDynamicPersistentTileSchedulerILi128ELi48ELi256ELi256ELb1ELb1ELb0ELb1ELb1ELb1EEEEEEEEEvNT_6ParamsE)
        .other          _ZN7cutlass13device_kernelIN5flash19enable_sm80_to_sm89INS1_16FlashAttnFwdSm80INS1_25CollectiveMainloopFwdSm80ILi8ELi1ELb1EN4cute5tupleIJNS5_1CILi128EEENS7_ILi48EEENS7_ILi256EEEEEELi256ENS_6half_tEfNS_4arch4Sm80ELb1ELb0ELb1ELb1ELb0ELb0ELb1ELb1EEENS1_21CollectiveEpilogueFwdINS6_IJS8_SA_S9_EEENS6_IJNS7_ILi1EEESI_SI_EEESC_SE_Li256ELb1ELb1ELb1ELb0EEENS1_36VarlenDynamicPersistentTileSchedulerILi128ELi48ELi256ELi256ELb1ELb1ELb0ELb1ELb1ELb1EEEEEEEEEvNT_6ParamsE,@"STO_CUDA_ENTRY STV_DEFAULT"
_ZN7cutlass13device_kernelIN5flash19enable_sm80_to_sm89INS1_16FlashAttnFwdSm80INS1_25CollectiveMainloopFwdSm80ILi8ELi1ELb1EN4cute5tupleIJNS5_1CILi128EEENS7_ILi48EEENS7_ILi256EEEEEELi256ENS_6half_tEfNS_4arch4Sm80ELb1ELb0ELb1ELb1ELb0ELb0ELb1ELb1EEENS1_21CollectiveEpilogueFwdINS6_IJS8_SA_S9_EEENS6_IJNS7_ILi1EEESI_SI_EEESC_SE_Li256ELb1ELb1ELb1ELb0EEENS1_36VarlenDynamicPersistentTileSchedulerILi128ELi48ELi256ELi256ELb1ELb1ELb0ELb1ELb1ELb1EEEEEEEEEvNT_6ParamsE:
[----:B------:R-:W-:Y:S01]  /*0000*/  LDC R1, c[0x0][0x28] ;  /* 0x00000a00ff017b82 */ /* 0x000fe20000000800 */
[----:B------:R-:W-:Y:S05]  /*0010*/  EXIT ;  /* 0x000000000000794d */ /* 0x000fea0003800000 */
.L_x_7:
        /* <DEDUP_REMOVED lines=14> */
.L_x_43:


//--------------------- .text._ZN7cutlass13device_kernelIN5flash19enable_sm80_to_sm89INS1_16FlashAttnFwdSm80INS1_25CollectiveMainloopFwdSm80ILi8ELi1ELb0EN4cute5tupleIJNS5_1CILi128EEENS7_ILi32EEENS7_ILi256EEEEEELi256ENS_6half_tEfNS_4arch4Sm80ELb1ELb0ELb1ELb1ELb0ELb1ELb1ELb1EEENS1_21CollectiveEpilogueFwdINS6_IJS8_SA_S9_EEENS6_IJNS7_ILi1EEESI_SI_EEESC_SE_Li256ELb1ELb1ELb1ELb0EEENS1_36VarlenDynamicPersistentTileSchedulerILi128ELi32ELi256ELi256ELb1ELb1ELb0ELb1ELb1ELb1EEEEEEEEEvNT_6ParamsE --------------------------
	.section	.text._ZN7cutlass13device_kernelIN5flash19enable_sm80_to_sm89INS1_16FlashAttnFwdSm80INS1_25CollectiveMainloopFwdSm80ILi8ELi1ELb0EN4cute5tupleIJNS5_1CILi128EEENS7_ILi32EEENS7_ILi256EEEEEELi256ENS_6half_tEfNS_4arch4Sm80ELb1ELb0ELb1ELb1ELb0ELb1ELb1ELb1EEENS1_21CollectiveEpilogueFwdINS6_IJS8_SA_S9_EEENS6_IJNS7_ILi1EEESI_SI_EEESC_SE_Li256ELb1ELb1ELb1ELb0EEENS1_36VarlenDynamicPersistentTileSchedulerILi128ELi32ELi256ELi256ELb1ELb1ELb0ELb1ELb1ELb1EEEEEEEEEvNT_6ParamsE,"ax",@progbits
	.align	128
.text._ZN7cutlass13device_kernelIN5flash19enable_sm80_to_sm89INS1_16FlashAttnFwdSm80INS1_25CollectiveMainloopFwdSm80ILi8ELi1ELb0EN4cute5tupleIJNS5_1CILi128EEENS7_ILi32EEENS7_ILi256EEEEEELi256ENS_6half_tEfNS_4arch4Sm80ELb1ELb0ELb1ELb1ELb0ELb1ELb1ELb1EEENS1_21CollectiveEpilogueFwdINS6_IJS8_SA_S9_EEENS6_IJNS7_ILi1EEESI_SI_EEESC_SE_Li256ELb1ELb1ELb1ELb0EEENS1_36VarlenDynamicPersistentTileSchedulerILi128ELi32ELi256ELi256ELb1ELb1ELb0ELb1ELb1ELb1EEEEEEEEEvNT_6ParamsE:
        .type           _ZN7cutlass13device_kernelIN5flash19enable_sm80_to_sm89INS1_16FlashAttnFwdSm80INS1_25CollectiveMainloopFwdSm80ILi8ELi1ELb0EN4cute5tupleIJNS5_1CILi128EEENS7_ILi32EEENS7_ILi256EEEEEELi256ENS_6half_tEfNS_4arch4Sm80ELb1ELb0ELb1ELb1ELb0ELb1ELb1ELb1EEENS1_21CollectiveEpilogueFwdINS6_IJS8_SA_S9_EEENS6_IJNS7_ILi1EEESI_SI_EEESC_SE_Li256ELb1ELb1ELb1ELb0EEENS1_36VarlenDynamicPersistentTileSchedulerILi128ELi32ELi256ELi256ELb1ELb1ELb0ELb1ELb1ELb1EEEEEEEEEvNT_6ParamsE,@function
        .size           _ZN7cutlass13device_kernelIN5flash19enable_sm80_to_sm89INS1_16FlashAttnFwdSm80INS1_25CollectiveMainloopFwdSm80ILi8ELi1ELb0EN4cute5tupleIJNS5_1CILi128EEENS7_ILi32EEENS7_ILi256EEEEEELi256ENS_6half_tEfNS_4arch4Sm80ELb1ELb0ELb1ELb1ELb0ELb1ELb1ELb1EEENS1_21CollectiveEpilogueFwdINS6_IJS8_SA_S9_EEENS6_IJNS7_ILi1EEESI_SI_EEESC_SE_Li256ELb1ELb1ELb1ELb0EEENS1_36VarlenDynamicPersistentTileSchedulerILi128ELi32ELi256ELi256ELb1ELb1ELb0ELb1ELb1ELb1EEEEEEEEEvNT_6ParamsE,(.L_x_44 - _ZN7cutlass13device_kernelIN5flash19enable_sm80_to_sm89INS1_16FlashAttnFwdSm80INS1_25CollectiveMainloopFwdSm80ILi8ELi1ELb0EN4cute5tupleIJNS5_1CILi128EEENS7_ILi32EEENS7_ILi256EEEEEELi256ENS_6half_tEfNS_4arch4Sm80ELb1ELb0ELb1ELb1ELb0ELb1ELb1ELb1EEENS1_21CollectiveEpilogueFwdINS6_IJS8_SA_S9_EEENS6_IJNS7_ILi1EEESI_SI_EEESC_SE_Li256ELb1ELb1ELb1ELb0EEENS1_36VarlenDynamicPersistentTileSchedulerILi128ELi32ELi256ELi256ELb1ELb1ELb0ELb1ELb1ELb1EEEEEEEEEvNT_6ParamsE)
        .other          _ZN7cutlass13device_kernelIN5flash19enable_sm80_to_sm89INS1_16FlashAttnFwdSm80INS1_25CollectiveMainloopFwdSm80ILi8ELi1ELb0EN4cute5tupleIJNS5_1CILi128EEENS7_ILi32EEENS7_ILi256EEEEEELi256ENS_6half_tEfNS_4arch4Sm80ELb1ELb0ELb1ELb1ELb0ELb1ELb1ELb1EEENS1_21CollectiveEpilogueFwdINS6_IJS8_SA_S9_EEENS6_IJNS7_ILi1EEESI_SI_EEESC_SE_Li256ELb1ELb1ELb1ELb0EEENS1_36VarlenDynamicPersistentTileSchedulerILi128ELi32ELi256ELi256ELb1ELb1ELb0ELb1ELb1ELb1EEEEEEEEEvNT_6ParamsE,@"STO_CUDA_ENTRY STV_DEFAULT"
_ZN7cutlass13device_kernelIN5flash19enable_sm80_to_sm89INS1_16FlashAttnFwdSm80INS1_25CollectiveMainloopFwdSm80ILi8ELi1ELb0EN4cute5tupleIJNS5_1CILi128EEENS7_ILi32EEENS7_ILi256EEEEEELi256ENS_6half_tEfNS_4arch4Sm80ELb1ELb0ELb1ELb1ELb0ELb1ELb1ELb1EEENS1_21CollectiveEpilogueFwdINS6_IJS8_SA_S9_EEENS6_IJNS7_ILi1EEESI_SI_EEESC_SE_Li256ELb1ELb1ELb1ELb0EEENS1_36VarlenDynamicPersistentTileSchedulerILi128ELi32ELi256ELi256ELb1ELb1ELb0ELb1ELb1ELb1EEEEEEEEEvNT_6ParamsE:
[----:B------:R-:W-:Y:S01]  /*0000*/  LDC R1, c[0x0][0x28] ;  /* 0x00000a00ff017b82 */ /* 0x000fe20000000800 */
[----:B------:R-:W-:Y:S05]  /*0010*/  EXIT ;  /* 0x000000000000794d */ /* 0x000fea0003800000 */
.L_x_8:
        /* <DEDUP_REMOVED lines=14> */
.L_x_44:


//--------------------- .text._ZN7cutlass13device_kernelIN5flash19enable_sm80_to_sm89INS1_16FlashAttnFwdSm80INS1_25CollectiveMainloopFwdSm80ILi8ELi1ELb0EN4cute5tupleIJNS5_1CILi128EEENS7_ILi96EEENS7_ILi256EEEEEELi256ENS_6half_tEfNS_4arch4Sm80ELb0ELb0ELb1ELb0ELb0ELb0ELb1ELb1EEENS1_21CollectiveEpilogueFwdINS6_IJS8_SA_S9_EEENS6_IJNS7_ILi1EEESI_SI_EEESC_SE_Li256ELb0ELb1ELb1ELb0EEENS1_19SingleTileSchedulerILb0ELb1ELb1ELi128EEEEEEEEEvNT_6ParamsE --------------------------
	.section	.text._ZN7cutlass13device_kernelIN5flash19enable_sm80_to_sm89INS1_16FlashAttnFwdSm80INS1_25CollectiveMainloopFwdSm80ILi8ELi1ELb0EN4cute5tupleIJNS5_1CILi128EEENS7_ILi96EEENS7_ILi256EEEEEELi256ENS_6half_tEfNS_4arch4Sm80ELb0ELb0ELb1ELb0ELb0ELb0ELb1ELb1EEENS1_21CollectiveEpilogueFwdINS6_IJS8_SA_S9_EEENS6_IJNS7_ILi1EEESI_SI_EEESC_SE_Li256ELb0ELb1ELb1ELb0EEENS1_19SingleTileSchedulerILb0ELb1ELb1ELi128EEEEEEEEEvNT_6ParamsE,"ax",@progbits
	.align	128
.text._ZN7cutlass13device_kernelIN5flash19enable_sm80_to_sm89INS1_16FlashAttnFwdSm80INS1_25CollectiveMainloopFwdSm80ILi8ELi1ELb0EN4cute5tupleIJNS5_1CILi128EEENS7_ILi96EEENS7_ILi256EEEEEELi256ENS_6half_tEfNS_4arch4Sm80ELb0ELb0ELb1ELb0ELb0ELb0ELb1ELb1EEENS1_21CollectiveEpilogueFwdINS6_IJS8_SA_S9_EEENS6_IJNS7_ILi1EEESI_SI_EEESC_SE_Li256ELb0ELb1ELb1ELb0EEENS1_19SingleTileSchedulerILb0ELb1ELb1ELi128EEEEEEEEEvNT_6ParamsE:
        .type           _ZN7cutlass13device_kernelIN5flash19enable_sm80_to_sm89INS1_16FlashAttnFwdSm80INS1_25CollectiveMainloopFwdSm80ILi8ELi1ELb0EN4cute5tupleIJNS5_1CILi128EEENS7_ILi96EEENS7_ILi256EEEEEELi256ENS_6half_tEfNS_4arch4Sm80ELb0ELb0ELb1ELb0ELb0ELb0ELb1ELb1EEENS1_21CollectiveEpilogueFwdINS6_IJS8_SA_S9_EEENS6_IJNS7_ILi1EEESI_SI_EEESC_SE_Li256ELb0ELb1ELb1ELb0EEENS1_19SingleTileSchedulerILb0ELb1ELb1ELi128EEEEEEEEEvNT_6ParamsE,@function
        .size           _ZN7cutlass13device_kernelIN5flash19enable_sm80_to_sm89INS1_16FlashAttnFwdSm80INS1_25CollectiveMainloopFwdSm80ILi8ELi1ELb0EN4cute5tupleIJNS5_1CILi128EEENS7_ILi96EEENS7_ILi256EEEEEELi256ENS_6half_tEfNS_4arch4Sm80ELb0ELb0ELb1ELb0ELb0ELb0ELb1ELb1EEENS1_21CollectiveEpilogueFwdINS6_IJS8_SA_S9_EEENS6_IJNS7_ILi1EEESI_SI_EEESC_SE_Li256ELb0ELb1ELb1ELb0EEENS1_19SingleTileSchedulerILb0ELb1ELb1ELi128EEEEEEEEEvNT_6ParamsE,(.L_x_45 - _ZN7cutlass13device_kernelIN5flash19enable_sm80_to_sm89INS1_16FlashAttnFwdSm80INS1_25CollectiveMainloopFwdSm80ILi8ELi1ELb0EN4cute5tupleIJNS5_1CILi128EEENS7_ILi96EEENS7_ILi256EEEEEELi256ENS_6half_tEfNS_4arch4Sm80ELb0ELb0ELb1ELb0ELb0ELb0ELb1ELb1EEENS1_21CollectiveEpilogueFwdINS6_IJS8_SA_S9_EEENS6_IJNS7_ILi1EEESI_SI_EEESC_SE_Li256ELb0ELb1ELb1ELb0EEENS1_19SingleTileSchedulerILb0ELb1ELb1ELi128EEEEEEEEEvNT_6ParamsE)
        .other          _ZN7cutlass13device_kernelIN5flash19enable_sm80_to_sm89INS1_16FlashAttnFwdSm80INS1_25CollectiveMainloopFwdSm80ILi8ELi1ELb0EN4cute5tupleIJNS5_1CILi128EEENS7_ILi96EEENS7_ILi256EEEEEELi256ENS_6half_tEfNS_4arch4Sm80ELb0ELb0ELb1ELb0ELb0ELb0ELb1ELb1EEENS1_21CollectiveEpilogueFwdINS6_IJS8_SA_S9_EEENS6_IJNS7_ILi1EEESI_SI_EEESC_SE_Li256ELb0ELb1ELb1ELb0EEENS1_19SingleTileSchedulerILb0ELb1ELb1ELi128EEEEEEEEEvNT_6ParamsE,@"STO_CUDA_ENTRY STV_DEFAULT"
_ZN7cutlass13device_kernelIN5flash19enable_sm80_to_sm89INS1_16FlashAttnFwdSm80INS1_25CollectiveMainloopFwdSm80ILi8ELi1ELb0EN4cute5tupleIJNS5_1CILi128EEENS7_ILi96EEENS7_ILi256EEEEEELi256ENS_6half_tEfNS_4arch4Sm80ELb0ELb0ELb1ELb0ELb0ELb0ELb1ELb1EEENS1_21CollectiveEpilogueFwdINS6_IJS8_SA_S9_EEENS6_IJNS7_ILi1EEESI_SI_EEESC_SE_Li256ELb0ELb1ELb1ELb0EEENS1_19SingleTileSchedulerILb0ELb1ELb1ELi128EEEEEEEEEvNT_6ParamsE:
[----:B------:R-:W-:Y:S01]  /*0000*/  LDC R1, c[0x0][0x28] ;  /* 0x00000a00ff017b82 */ /* 0x000fe20000000800 */
[----:B------:R-:W-:Y:S05]  /*0010*/  EXIT ;  /* 0x000000000000794d */ /* 0x000fea0003800000 */
.L_x_9:
        /* <DEDUP_REMOVED lines=14> */
.L_x_45:


//--------------------- .text._ZN7cutlass13device_kernelIN5flash19enable_sm80_to_sm89INS1_16FlashAttnFwdSm80INS1_25CollectiveMainloopFwdSm80ILi8ELi1ELb0EN4cute5tupleIJNS5_1CILi128EEENS7_ILi64EEENS7_ILi256EEEEEELi256ENS_6half_tEfNS_4arch4Sm80ELb0ELb0ELb1ELb1ELb0ELb0ELb1ELb1EEENS1_21CollectiveEpilogueFwdINS6_IJS8_SA_S9_EEENS6_IJNS7_ILi1EEESI_SI_EEESC_SE_Li256ELb1ELb1ELb1ELb0EEENS1_36VarlenDynamicPersistentTileSchedulerILi128ELi64ELi256ELi256ELb1ELb1ELb0ELb0ELb1ELb1EEEEEEEEEvNT_6ParamsE --------------------------
	.section	.text._ZN7cutlass13device_kernelIN5flash19enable_sm80_to_sm89INS1_16FlashAttnFwdSm80INS1_25CollectiveMainloopFwdSm80ILi8ELi1ELb0EN4cute5tupleIJNS5_1CILi128EEENS7_ILi64EEENS7_ILi256EEEEEELi256ENS_6half_tEfNS_4arch4Sm80ELb0ELb0ELb1ELb1ELb0ELb0ELb1ELb1EEENS1_21CollectiveEpilogueFwdINS6_IJS8_SA_S9_EEENS6_IJNS7_ILi1EEESI_SI_EEESC_SE_Li256ELb1ELb1ELb1ELb0EEENS1_36VarlenDynamicPersistentTileSchedulerILi128ELi64ELi256ELi256ELb1ELb1ELb0ELb0ELb1ELb1EEEEEEEEEvNT_6ParamsE,"ax",@progbits
	.align	128
.text._ZN7cutlass13device_kernelIN5flash19enable_sm80_to_sm89INS1_16FlashAttnFwdSm80INS1_25CollectiveMainloopFwdSm80ILi8ELi1ELb0EN4cute5tupleIJNS5_1CILi128EEENS7_ILi64EEENS7_ILi256EEEEEELi256ENS_6half_tEfNS_4arch4Sm80ELb0ELb0ELb1ELb1ELb0ELb0ELb1ELb1EEENS1_21CollectiveEpilogueFwdINS6_IJS8_SA_S9_EEENS6_IJNS7_ILi1EEESI_SI_EEESC_SE_Li256ELb1ELb1ELb1ELb0EEENS1_36VarlenDynamicPersistentTileSchedulerILi128ELi64ELi256ELi256ELb1ELb1ELb0ELb0ELb1ELb1EEEEEEEEEvNT_6ParamsE:
        .type           _ZN7cutlass13device_kernelIN5flash19enable_sm80_to_sm89INS1_16FlashAttnFwdSm80INS1_25CollectiveMainloopFwdSm80ILi8ELi1ELb0EN4cute5tupleIJNS5_1CILi128EEENS7_ILi64EEENS7_ILi256EEEEEELi256ENS_6half_tEfNS_4arch4Sm80ELb0ELb0ELb1ELb1ELb0ELb0ELb1ELb1EEENS1_21CollectiveEpilogueFwdINS6_IJS8_SA_S9_EEENS6_IJNS7_ILi1EEESI_SI_EEESC_SE_Li256ELb1ELb1ELb1ELb0EEENS1_36VarlenDynamicPersistentTileSchedulerILi128ELi64ELi256ELi256ELb1ELb1ELb0ELb0ELb1ELb1EEEEEEEEEvNT_6ParamsE,@function
        .size           _ZN7cutlass13device_kernelIN5flash19enable_sm80_to_sm89INS1_16FlashAttnFwdSm80INS1_25CollectiveMainloopFwdSm80ILi8ELi1ELb0EN4cute5tupleIJNS5_1CILi128EEENS7_ILi64EEENS7_ILi256EEEEEELi256ENS_6half_tEfNS_4arch4Sm80ELb0ELb0ELb1ELb1ELb0ELb0ELb1ELb1EEENS1_21CollectiveEpilogueFwdINS6_IJS8_SA_S9_EEENS6_IJNS7_ILi1EEESI_SI_EEESC_SE_Li256ELb1ELb1ELb1ELb0EEENS1_36VarlenDynamicPersistentTileSchedulerILi128ELi64ELi256ELi256ELb1ELb1ELb0ELb0ELb1ELb1EEEEEEEEEvNT_6ParamsE,(.L_x_46 - _ZN7cutlass13device_kernelIN5flash19enable_sm80_to_sm89INS1_16FlashAttnFwdSm80INS1_25CollectiveMainloopFwdSm80ILi8ELi1ELb0EN4cute5tupleIJNS5_1CILi128EEENS7_ILi64EEENS7_ILi256EEEEEELi256ENS_6half_tEfNS_4arch4Sm80ELb0ELb0ELb1ELb1ELb0ELb0ELb1ELb1EEENS1_21CollectiveEpilogueFwdINS6_IJS8_SA_S9_EEENS6_IJNS7_ILi1EEESI_SI_EEESC_SE_Li256ELb1ELb1ELb1ELb0EEENS1_36VarlenDynamicPersistentTileSchedulerILi128ELi64ELi256ELi256ELb1ELb1ELb0ELb0ELb1ELb1EEEEEEEEEvNT_6ParamsE)
        .other          _ZN7cutlass13device_kernelIN5flash19enable_sm80_to_sm89INS1_16FlashAttnFwdSm80INS1_25CollectiveMainloopFwdSm80ILi8ELi1ELb0EN4cute5tupleIJNS5_1CILi128EEENS7_ILi64EEENS7_ILi256EEEEEELi256ENS_6half_tEfNS_4arch4Sm80ELb0ELb0ELb1ELb1ELb0ELb0ELb1ELb1EEENS1_21CollectiveEpilogueFwdINS6_IJS8_SA_S9_EEENS6_IJNS7_ILi1EEESI_SI_EEESC_SE_Li256ELb1ELb1ELb1ELb0EEENS1_36VarlenDynamicPersistentTileSchedulerILi128ELi64ELi256ELi256ELb1ELb1ELb0ELb0ELb1ELb1EEEEEEEEEvNT_6ParamsE,@"STO_CUDA_ENTRY STV_DEFAULT"
_ZN7cutlass13device_kernelIN5flash19enable_sm80_to_sm89INS1_16FlashAttnFwdSm80INS1_25CollectiveMainloopFwdSm80ILi8ELi1ELb0EN4cute5tupleIJNS5_1CILi128EEENS7_ILi64EEENS7_ILi256EEEEEELi256ENS_6half_tEfNS_4arch4Sm80ELb0ELb0ELb1ELb1ELb0ELb0ELb1ELb1EEENS1_21CollectiveEpilogueFwdINS6_IJS8_SA_S9_EEENS6_IJNS7_ILi1EEESI_SI_EEESC_SE_Li256ELb1ELb1ELb1ELb0EEENS1_36VarlenDynamicPersistentTileSchedulerILi128ELi64ELi256ELi256ELb1ELb1ELb0ELb0ELb1ELb1EEEEEEEEEvNT_6ParamsE:
[----:B------:R-:W-:Y:S01]  /*0000*/  LDC R1, c[0x0][0x28] ;  /* 0x00000a00ff017b82 */ /* 0x000fe20000000800 */
[----:B------:R-:W-:Y:S05]  /*0010*/  EXIT ;  /* 0x000000000000794d */ /* 0x000fea0003800000 */
.L_x_10:
        /* <DEDUP_REMOVED lines=14> */
.L_x_46:


//--------------------- .text._ZN7cutlass13device_kernelIN5flash19enable_sm80_to_sm89INS1_16FlashAttnFwdSm80INS1_25CollectiveMainloopFwdSm80ILi8ELi1ELb0EN4cute5tupleIJNS5_1CILi128EEENS7_ILi48EEENS7_ILi256EEEEEELi256ENS_6half_tEfNS_4arch4Sm80ELb0ELb0ELb1ELb1ELb0ELb1ELb1ELb1EEENS1_21CollectiveEpilogueFwdINS6_IJS8_SA_S9_EEENS6_IJNS7_ILi1EEESI_SI_EEESC_SE_Li256ELb1ELb1ELb1ELb0EEENS1_36VarlenDynamicPersistentTileSchedulerILi128ELi48ELi256ELi256ELb1ELb1ELb0ELb0ELb1ELb1EEEEEEEEEvNT_6ParamsE --------------------------
	.section	.text._ZN7cutlass13device_kernelIN5flash19enable_sm80_to_sm89INS1_16FlashAttnFwdSm80INS1_25CollectiveMainloopFwdSm80ILi8ELi1ELb0EN4cute5tupleIJNS5_1CILi128EEENS7_ILi48EEENS7_ILi256EEEEEELi256ENS_6half_tEfNS_4arch4Sm80ELb0ELb0ELb1ELb1ELb0ELb1ELb1ELb1EEENS1_21CollectiveEpilogueFwdINS6_IJS8_SA_S9_EEENS6_IJNS7_ILi1EEESI_SI_EEESC_SE_Li256ELb1ELb1ELb1ELb0EEENS1_36VarlenDynamicPersistentTileSchedulerILi128ELi48ELi256ELi256ELb1ELb1ELb0ELb0ELb1ELb1EEEEEEEEEvNT_6ParamsE,"ax",@progbits
	.align	128
.text._ZN7cutlass13device_kernelIN5flash19enable_sm80_to_sm89INS1_16FlashAttnFwdSm80INS1_25CollectiveMainloopFwdSm80ILi8ELi1ELb0EN4cute5tupleIJNS5_1CILi128EEENS7_ILi48EEENS7_ILi256EEEEEELi256ENS_6half_tEfNS_4arch4Sm80ELb0ELb0ELb1ELb1ELb0ELb1ELb1ELb1EEENS1_21CollectiveEpilogueFwdINS6_IJS8_SA_S9_EEENS6_IJNS7_ILi1EEESI_SI_EEESC_SE_Li256ELb1ELb1ELb1ELb0EEENS1_36VarlenDynamicPersistentTileSchedulerILi128ELi48ELi256ELi256ELb1ELb1ELb0ELb0ELb1ELb1EEEEEEEEEvNT_6ParamsE:
        .type           _ZN7cutlass13device_kernelIN5flash19enable_sm80_to_sm89INS1_16FlashAttnFwdSm80INS1_25CollectiveMainloopFwdSm80ILi8ELi1ELb0EN4cute5tupleIJNS5_1CILi128EEENS7_ILi48EEENS7_ILi256EEEEEELi256ENS_6half_tEfNS_4arch4Sm80ELb0ELb0ELb1ELb1ELb0ELb1ELb1ELb1EEENS1_21CollectiveEpilogueFwdINS6_IJS8_SA_S9_EEENS6_IJNS7_ILi1EEESI_SI_EEESC_SE_Li256ELb1ELb1ELb1ELb0EEENS1_36VarlenDynamicPersistentTileSchedulerILi128ELi48ELi256ELi256ELb1ELb1ELb0ELb0ELb1ELb1EEEEEEEEEvNT_6ParamsE,@function
        .size           _ZN7cutlass13device_kernelIN5flash19enable_sm80_to_sm89INS1_16FlashAttnFwdSm80INS1_25CollectiveMainloopFwdSm80ILi8ELi1ELb0EN4cute5tupleIJNS5_1CILi128EEENS7_ILi48EEENS7_ILi256EEEEEELi256ENS_6half_tEfNS_4arch4Sm80ELb0ELb0ELb1ELb1ELb0ELb1ELb1ELb1EEENS1_21CollectiveEpilogueFwdINS6_IJS8_SA_S9_EEENS6_IJNS7_ILi1EEESI_SI_EEESC_SE_Li256ELb1ELb1ELb1ELb0EEENS1_36VarlenDynamicPersistentTileSchedulerILi128ELi48ELi256ELi256ELb1ELb1ELb0ELb0ELb1ELb1EEEEEEEEEvNT_6ParamsE,(.L_x_47 - _ZN7cutlass13device_kernelIN5flash19enable_sm80_to_sm89INS1_16FlashAttnFwdSm80INS1_25CollectiveMainloopFwdSm80ILi8ELi1ELb0EN4cute5tupleIJNS5_1CILi128EEENS7_ILi48EEENS7_ILi256EEEEEELi256ENS_6half_tEfNS_4arch4Sm80ELb0ELb0ELb1ELb1ELb0ELb1ELb1ELb1EEENS1_21CollectiveEpilogueFwdINS6_IJS8_SA_S9_EEENS6_IJNS7_ILi1EEESI_SI_EEESC_SE_Li256ELb1ELb1ELb1ELb0EEENS1_36VarlenDynamicPersistentTileSchedulerILi128ELi48ELi256ELi256ELb1ELb1ELb0ELb0ELb1ELb1EEEEEEEEEvNT_6ParamsE)
        .other          _ZN7cutlass13device_kernelIN5flash19enable_sm80_to_sm89INS1_16FlashAttnFwdSm80INS1_25CollectiveMainloopFwdSm80ILi8ELi1ELb0EN4cute5tupleIJNS5_1CILi128EEENS7_ILi48EEENS7_ILi256EEEEEELi256ENS_6half_tEfNS_4arch4Sm80ELb0ELb0ELb1ELb1ELb0ELb1ELb1ELb1EEENS1_21CollectiveEpilogueFwdINS6_IJS8_SA_S9_EEENS6_IJNS7_ILi1EEESI_SI_EEESC_SE_Li256ELb1ELb1ELb1ELb0EEENS1_36VarlenDynamicPersistentTileSchedulerILi128ELi48ELi256ELi256ELb1ELb1ELb0ELb0ELb1ELb1EEEEEEEEEvNT_6ParamsE,@"STO_CUDA_ENTRY STV_DEFAULT"
_ZN7cutlass13device_kernelIN5flash19enable_sm80_to_sm89INS1_16FlashAttnFwdSm80INS1_25CollectiveMainloopFwdSm80ILi8ELi1ELb0EN4cute5tupleIJNS5_1CILi128EEENS7_ILi48EEENS7_ILi256EEEEEELi256ENS_6half_tEfNS_4arch4Sm80ELb0ELb0ELb1ELb1ELb0ELb1ELb1ELb1EEENS1_21CollectiveEpilogueFwdINS6_IJS8_SA_S9_EEENS6_IJNS7_ILi1EEESI_SI_EEESC_SE_Li256ELb1ELb1ELb1ELb0EEENS1_36VarlenDynamicPersistentTileSchedulerILi128ELi48ELi256ELi256ELb1ELb1ELb0ELb0ELb1ELb1EEEEEEEEEvNT_6ParamsE:
[----:B------:R-:W-:Y:S01]  /*0000*/  LDC R1, c[0x0][0x28] ;  /* 0x00000a00ff017b82 */ /* 0x000fe20000000800 */
[----:B------:R-:W-:Y:S05]  /*0010*/  EXIT ;  /* 0x000000000000794d */ /* 0x000fea0003800000 */
.L_x_11:
        /* <DEDUP_REMOVED lines=14> */
.L_x_47:


//--------------------- .text._ZN7cutlass13device_kernelIN5flash19enable_sm80_to_sm89INS1_16FlashAttnFwdSm80INS1_25CollectiveMainloopFwdSm80ILi8ELi1ELb0EN4cute5tupleIJNS5_1CILi128EEENS7_ILi64EEENS7_ILi256EEEEEELi256ENS_6half_tEfNS_4arch4Sm80ELb0ELb1ELb1ELb0ELb0ELb0ELb1ELb1EEENS1_21CollectiveEpilogueFwdINS6_IJS8_SA_S9_EEENS6_IJNS7_ILi1EEESI_SI_EEESC_SE_Li256ELb0ELb1ELb1ELb0EEENS1_19SingleTileSchedulerILb0ELb1ELb1ELi128EEEEEEEEEvNT_6ParamsE --------------------------
	.section	.text._ZN7cutlass13device_kernelIN5flash19enable_sm80_to_sm89INS1_16FlashAttnFwdSm80INS1_25CollectiveMainloopFwdSm80ILi8ELi1ELb0EN4cute5tupleIJNS5_1CILi128EEENS7_ILi64EEENS7_ILi256EEEEEELi256ENS_6half_tEfNS_4arch4Sm80ELb0ELb1ELb1ELb0ELb0ELb0ELb1ELb1EEENS1_21CollectiveEpilogueFwdINS6_IJS8_SA_S9_EEENS6_IJNS7_ILi1EEESI_SI_EEESC_SE_Li256ELb0ELb1ELb1ELb0EEENS1_19SingleTileSchedulerILb0ELb1ELb1ELi128EEEEEEEEEvNT_6ParamsE,"ax",@progbits
	.align	128
.text._ZN7cutlass13device_kernelIN5flash19enable_sm80_to_sm89INS1_16FlashAttnFwdSm80INS1_25CollectiveMainloopFwdSm80ILi8ELi1ELb0EN4cute5tupleIJNS5_1CILi128EEENS7_ILi64EEENS7_ILi256EEEEEELi256ENS_6half_tEfNS_4arch4Sm80ELb0ELb1ELb1ELb0ELb0ELb0ELb1ELb1EEENS1_21CollectiveEpilogueFwdINS6_IJS8_SA_S9_EEENS6_IJNS7_ILi1EEESI_SI_EEESC_SE_Li256ELb0ELb1ELb1ELb0EEENS1_19SingleTileSchedulerILb0ELb1ELb1ELi128EEEEEEEEEvNT_6ParamsE:
        .type           _ZN7cutlass13device_kernelIN5flash19enable_sm80_to_sm89INS1_16FlashAttnFwdSm80INS1_25CollectiveMainloopFwdSm80ILi8ELi1ELb0EN4cute5tupleIJNS5_1CILi128EEENS7_ILi64EEENS7_ILi256EEEEEELi256ENS_6half_tEfNS_4arch4Sm80ELb0ELb1ELb1ELb0ELb0ELb0ELb1ELb1EEENS1_21CollectiveEpilogueFwdINS6_IJS8_SA_S9_EEENS6_IJNS7_ILi1EEESI_SI_EEESC_SE_Li256ELb0ELb1ELb1ELb0EEENS1_19SingleTileSchedulerILb0ELb1ELb1ELi128EEEEEEEEEvNT_6ParamsE,@function
        .size           _ZN7cutlass13device_kernelIN5flash19enable_sm80_to_sm89INS1_16FlashAttnFwdSm80INS1_25CollectiveMainloopFwdSm80ILi8ELi1ELb0EN4cute5tupleIJNS5_1CILi128EEENS7_ILi64EEENS7_ILi256EEEEEELi256ENS_6half_tEfNS_4arch4Sm80ELb0ELb1ELb1ELb0ELb0ELb0ELb1ELb1EEENS1_21CollectiveEpilogueFwdINS6_IJS8_SA_S9_EEENS6_IJNS7_ILi1EEESI_SI_EEESC_SE_Li256ELb0ELb1ELb1ELb0EEENS1_19SingleTileSchedulerILb0ELb1ELb1ELi128EEEEEEEEEvNT_6ParamsE,(.L_x_48 - _ZN7cutlass13device_kernelIN5flash19enable_sm80_to_sm89INS1_16FlashAttnFwdSm80INS1_25CollectiveMainloopFwdSm80ILi8ELi1ELb0EN4cute5tupleIJNS5_1CILi128EEENS7_ILi64EEENS7_ILi256EEEEEELi256ENS_6half_tEfNS_4arch4Sm80ELb0ELb1ELb1ELb0ELb0ELb0ELb1ELb1EEENS1_21CollectiveEpilogueFwdINS6_IJS8_SA_S9_EEENS6_IJNS7_ILi1EEESI_SI_EEESC_SE_Li256ELb0ELb1ELb1ELb0EEENS1_19SingleTileSchedulerILb0ELb1ELb1ELi128EEEEEEEEEvNT_6ParamsE)
        .other          _ZN7cutlass13device_kernelIN5flash19enable_sm80_to_sm89INS1_16FlashAttnFwdSm80INS1_25CollectiveMainloopFwdSm80ILi8ELi1ELb0EN4cute5tupleIJNS5_1CILi128EEENS7_ILi64EEENS7_ILi256EEEEEELi256ENS_6half_tEfNS_4arch4Sm80ELb0ELb1ELb1ELb0ELb0ELb0ELb1ELb1EEENS1_21CollectiveEpilogueFwdINS6_IJS8_SA_S9_EEENS6_IJNS7_ILi1EEESI_SI_EEESC_SE_Li256ELb0ELb1ELb1ELb0EEENS1_19SingleTileSchedulerILb0ELb1ELb1ELi128EEEEEEEEEvNT_6ParamsE,@"STO_CUDA_ENTRY STV_DEFAULT"
_ZN7cutlass13device_kernelIN5flash19enable_sm80_to_sm89INS1_16FlashAttnFwdSm80INS1_25CollectiveMainloopFwdSm80ILi8ELi1ELb0EN4cute5tupleIJNS5_1CILi128EEENS7_ILi64EEENS7_ILi256EEEEEELi256ENS_6half_tEfNS_4arch4Sm80ELb0ELb1ELb1ELb0ELb0ELb0ELb1ELb1EEENS1_21CollectiveEpilogueFwdINS6_IJS8_SA_S9_EEENS6_IJNS7_ILi1EEESI_SI_EEESC_SE_Li256ELb0ELb1ELb1ELb0EEENS1_19SingleTileSchedulerILb0ELb1ELb1ELi128EEEEEEEEEvNT_6ParamsE:
[----:B------:R-:W-:Y:S01]  /*0000*/  LDC R1, c[0x0][0x28] ;  /* 0x00000a00ff017b82 */ /* 0x000fe20000000800 */
[----:B------:R-:W-:Y:S05]  /*0010*/  EXIT ;  /* 0x000000000000794d */ /* 0x000fea0003800000 */
.L_x_12:
        /* <DEDUP_REMOVED lines=14> */
.L_x_48:


//--------------------- .text._ZN7cutlass13device_kernelIN5flash19enable_sm80_to_sm89INS1_16FlashAttnFwdSm80INS1_25CollectiveMainloopFwdSm80ILi8ELi1ELb0EN4cute5tupleIJNS5_1CILi128EEENS7_ILi64EEENS7_ILi256EEEEEELi256ENS_6half_tEfNS_4arch4Sm80ELb0ELb1ELb1ELb1ELb0ELb0ELb1ELb1EEENS1_21CollectiveEpilogueFwdINS6_IJS8_SA_S9_EEENS6_IJNS7_ILi1EEESI_SI_EEESC_SE_Li256ELb1ELb1ELb1ELb0EEENS1_36VarlenDynamicPersistentTileSchedulerILi128ELi64ELi256ELi256ELb1ELb1ELb0ELb1ELb0ELb1EEEEEEEEEvNT_6ParamsE --------------------------
	.section	.text._ZN7cutlass13device_kernelIN5flash19enable_sm80_to_sm89INS1_16FlashAttnFwdSm80INS1_25CollectiveMainloopFwdSm80ILi8ELi1ELb0EN4cute5tupleIJNS5_1CILi128EEENS7_ILi64EEENS7_ILi256EEEEEELi256ENS_6half_tEfNS_4arch4Sm80ELb0ELb1ELb1ELb1ELb0ELb0ELb1ELb1EEENS1_21CollectiveEpilogueFwdINS6_IJS8_SA_S9_EEENS6_IJNS7_ILi1EEESI_SI_EEESC_SE_Li256ELb1ELb1ELb1ELb0EEENS1_36VarlenDynamicPersistentTileSchedulerILi128ELi64ELi256ELi256ELb1ELb1ELb0ELb1ELb0ELb1EEEEEEEEEvNT_6ParamsE,"ax",@progbits
	.align	128
.text._ZN7cutlass13device_kernelIN5flash19enable_sm80_to_sm89INS1_16FlashAttnFwdSm80INS1_25CollectiveMainloopFwdSm80ILi8ELi1ELb0EN4cute5tupleIJNS5_1CILi128EEENS7_ILi64EEENS7_ILi256EEEEEELi256ENS_6half_tEfNS_4arch4Sm80ELb0ELb1ELb1ELb1ELb0ELb0ELb1ELb1EEENS1_21CollectiveEpilogueFwdINS6_IJS8_SA_S9_EEENS6_IJNS7_ILi1EEESI_SI_EEESC_SE_Li256ELb1ELb1ELb1ELb0EEENS1_36VarlenDynamicPersistentTileSchedulerILi128ELi64ELi256ELi256ELb1ELb1ELb0ELb1ELb0ELb1EEEEEEEEEvNT_6ParamsE:
        .type           _ZN7cutlass13device_kernelIN5flash19enable_sm80_to_sm89INS1_16FlashAttnFwdSm80INS1_25CollectiveMainloopFwdSm80ILi8ELi1ELb0EN4cute5tupleIJNS5_1CILi128EEENS7_ILi64EEENS7_ILi256EEEEEELi256ENS_6half_tEfNS_4arch4Sm80ELb0ELb1ELb1ELb1ELb0ELb0ELb1ELb1EEENS1_21CollectiveEpilogueFwdINS6_IJS8_SA_S9_EEENS6_IJNS7_ILi1EEESI_SI_EEESC_SE_Li256ELb1ELb1ELb1ELb0EEENS1_36VarlenDynamicPersistentTileSchedulerILi128ELi64ELi256ELi256ELb1ELb1ELb0ELb1ELb0ELb1EEEEEEEEEvNT_6ParamsE,@function
        .size           _ZN7cutlass13device_kernelIN5flash19enable_sm80_to_sm89INS1_16FlashAttnFwdSm80INS1_25CollectiveMainloopFwdSm80ILi8ELi1ELb0EN4cute5tupleIJNS5_1CILi128EEENS7_ILi64EEENS7_ILi256EEEEEELi256ENS_6half_tEfNS_4arch4Sm80ELb0ELb1ELb1ELb1ELb0ELb0ELb1ELb1EEENS1_21CollectiveEpilogueFwdINS6_IJS8_SA_S9_EEENS6_IJNS7_ILi1EEESI_SI_EEESC_SE_Li256ELb1ELb1ELb1ELb0EEENS1_36VarlenDynamicPersistentTileSchedulerILi128ELi64ELi256ELi256ELb1ELb1ELb0ELb1ELb0ELb1EEEEEEEEEvNT_6ParamsE,(.L_x_49 - _ZN7cutlass13device_kernelIN5flash19enable_sm80_to_sm89INS1_16FlashAttnFwdSm80INS1_25CollectiveMainloopFwdSm80ILi8ELi1ELb0EN4cute5tupleIJNS5_1CILi128EEENS7_ILi64EEENS7_ILi256EEEEEELi256ENS_6half_tEfNS_4arch4Sm80ELb0ELb1ELb1ELb1ELb0ELb0ELb1ELb1EEENS1_21CollectiveEpilogueFwdINS6_IJS8_SA_S9_EEENS6_IJNS7_ILi1EEESI_SI_EEESC_SE_Li256ELb1ELb1ELb1ELb0EEENS1_36VarlenDynamicPersistentTileSchedulerILi128ELi64ELi256ELi256ELb1ELb1ELb0ELb1ELb0ELb1EEEEEEEEEvNT_6ParamsE)
        .other          _ZN7cutlass13device_kernelIN5flash19enable_sm80_to_sm89INS1_16FlashAttnFwdSm80INS1_25CollectiveMainloopFwdSm80ILi8ELi1ELb0EN4cute5tupleIJNS5_1CILi128EEENS7_ILi64EEENS7_ILi256EEEEEELi256ENS_6half_tEfNS_4arch4Sm80ELb0ELb1ELb1ELb1ELb0ELb0ELb1ELb1EEENS1_21CollectiveEpilogueFwdINS6_IJS8_SA_S9_EEENS6_IJNS7_ILi1EEESI_SI_EEESC_SE_Li256ELb1ELb1ELb1ELb0EEENS1_36VarlenDynamicPersistentTileSchedulerILi128ELi64ELi256ELi256ELb1ELb1ELb0ELb1ELb0ELb1EEEEEEEEEvNT_6ParamsE,@"STO_CUDA_ENTRY STV_DEFAULT"
_ZN7cutlass13device_kernelIN5flash19enable_sm80_to_sm89INS1_16FlashAttnFwdSm80INS1_25CollectiveMainloopFwdSm80ILi8ELi1ELb0EN4cute5tupleIJNS5_1CILi128EEENS7_ILi64EEENS7_ILi256EEEEEELi256ENS_6half_tEfNS_4arch4Sm80ELb0ELb1ELb1ELb1ELb0ELb0ELb1ELb1EEENS1_21CollectiveEpilogueFwdINS6_IJS8_SA_S9_EEENS6_IJNS7_ILi1EEESI_SI_EEESC_SE_Li256ELb1ELb1ELb1ELb0EEENS1_36VarlenDynamicPersistentTileSchedulerILi128ELi64ELi256ELi256ELb1ELb1ELb0ELb1ELb0ELb1EEEEEEEEEvNT_6ParamsE:
[----:B------:R-:W-:Y:S01]  /*0000*/  LDC R1, c[0x0][0x28] ;  /* 0x00000a00ff017b82 */ /* 0x000fe20000000800 */
[----:B------:R-:W-:Y:S05]  /*0010*/  EXIT ;  /* 0x000000000000794d */ /* 0x000fea0003800000 */
.L_x_13:
        /* <DEDUP_REMOVED lines=14> */
.L_x_49:


//--------------------- .text._ZN7cutlass13device_kernelIN5flash19enable_sm80_to_sm89INS1_16FlashAttnFwdSm80INS1_25CollectiveMainloopFwdSm80ILi8ELi1ELb0EN4cute5tupleIJNS5_1CILi128EEENS7_ILi48EEENS7_ILi256EEEEEELi256ENS_6half_tEfNS_4arch4Sm80ELb0ELb1ELb1ELb1ELb0ELb1ELb1ELb1EEENS1_21CollectiveEpilogueFwdINS6_IJS8_SA_S9_EEENS6_IJNS7_ILi1EEESI_SI_EEESC_SE_Li256ELb1ELb1ELb1ELb0EEENS1_36VarlenDynamicPersistentTileSchedulerILi128ELi48ELi256ELi256ELb1ELb1ELb0ELb1ELb0ELb1EEEEEEEEEvNT_6ParamsE --------------------------
	.section	.text._ZN7cutlass13device_kernelIN5flash19enable_sm80_to_sm89INS1_16FlashAttnFwdSm80INS1_25CollectiveMainloopFwdSm80ILi8ELi1ELb0EN4cute5tupleIJNS5_1CILi128EEENS7_ILi48EEENS7_ILi256EEEEEELi256ENS_6half_tEfNS_4arch4Sm80ELb0ELb1ELb1ELb1ELb0ELb1ELb1ELb1EEENS1_21CollectiveEpilogueFwdINS6_IJS8_SA_S9_EEENS6_IJNS7_ILi1EEESI_SI_EEESC_SE_Li256ELb1ELb1ELb1ELb0EEENS1_36VarlenDynamicPersistentTileSchedulerILi128ELi48ELi256ELi256ELb1ELb1ELb0ELb1ELb0ELb1EEEEEEEEEvNT_6ParamsE,"ax",@progbits
	.align	128
.text._ZN7cutlass13device_kernelIN5flash19enable_sm80_to_sm89INS1_16FlashAttnFwdSm80INS1_25CollectiveMainloopFwdSm80ILi8ELi1ELb0EN4cute5tupleIJNS5_1CILi128EEENS7_ILi48EEENS7_ILi256EEEEEELi256ENS_6half_tEfNS_4arch4Sm80ELb0ELb1ELb1ELb1ELb0ELb1ELb1ELb1EEENS1_21CollectiveEpilogueFwdINS6_IJS8_SA_S9_EEENS6_IJNS7_ILi1EEESI_SI_EEESC_SE_Li256ELb1ELb1ELb1ELb0EEENS1_36VarlenDynamicPersistentTileSchedulerILi128ELi48ELi256ELi256ELb1ELb1ELb0ELb1ELb0ELb1EEEEEEEEEvNT_6ParamsE:
        .type           _ZN7cutlass13device_kernelIN5flash19enable_sm80_to_sm89INS1_16FlashAttnFwdSm80INS1_25CollectiveMainloopFwdSm80ILi8ELi1ELb0EN4cute5tupleIJNS5_1CILi128EEENS7_ILi48EEENS7_ILi256EEEEEELi256ENS_6half_tEfNS_4arch4Sm80ELb0ELb1ELb1ELb1ELb0ELb1ELb1ELb1EEENS1_21CollectiveEpilogueFwdINS6_IJS8_SA_S9_EEENS6_IJNS7_ILi1EEESI_SI_EEESC_SE_Li256ELb1ELb1ELb1ELb0EEENS1_36VarlenDynamicPersistentTileSchedulerILi128ELi48ELi256ELi256ELb1ELb1ELb0ELb1ELb0ELb1EEEEEEEEEvNT_6ParamsE,@function
        .size           _ZN7cutlass13device_kernelIN5flash19enable_sm80_to_sm89INS1_16FlashAttnFwdSm80INS1_25CollectiveMainloopFwdSm80ILi8ELi1ELb0EN4cute5tupleIJNS5_1CILi128EEENS7_ILi48EEENS7_ILi256EEEEEELi256ENS_6half_tEfNS_4arch4Sm80ELb0ELb1ELb1ELb1ELb0ELb1ELb1ELb1EEENS1_21CollectiveEpilogueFwdINS6_IJS8_SA_S9_EEENS6_IJNS7_ILi1EEESI_SI_EEESC_SE_Li256ELb1ELb1ELb1ELb0EEENS1_36VarlenDynamicPersistentTileSchedulerILi128ELi48ELi256ELi256ELb1ELb1ELb0ELb1ELb0ELb1EEEEEEEEEvNT_6ParamsE,(.L_x_50 - _ZN7cutlass13device_kernelIN5flash19enable_sm80_to_sm89INS1_16FlashAttnFwdSm80INS1_25CollectiveMainloopFwdSm80ILi8ELi1ELb0EN4cute5tupleIJNS5_1CILi128EEENS7_ILi48EEENS7_ILi256EEEEEELi256ENS_6half_tEfNS_4arch4Sm80ELb0ELb1ELb1ELb1ELb0ELb1ELb1ELb1EEENS1_21CollectiveEpilogueFwdINS6_IJS8_SA_S9_EEENS6_IJNS7_ILi1EEESI_SI_EEESC_SE_Li256ELb1ELb1ELb1ELb0EEENS1_36VarlenDynamicPersistentTileSchedulerILi128ELi48ELi256ELi256ELb1ELb1ELb0ELb1ELb0ELb1EEEEEEEEEvNT_6ParamsE)
        .other          _ZN7cutlass13device_kernelIN5flash19enable_sm80_to_sm89INS1_16FlashAttnFwdSm80INS1_25CollectiveMainloopFwdSm80ILi8ELi1ELb0EN4cute5tupleIJNS5_1CILi128EEENS7_ILi48EEENS7_ILi256EEEEEELi256ENS_6half_tEfNS_4arch4Sm80ELb0ELb1ELb1ELb1ELb0ELb1ELb1ELb1EEENS1_21CollectiveEpilogueFwdINS6_IJS8_SA_S9_EEENS6_IJNS7_ILi1EEESI_SI_EEESC_SE_Li256ELb1ELb1ELb1ELb0EEENS1_36VarlenDynamicPersistentTileSchedulerILi128ELi48ELi256ELi256ELb1ELb1ELb0ELb1ELb0ELb1EEEEEEEEEvNT_6ParamsE,@"STO_CUDA_ENTRY STV_DEFAULT"
_ZN7cutlass13device_kernelIN5flash19enable_sm80_to_sm89INS1_16FlashAttnFwdSm80INS1_25CollectiveMainloopFwdSm80ILi8ELi1ELb0EN4cute5tupleIJNS5_1CILi128EEENS7_ILi48EEENS7_ILi256EEEEEELi256ENS_6half_tEfNS_4arch4Sm80ELb0ELb1ELb1ELb1ELb0ELb1ELb1ELb1EEENS1_21CollectiveEpilogueFwdINS6_IJS8_SA_S9_EEENS6_IJNS7_ILi1EEESI_SI_EEESC_SE_Li256ELb1ELb1ELb1ELb0EEENS1_36VarlenDynamicPersistentTileSchedulerILi128ELi48ELi256ELi256ELb1ELb1ELb0ELb1ELb0ELb1EEEEEEEEEvNT_6ParamsE:
[----:B------:R-:W-:Y:S01]  /*0000*/  LDC R1, c[0x0][0x28] ;  /* 0x00000a00ff017b82 */ /* 0x000fe20000000800 */
[----:B------:R-:W-:Y:S05]  /*0010*/  EXIT ;  /* 0x000000000000794d */ /* 0x000fea0003800000 */
.L_x_14:
        /* <DEDUP_REMOVED lines=14> */
.L_x_50:


//--------------------- .text._ZN7cutlass13device_kernelIN5flash19enable_sm80_to_sm89INS1_16FlashAttnFwdSm80INS1_25CollectiveMainloopFwdSm80ILi8ELi1ELb0EN4cute5tupleIJNS5_1CILi128EEENS7_ILi96EEENS7_ILi256EEEEEELi256ENS_6half_tEfNS_4arch4Sm80ELb1ELb0ELb1ELb0ELb0ELb0ELb1ELb1EEENS1_21CollectiveEpilogueFwdINS6_IJS8_SA_S9_EEENS6_IJNS7_ILi1EEESI_SI_EEESC_SE_Li256ELb0ELb1ELb1ELb0EEENS1_30DynamicPersistentTileSchedulerILi256ELi256ELb1ELb1ELb0EEEEEEEEEvNT_6ParamsE --------------------------
	.section	.text._ZN7cutlass13device_kernelIN5flash19enable_sm80_to_sm89INS1_16FlashAttnFwdSm80INS1_25CollectiveMainloopFwdSm80ILi8ELi1ELb0EN4cute5tupleIJNS5_1CILi128EEENS7_ILi96EEENS7_ILi256EEEEEELi256ENS_6half_tEfNS_4arch4Sm80ELb1ELb0ELb1ELb0ELb0ELb0ELb1ELb1EEENS1_21CollectiveEpilogueFwdINS6_IJS8_SA_S9_EEENS6_IJNS7_ILi1EEESI_SI_EEESC_SE_Li256ELb0ELb1ELb1ELb0EEENS1_30DynamicPersistentTileSchedulerILi256ELi256ELb1ELb1ELb0EEEEEEEEEvNT_6ParamsE,"ax",@progbits
	.align	128
.text._ZN7cutlass13device_kernelIN5flash19enable_sm80_to_sm89INS1_16FlashAttnFwdSm80INS1_25CollectiveMainloopFwdSm80ILi8ELi1ELb0EN4cute5tupleIJNS5_1CILi128EEENS7_ILi96EEENS7_ILi256EEEEEELi256ENS_6half_tEfNS_4arch4Sm80ELb1ELb0ELb1ELb0ELb0ELb0ELb1ELb1EEENS1_21CollectiveEpilogueFwdINS6_IJS8_SA_S9_EEENS6_IJNS7_ILi1EEESI_SI_EEESC_SE_Li256ELb0ELb1ELb1ELb0EEENS1_30DynamicPersistentTileSchedulerILi256ELi256ELb1ELb1ELb0EEEEEEEEEvNT_6ParamsE:
        .type           _ZN7cutlass13device_kernelIN5flash19enable_sm80_to_sm89INS1_16FlashAttnFwdSm80INS1_25CollectiveMainloopFwdSm80ILi8ELi1ELb0EN4cute5tupleIJNS5_1CILi128EEENS7_ILi96EEENS7_ILi256EEEEEELi256ENS_6half_tEfNS_4arch4Sm80ELb1ELb0ELb1ELb0ELb0ELb0ELb1ELb1EEENS1_21CollectiveEpilogueFwdINS6_IJS8_SA_S9_EEENS6_IJNS7_ILi1EEESI_SI_EEESC_SE_Li256ELb0ELb1ELb1ELb0EEENS1_30DynamicPersistentTileSchedulerILi256ELi256ELb1ELb1ELb0EEEEEEEEEvNT_6ParamsE,@function
        .size           _ZN7cutlass13device_kernelIN5flash19enable_sm80_to_sm89INS1_16FlashAttnFwdSm80INS1_25CollectiveMainloopFwdSm80ILi8ELi1ELb0EN4cute5tupleIJNS5_1CILi128EEENS7_ILi96EEENS7_ILi256EEEEEELi256ENS_6half_tEfNS_4arch4Sm80ELb1ELb0ELb1ELb0ELb0ELb0ELb1ELb1EEENS1_21CollectiveEpilogueFwdINS6_IJS8_SA_S9_EEENS6_IJNS7_ILi1EEESI_SI_EEESC_SE_Li256ELb0ELb1ELb1ELb0EEENS1_30DynamicPersistentTileSchedulerILi256ELi256ELb1ELb1ELb0EEEEEEEEEvNT_6ParamsE,(.L_x_51 - _ZN7cutlass13device_kernelIN5flash19enable_sm80_to_sm89INS1_16FlashAttnFwdSm80INS1_25CollectiveMainloopFwdSm80ILi8ELi1ELb0EN4cute5tupleIJNS5_1CILi128EEENS7_ILi96EEENS7_ILi256EEEEEELi256ENS_6half_tEfNS_4arch4Sm80ELb1ELb0ELb1ELb0ELb0ELb0ELb1ELb1EEENS1_21CollectiveEpilogueFwdINS6_IJS8_SA_S9_EEENS6_IJNS7_ILi1EEESI_SI_EEESC_SE_Li256ELb0ELb1ELb1ELb0EEENS1_30DynamicPersistentTileSchedulerILi256ELi256ELb1ELb1ELb0EEEEEEEEEvNT_6ParamsE)
        .other          _ZN7cutlass13device_kernelIN5flash19enable_sm80_to_sm89INS1_16FlashAttnFwdSm80INS1_25CollectiveMainloopFwdSm80ILi8ELi1ELb0EN4cute5tupleIJNS5_1CILi128EEENS7_ILi96EEENS7_ILi256EEEEEELi256ENS_6half_tEfNS_4arch4Sm80ELb1ELb0ELb1ELb0ELb0ELb0ELb1ELb1EEENS1_21CollectiveEpilogueFwdINS6_IJS8_SA_S9_EEENS6_IJNS7_ILi1EEESI_SI_EEESC_SE_Li256ELb0ELb1ELb1ELb0EEENS1_30DynamicPersistentTileSchedulerILi256ELi256ELb1ELb1ELb0EEEEEEEEEvNT_6ParamsE,@"STO_CUDA_ENTRY STV_DEFAULT"
_ZN7cutlass13device_kernelIN5flash19enable_sm80_to_sm89INS1_16FlashAttnFwdSm80INS1_25CollectiveMainloopFwdSm80ILi8ELi1ELb0EN4cute5tupleIJNS5_1CILi128EEENS7_ILi96EEENS7_ILi256EEEEEELi256ENS_6half_tEfNS_4arch4Sm80ELb1ELb0ELb1ELb0ELb0ELb0ELb1ELb1EEENS1_21CollectiveEpilogueFwdINS6_IJS8_SA_S9_EEENS6_IJNS7_ILi1EEESI_SI_EEESC_SE_Li256ELb0ELb1ELb1ELb0EEENS1_30DynamicPersistentTileSchedulerILi256ELi256ELb1ELb1ELb0EEEEEEEEEvNT_6ParamsE:
[----:B------:R-:W-:Y:S01]  /*0000*/  LDC R1, c[0x0][0x28] ;  /* 0x00000a00ff017b82 */ /* 0x000fe20000000800 */
[----:B------:R-:W-:Y:S05]  /*0010*/  EXIT ;  /* 0x000000000000794d */ /* 0x000fea0003800000 */
.L_x_15:
        /* <DEDUP_REMOVED lines=14> */
.L_x_51:


//--------------------- .text._ZN7cutlass13device_kernelIN5flash19enable_sm80_to_sm89INS1_16FlashAttnFwdSm80INS1_25CollectiveMainloopFwdSm80ILi8ELi1ELb0EN4cute5tupleIJNS5_1CILi128EEENS7_ILi64EEENS7_ILi256EEEEEELi256ENS_6half_tEfNS_4arch4Sm80ELb1ELb0ELb1ELb1ELb0ELb0ELb1ELb1EEENS1_21CollectiveEpilogueFwdINS6_IJS8_SA_S9_EEENS6_IJNS7_ILi1EEESI_SI_EEESC_SE_Li256ELb1ELb1ELb1ELb0EEENS1_36VarlenDynamicPersistentTileSchedulerILi128ELi64ELi256ELi256ELb1ELb1ELb0ELb1ELb1ELb1EEEEEEEEEvNT_6ParamsE --------------------------
	.section	.text._ZN7cutlass13device_kernelIN5flash19enable_sm80_to_sm89INS1_16FlashAttnFwdSm80INS1_25CollectiveMainloopFwdSm80ILi8ELi1ELb0EN4cute5tupleIJNS5_1CILi128EEENS7_ILi64EEENS7_ILi256EEEEEELi256ENS_6half_tEfNS_4arch4Sm80ELb1ELb0ELb1ELb1ELb0ELb0ELb1ELb1EEENS1_21CollectiveEpilogueFwdINS6_IJS8_SA_S9_EEENS6_IJNS7_ILi1EEESI_SI_EEESC_SE_Li256ELb1ELb1ELb1ELb0EEENS1_36VarlenDynamicPersistentTileSchedulerILi128ELi64ELi256ELi256ELb1ELb1ELb0ELb1ELb1ELb1EEEEEEEEEvNT_6ParamsE,"ax",@progbits
	.align	128
.text._ZN7cutlass13device_kernelIN5flash19enable_sm80_to_sm89INS1_16FlashAttnFwdSm80INS1_25CollectiveMainloopFwdSm80ILi8ELi1ELb0EN4cute5tupleIJNS5_1CILi128EEENS7_ILi64EEENS7_ILi256EEEEEELi256ENS_6half_tEfNS_4arch4Sm80ELb1ELb0ELb1ELb1ELb0ELb0ELb1ELb1EEENS1_21CollectiveEpilogueFwdINS6_IJS8_SA_S9_EEENS6_IJNS7_ILi1EEESI_SI_EEESC_SE_Li256ELb1ELb1ELb1ELb0EEENS1_36VarlenDynamicPersistentTileSchedulerILi128ELi64ELi256ELi256ELb1ELb1ELb0ELb1ELb1ELb1EEEEEEEEEvNT_6ParamsE:
        .type           _ZN7cutlass13device_kernelIN5flash19enable_sm80_to_sm89INS1_16FlashAttnFwdSm80INS1_25CollectiveMainloopFwdSm80ILi8ELi1ELb0EN4cute5tupleIJNS5_1CILi128EEENS7_ILi64EEENS7_ILi256EEEEEELi256ENS_6half_tEfNS_4arch4Sm80ELb1ELb0ELb1ELb1ELb0ELb0ELb1ELb1EEENS1_21CollectiveEpilogueFwdINS6_IJS8_SA_S9_EEENS6_IJNS7_ILi1EEESI_SI_EEESC_SE_Li256ELb1ELb1ELb1ELb0EEENS1_36VarlenDynamicPersistentTileSchedulerILi128ELi64ELi256ELi256ELb1ELb1ELb0ELb1ELb1ELb1EEEEEEEEEvNT_6ParamsE,@function
        .size           _ZN7cutlass13device_kernelIN5flash19enable_sm80_to_sm89INS1_16FlashAttnFwdSm80INS1_25CollectiveMainloopFwdSm80ILi8ELi1ELb0EN4cute5tupleIJNS5_1CILi128EEENS7_ILi64EEENS7_ILi256EEEEEELi256ENS_6half_tEfNS_4arch4Sm80ELb1ELb0ELb1ELb1ELb0ELb0ELb1ELb1EEENS1_21CollectiveEpilogueFwdINS6_IJS8_SA_S9_EEENS6_IJNS7_ILi1EEESI_SI_EEESC_SE_Li256ELb1ELb1ELb1ELb0EEENS1_36VarlenDynamicPersistentTileSchedulerILi128ELi64ELi256ELi256ELb1ELb1ELb0ELb1ELb1ELb1EEEEEEEEEvNT_6ParamsE,(.L_x_52 - _ZN7cutlass13device_kernelIN5flash19enable_sm80_to_sm89INS1_16FlashAttnFwdSm80INS1_25CollectiveMainloopFwdSm80ILi8ELi1ELb0EN4cute5tupleIJNS5_1CILi128EEENS7_ILi64EEENS7_ILi256EEEEEELi256ENS_6half_tEfNS_4arch4Sm80ELb1ELb0ELb1ELb1ELb0ELb0ELb1ELb1EEENS1_21CollectiveEpilogueFwdINS6_IJS8_SA_S9_EEENS6_IJNS7_ILi1EEESI_SI_EEESC_SE_Li256ELb1ELb1ELb1ELb0EEENS1_36VarlenDynamicPersistentTileSchedulerILi128ELi64ELi256ELi256ELb1ELb1ELb0ELb1ELb1ELb1EEEEEEEEEvNT_6ParamsE)
        .other          _ZN7cutlass13device_kernelIN5flash19enable_sm80_to_sm89INS1_16FlashAttnFwdSm80INS1_25CollectiveMainloopFwdSm80ILi8ELi1ELb0EN4cute5tupleIJNS5_1CILi128EEENS7_ILi64EEENS7_ILi256EEEEEELi256ENS_6half_tEfNS_4arch4Sm80ELb1ELb0ELb1ELb1ELb0ELb0ELb1ELb1EEENS1_21CollectiveEpilogueFwdINS6_IJS8_SA_S9_EEENS6_IJNS7_ILi1EEESI_SI_EEESC_SE_Li256ELb1ELb1ELb1ELb0EEENS1_36VarlenDynamicPersistentTileSchedulerILi128ELi64ELi256ELi256ELb1ELb1ELb0ELb1ELb1ELb1EEEEEEEEEvNT_6ParamsE,@"STO_CUDA_ENTRY STV_DEFAULT"
_ZN7cutlass13device_kernelIN5flash19enable_sm80_to_sm89INS1_16FlashAttnFwdSm80INS1_25CollectiveMainloopFwdSm80ILi8ELi1ELb0EN4cute5tupleIJNS5_1CILi128EEENS7_ILi64EEENS7_ILi256EEEEEELi256ENS_6half_tEfNS_4arch4Sm80ELb1ELb0ELb1ELb1ELb0ELb0ELb1ELb1EEENS1_21CollectiveEpilogueFwdINS6_IJS8_SA_S9_EEENS6_IJNS7_ILi1EEESI_SI_EEESC_SE_Li256ELb1ELb1ELb1ELb0EEENS1_36VarlenDynamicPersistentTileSchedulerILi128ELi64ELi256ELi256ELb1ELb1ELb0ELb1ELb1ELb1EEEEEEEEEvNT_6ParamsE:
[----:B------:R-:W-:Y:S01]  /*0000*/  LDC R1, c[0x0][0x28] ;  /* 0x00000a00ff017b82 */ /* 0x000fe20000000800 */
[----:B------:R-:W-:Y:S05]  /*0010*/  EXIT ;  /* 0x000000000000794d */ /* 0x000fea0003800000 */
.L_x_16:
        /* <DEDUP_REMOVED lines=14> */
.L_x_52:


//--------------------- .text._ZN7cutlass13device_kernelIN5flash19enable_sm80_to_sm89INS1_16FlashAttnFwdSm80INS1_25CollectiveMainloopFwdSm80ILi8ELi1ELb0EN4cute5tupleIJNS5_1CILi128EEENS7_ILi48EEENS7_ILi256EEEEEELi256ENS_6half_tEfNS_4arch4Sm80ELb1ELb0ELb1ELb1ELb0ELb1ELb1ELb1EEENS1_21CollectiveEpilogueFwdINS6_IJS8_SA_S9_EEENS6_IJNS7_ILi1EEESI_SI_EEESC_SE_Li256ELb1ELb1ELb1ELb0EEENS1_36VarlenDynamicPersistentTileSchedulerILi128ELi48ELi256ELi256ELb1ELb1ELb0ELb1ELb1ELb1EEEEEEEEEvNT_6ParamsE --------------------------
	.section	.text._ZN7cutlass13device_kernelIN5flash19enable_sm80_to_sm89INS1_16FlashAttnFwdSm80INS1_25CollectiveMainloopFwdSm80ILi8ELi1ELb0EN4cute5tupleIJNS5_1CILi128EEENS7_ILi48EEENS7_ILi256EEEEEELi256ENS_6half_tEfNS_4arch4Sm80ELb1ELb0ELb1ELb1ELb0ELb1ELb1ELb1EEENS1_21CollectiveEpilogueFwdINS6_IJS8_SA_S9_EEENS6_IJNS7_ILi1EEESI_SI_EEESC_SE_Li256ELb1ELb1ELb1ELb0EEENS1_36VarlenDynamicPersistentTileSchedulerILi128ELi48ELi256ELi256ELb1ELb1ELb0ELb1ELb1ELb1EEEEEEEEEvNT_6ParamsE,"ax",@progbits
	.align	128
.text._ZN7cutlass13device_kernelIN5flash19enable_sm80_to_sm89INS1_16FlashAttnFwdSm80INS1_25CollectiveMainloopFwdSm80ILi8ELi1ELb0EN4cute5tupleIJNS5_1CILi128EEENS7_ILi48EEENS7_ILi256EEEEEELi256ENS_6half_tEfNS_4arch4Sm80ELb1ELb0ELb1ELb1ELb0ELb1ELb1ELb1EEENS1_21CollectiveEpilogueFwdINS6_IJS8_SA_S9_EEENS6_IJNS7_ILi1EEESI_SI_EEESC_SE_Li256ELb1ELb1ELb1ELb0EEENS1_36VarlenDynamicPersistentTileSchedulerILi128ELi48ELi256ELi256ELb1ELb1ELb0ELb1ELb1ELb1EEEEEEEEEvNT_6ParamsE:
        .type           _ZN7cutlass13device_kernelIN5flash19enable_sm80_to_sm89INS1_16FlashAttnFwdSm80INS1_25CollectiveMainloopFwdSm80ILi8ELi1ELb0EN4cute5tupleIJNS5_1CILi128EEENS7_ILi48EEENS7_ILi256EEEEEELi256ENS_6half_tEfNS_4arch4Sm80ELb1ELb0ELb1ELb1ELb0ELb1ELb1ELb1EEENS1_21CollectiveEpilogueFwdINS6_IJS8_SA_S9_EEENS6_IJNS7_ILi1EEESI_SI_EEESC_SE_Li256ELb1ELb1ELb1ELb0EEENS1_36VarlenDynamicPersistentTileSchedulerILi128ELi48ELi256ELi256ELb1ELb1ELb0ELb1ELb1ELb1EEEEEEEEEvNT_6ParamsE,@function
        .size           _ZN7cutlass13device_kernelIN5flash19enable_sm80_to_sm89INS1_16FlashAttnFwdSm80INS1_25CollectiveMainloopFwdSm80ILi8ELi1ELb0EN4cute5tupleIJNS5_1CILi128EEENS7_ILi48EEENS7_ILi256EEEEEELi256ENS_6half_tEfNS_4arch4Sm80ELb1ELb0ELb1ELb1ELb0ELb1ELb1ELb1EEENS1_21CollectiveEpilogueFwdINS6_IJS8_SA_S9_EEENS6_IJNS7_ILi1EEESI_SI_EEESC_SE_Li256ELb1ELb1ELb1ELb0EEENS1_36VarlenDynamicPersistentTileSchedulerILi128ELi48ELi256ELi256ELb1ELb1ELb0ELb1ELb1ELb1EEEEEEEEEvNT_6ParamsE,(.L_x_53 - _ZN7cutlass13device_kernelIN5flash19enable_sm80_to_sm89INS1_16FlashAttnFwdSm80INS1_25CollectiveMainloopFwdSm80ILi8ELi1ELb0EN4cute5tupleIJNS5_1CILi128EEENS7_ILi48EEENS7_ILi256EEEEEELi256ENS_6half_tEfNS_4arch4Sm80ELb1ELb0ELb1ELb1ELb0ELb1ELb1ELb1EEENS1_21CollectiveEpilogueFwdINS6_IJS8_SA_S9_EEENS6_IJNS7_ILi1EEESI_SI_EEESC_SE_Li256ELb1ELb1ELb1ELb0EEENS1_36VarlenDynamicPersistentTileSchedulerILi128ELi48ELi256ELi256ELb1ELb1ELb0ELb1ELb1ELb1EEEEEEEEEvNT_6ParamsE)
        .other          _ZN7cutlass13device_kernelIN5flash19enable_sm80_to_sm89INS1_16FlashAttnFwdSm80INS1_25CollectiveMainloopFwdSm80ILi8ELi1ELb0EN4cute5tupleIJNS5_1CILi128EEENS7_ILi48EEENS7_ILi256EEEEEELi256ENS_6half_tEfNS_4arch4Sm80ELb1ELb0ELb1ELb1ELb0ELb1ELb1ELb1EEENS1_21CollectiveEpilogueFwdINS6_IJS8_SA_S9_EEENS6_IJNS7_ILi1EEESI_SI_EEESC_SE_Li256ELb1ELb1ELb1ELb0EEENS1_36VarlenDynamicPersistentTileSchedulerILi128ELi48ELi256ELi256ELb1ELb1ELb0ELb1ELb1ELb1EEEEEEEEEvNT_6ParamsE,@"STO_CUDA_ENTRY STV_DEFAULT"
_ZN7cutlass13device_kernelIN5flash19enable_sm80_to_sm89INS1_16FlashAttnFwdSm80INS1_25CollectiveMainloopFwdSm80ILi8ELi1ELb0EN4cute5tupleIJNS5_1CILi128EEENS7_ILi48EEENS7_ILi256EEEEEELi256ENS_6half_tEfNS_4arch4Sm80ELb1ELb0ELb1ELb1ELb0ELb1ELb1ELb1EEENS1_21CollectiveEpilogueFwdINS6_IJS8_SA_S9_EEENS6_IJNS7_ILi1EEESI_SI_EEESC_SE_Li256ELb1ELb1ELb1ELb0EEENS1_36VarlenDynamicPersistentTileSchedulerILi128ELi48ELi256ELi256ELb1ELb1ELb0ELb1ELb1ELb1EEEEEEEEEvNT_6ParamsE:
[----:B------:R-:W-:Y:S01]  /*0000*/  LDC R1, c[0x0][0x28] ;  /* 0x00000a00ff017b82 */ /* 0x000fe20000000800 */
[----:B------:R-:W-:Y:S05]  /*0010*/  EXIT ;  /* 0x000000000000794d */ /* 0x000fea0003800000 */
.L_x_17:
        /* <DEDUP_REMOVED lines=14> */
.L_x_53:


//--------------------- .text._ZN7cutlass13device_kernelIN5flash19enable_sm80_to_sm89INS1_16FlashAttnFwdSm80INS1_25CollectiveMainloopFwdSm80ILi8ELi1ELb1EN4cute5tupleIJNS5_1CILi128EEENS7_ILi64EEENS7_ILi256EEEEEELi256ENS_6half_tEfNS_4arch4Sm80ELb0ELb0ELb0ELb0ELb0ELb0ELb1ELb1EEENS1_21CollectiveEpilogueFwdINS6_IJS8_SA_S9_EEENS6_IJNS7_ILi1EEESI_SI_EEESC_SE_Li256ELb0ELb1ELb1ELb0EEENS1_19SingleTileSchedulerILb0ELb1ELb1ELi128EEEEEEEEEvNT_6ParamsE --------------------------
	.section	.text._ZN7cutlass13device_kernelIN5flash19enable_sm80_to_sm89INS1_16FlashAttnFwdSm80INS1_25CollectiveMainloopFwdSm80ILi8ELi1ELb1EN4cute5tupleIJNS5_1CILi128EEENS7_ILi64EEENS7_ILi256EEEEEELi256ENS_6half_tEfNS_4arch4Sm80ELb0ELb0ELb0ELb0ELb0ELb0ELb1ELb1EEENS1_21CollectiveEpilogueFwdINS6_IJS8_SA_S9_EEENS6_IJNS7_ILi1EEESI_SI_EEESC_SE_Li256ELb0ELb1ELb1ELb0EEENS1_19SingleTileSchedulerILb0ELb1ELb1ELi128EEEEEEEEEvNT_6ParamsE,"ax",@progbits
	.align	128
.text._ZN7cutlass13device_kernelIN5flash19enable_sm80_to_sm89INS1_16FlashAttnFwdSm80INS1_25CollectiveMainloopFwdSm80ILi8ELi1ELb1EN4cute5tupleIJNS5_1CILi128EEENS7_ILi64EEENS7_ILi256EEEEEELi256ENS_6half_tEfNS_4arch4Sm80ELb0ELb0ELb0ELb0ELb0ELb0ELb1ELb1EEENS1_21CollectiveEpilogueFwdINS6_IJS8_SA_S9_EEENS6_IJNS7_ILi1EEESI_SI_EEESC_SE_Li256ELb0ELb1ELb1ELb0EEENS1_19SingleTileSchedulerILb0ELb1ELb1ELi128EEEEEEEEEvNT_6ParamsE:
        .type           _ZN7cutlass13device_kernelIN5flash19enable_sm80_to_sm89INS1_16FlashAttnFwdSm80INS1_25CollectiveMainloopFwdSm80ILi8ELi1ELb1EN4cute5tupleIJNS5_1CILi128EEENS7_ILi64EEENS7_ILi256EEEEEELi256ENS_6half_tEfNS_4arch4Sm80ELb0ELb0ELb0ELb0ELb0ELb0ELb1ELb1EEENS1_21CollectiveEpilogueFwdINS6_IJS8_SA_S9_EEENS6_IJNS7_ILi1EEESI_SI_EEESC_SE_Li256ELb0ELb1ELb1ELb0EEENS1_19SingleTileSchedulerILb0ELb1ELb1ELi128EEEEEEEEEvNT_6ParamsE,@function
        .size           _ZN7cutlass13device_kernelIN5flash19enable_sm80_to_sm89INS1_16FlashAttnFwdSm80INS1_25CollectiveMainloopFwdSm80ILi8ELi1ELb1EN4cute5tupleIJNS5_1CILi128EEENS7_ILi64EEENS7_ILi256EEEEEELi256ENS_6half_tEfNS_4arch4Sm80ELb0ELb0ELb0ELb0ELb0ELb0ELb1ELb1EEENS1_21CollectiveEpilogueFwdINS6_IJS8_SA_S9_EEENS6_IJNS7_ILi1EEESI_SI_EEESC_SE_Li256ELb0ELb1ELb1ELb0EEENS1_19SingleTileSchedulerILb0ELb1ELb1ELi128EEEEEEEEEvNT_6ParamsE,(.L_x_54 - _ZN7cutlass13device_kernelIN5flash19enable_sm80_to_sm89INS1_16FlashAttnFwdSm80INS1_25CollectiveMainloopFwdSm80ILi8ELi1ELb1EN4cute5tupleIJNS5_1CILi128EEENS7_ILi64EEENS7_ILi256EEEEEELi256ENS_6half_tEfNS_4arch4Sm80ELb0ELb0ELb0ELb0ELb0ELb0ELb1ELb1EEENS1_21CollectiveEpilogueFwdINS6_IJS8_SA_S9_EEENS6_IJNS7_ILi1EEESI_SI_EEESC_SE_Li256ELb0ELb1ELb1ELb0EEENS1_19SingleTileSchedulerILb0ELb1ELb1ELi128EEEEEEEEEvNT_6ParamsE)
        .other          _ZN7cutlass13device_kernelIN5flash19enable_sm80_to_sm89INS1_16FlashAttnFwdSm80INS1_25CollectiveMainloopFwdSm80ILi8ELi1ELb1EN4cute5tupleIJNS5_1CILi128EEENS7_ILi64EEENS7_ILi256EEEEEELi256ENS_6half_tEfNS_4arch4Sm80ELb0ELb0ELb0ELb0ELb0ELb0ELb1ELb1EEENS1_21CollectiveEpilogueFwdINS6_IJS8_SA_S9_EEENS6_IJNS7_ILi1EEESI_SI_EEESC_SE_Li256ELb0ELb1ELb1ELb0EEENS1_19SingleTileSchedulerILb0ELb1ELb1ELi128EEEEEEEEEvNT_6ParamsE,@"STO_CUDA_ENTRY STV_DEFAULT"
_ZN7cutlass13device_kernelIN5flash19enable_sm80_to_sm89INS1_16FlashAttnFwdSm80INS1_25CollectiveMainloopFwdSm80ILi8ELi1ELb1EN4cute5tupleIJNS5_1CILi128EEENS7_ILi64EEENS7_ILi256EEEEEELi256ENS_6half_tEfNS_4arch4Sm80ELb0ELb0ELb0ELb0ELb0ELb0ELb1ELb1EEENS1_21CollectiveEpilogueFwdINS6_IJS8_SA_S9_EEENS6_IJNS7_ILi1EEESI_SI_EEESC_SE_Li256ELb0ELb1ELb1ELb0EEENS1_19SingleTileSchedulerILb0ELb1ELb1ELi128EEEEEEEEEvNT_6ParamsE:
[----:B------:R-:W-:Y:S01]  /*0000*/  LDC R1, c[0x0][0x28] ;  /* 0x00000a00ff017b82 */ /* 0x000fe20000000800 */
[----:B------:R-:W-:Y:S05]  /*0010*/  EXIT ;  /* 0x000000000000794d */ /* 0x000fea0003800000 */
.L_x_18:
        /* <DEDUP_REMOVED lines=14> */
.L_x_54:


//--------------------- .text._ZN7cutlass13device_kernelIN5flash19enable_sm80_to_sm89INS1_16FlashAttnFwdSm80INS1_25CollectiveMainloopFwdSm80ILi8ELi1ELb1EN4cute5tupleIJNS5_1CILi128EEENS7_ILi48EEENS7_ILi256EEEEEELi256ENS_6half_tEfNS_4arch4Sm80ELb0ELb0ELb0ELb1ELb0ELb0ELb1ELb1EEENS1_21CollectiveEpilogueFwdINS6_IJS8_SA_S9_EEENS6_IJNS7_ILi1EEESI_SI_EEESC_SE_Li256ELb1ELb1ELb1ELb0EEENS1_36VarlenDynamicPersistentTileSchedulerILi128ELi48ELi256ELi256ELb1ELb1ELb0ELb0ELb1ELb1EEEEEEEEEvNT_6ParamsE --------------------------
	.section	.text._ZN7cutlass13device_kernelIN5flash19enable_sm80_to_sm89INS1_16FlashAttnFwdSm80INS1_25CollectiveMainloopFwdSm80ILi8ELi1ELb1EN4cute5tupleIJNS5_1CILi128EEENS7_ILi48EEENS7_ILi256EEEEEELi256ENS_6half_tEfNS_4arch4Sm80ELb0ELb0ELb0ELb1ELb0ELb0ELb1ELb1EEENS1_21CollectiveEpilogueFwdINS6_IJS8_SA_S9_EEENS6_IJNS7_ILi1EEESI_SI_EEESC_SE_Li256ELb1ELb1ELb1ELb0EEENS1_36VarlenDynamicPersistentTileSchedulerILi128ELi48ELi256ELi256ELb1ELb1ELb0ELb0ELb1ELb1EEEEEEEEEvNT_6ParamsE,"ax",@progbits
	.align	128
.text._ZN7cutlass13device_kernelIN5flash19enable_sm80_to_sm89INS1_16FlashAttnFwdSm80INS1_25CollectiveMainloopFwdSm80ILi8ELi1ELb1EN4cute5tupleIJNS5_1CILi128EEENS7_ILi48EEENS7_ILi256EEEEEELi256ENS_6half_tEfNS_4arch4Sm80ELb0ELb0ELb0ELb1ELb0ELb0ELb1ELb1EEENS1_21CollectiveEpilogueFwdINS6_IJS8_SA_S9_EEENS6_IJNS7_ILi1EEESI_SI_EEESC_SE_Li256ELb1ELb1ELb1ELb0EEENS1_36VarlenDynamicPersistentTileSchedulerILi128ELi48ELi256ELi256ELb1ELb1ELb0ELb0ELb1ELb1EEEEEEEEEvNT_6ParamsE:
        .type           _ZN7cutlass13device_kernelIN5flash19enable_sm80_to_sm89INS1_16FlashAttnFwdSm80INS1_25CollectiveMainloopFwdSm80ILi8ELi1ELb1EN4cute5tupleIJNS5_1CILi128EEENS7_ILi48EEENS7_ILi256EEEEEELi256ENS_6half_tEfNS_4arch4Sm80ELb0ELb0ELb0ELb1ELb0ELb0ELb1ELb1EEENS1_21CollectiveEpilogueFwdINS6_IJS8_SA_S9_EEENS6_IJNS7_ILi1EEESI_SI_EEESC_SE_Li256ELb1ELb1ELb1ELb0EEENS1_36VarlenDynamicPersistentTileSchedulerILi128ELi48ELi256ELi256ELb1ELb1ELb0ELb0ELb1ELb1EEEEEEEEEvNT_6ParamsE,@function
        .size           _ZN7cutlass13device_kernelIN5flash19enable_sm80_to_sm89INS1_16FlashAttnFwdSm80INS1_25CollectiveMainloopFwdSm80ILi8ELi1ELb1EN4cute5tupleIJNS5_1CILi128EEENS7_ILi48EEENS7_ILi256EEEEEELi256ENS_6half_tEfNS_4arch4Sm80ELb0ELb0ELb0ELb1ELb0ELb0ELb1ELb1EEENS1_21CollectiveEpilogueFwdINS6_IJS8_SA_S9_EEENS6_IJNS7_ILi1EEESI_SI_EEESC_SE_Li256ELb1ELb1ELb1ELb0EEENS1_36VarlenDynamicPersistentTileSchedulerILi128ELi48ELi256ELi256ELb1ELb1ELb0ELb0ELb1ELb1EEEEEEEEEvNT_6ParamsE,(.L_x_55 - _ZN7cutlass13device_kernelIN5flash19enable_sm80_to_sm89INS1_16FlashAttnFwdSm80INS1_25CollectiveMainloopFwdSm80ILi8ELi1ELb1EN4cute5tupleIJNS5_1CILi128EEENS7_ILi48EEENS7_ILi256EEEEEELi256ENS_6half_tEfNS_4arch4Sm80ELb0ELb0ELb0ELb1ELb0ELb0ELb1ELb1EEENS1_21CollectiveEpilogueFwdINS6_IJS8_SA_S9_EEENS6_IJNS7_ILi1EEESI_SI_EEESC_SE_Li256ELb1ELb1ELb1ELb0EEENS1_36VarlenDynamicPersistentTileSchedulerILi128ELi48ELi256ELi256ELb1ELb1ELb0ELb0ELb1ELb1EEEEEEEEEvNT_6ParamsE)
        .other          _ZN7cutlass13device_kernelIN5flash19enable_sm80_to_sm89INS1_16FlashAttnFwdSm80INS1_25CollectiveMainloopFwdSm80ILi8ELi1ELb1EN4cute5tupleIJNS5_1CILi128EEENS7_ILi48EEENS7_ILi256EEEEEELi256ENS_6half_tEfNS_4arch4Sm80ELb0ELb0ELb0ELb1ELb0ELb0ELb1ELb1EEENS1_21CollectiveEpilogueFwdINS6_IJS8_SA_S9_EEENS6_IJNS7_ILi1EEESI_SI_EEESC_SE_Li256ELb1ELb1ELb1ELb0EEENS1_36VarlenDynamicPersistentTileSchedulerILi128ELi48ELi256ELi256ELb1ELb1ELb0ELb0ELb1ELb1EEEEEEEEEvNT_6ParamsE,@"STO_CUDA_ENTRY STV_DEFAULT"
_ZN7cutlass13device_kernelIN5flash19enable_sm80_to_sm89INS1_16FlashAttnFwdSm80INS1_25CollectiveMainloopFwdSm80ILi8ELi1ELb1EN4cute5tupleIJNS5_1CILi128EEENS7_ILi48EEENS7_ILi256EEEEEELi256ENS_6half_tEfNS_4arch4Sm80ELb0ELb0ELb0ELb1ELb0ELb0ELb1ELb1EEENS1_21CollectiveEpilogueFwdINS6_IJS8_SA_S9_EEENS6_IJNS7_ILi1EEESI_SI_EEESC_SE_Li256ELb1ELb1ELb1ELb0EEENS1_36VarlenDynamicPersistentTileSchedulerILi128ELi48ELi256ELi256ELb1ELb1ELb0ELb0ELb1ELb1EEEEEEEEEvNT_6ParamsE:
[----:B------:R-:W-:Y:S01]  /*0000*/  LDC R1, c[0x0][0x28] ;  /* 0x00000a00ff017b82 */ /* 0x000fe20000000800 */
[----:B------:R-:W-:Y:S05]  /*0010*/  EXIT ;  /* 0x000000000000794d */ /* 0x000fea0003800000 */
.L_x_19:
        /* <DEDUP_REMOVED lines=14> */
.L_x_55:


//--------------------- .text._ZN7cutlass13device_kernelIN5flash19enable_sm80_to_sm89INS1_16FlashAttnFwdSm80INS1_25CollectiveMainloopFwdSm80ILi8ELi1ELb0EN4cute5tupleIJNS5_1CILi128EEENS7_ILi32EEENS7_ILi256EEEEEELi256ENS_6half_tEfNS_4arch4Sm80ELb0ELb0ELb0ELb1ELb0ELb1ELb1ELb1EEENS1_21CollectiveEpilogueFwdINS6_IJS8_SA_S9_EEENS6_IJNS7_ILi1EEESI_SI_EEESC_SE_Li256ELb1ELb1ELb1ELb0EEENS1_36VarlenDynamicPersistentTileSchedulerILi128ELi32ELi256ELi256ELb1ELb1ELb0ELb0ELb1ELb1EEEEEEEEEvNT_6ParamsE --------------------------
	.section	.text._ZN7cutlass13device_kernelIN5flash19enable_sm80_to_sm89INS1_16FlashAttnFwdSm80INS1_25CollectiveMainloopFwdSm80ILi8ELi1ELb0EN4cute5tupleIJNS5_1CILi128EEENS7_ILi32EEENS7_ILi256EEEEEELi256ENS_6half_tEfNS_4arch4Sm80ELb0ELb0ELb0ELb1ELb0ELb1ELb1ELb1EEENS1_21CollectiveEpilogueFwdINS6_IJS8_SA_S9_EEENS6_IJNS7_ILi1EEESI_SI_EEESC_SE_Li256ELb1ELb1ELb1ELb0EEENS1_36VarlenDynamicPersistentTileSchedulerILi128ELi32ELi256ELi256ELb1ELb1ELb0ELb0ELb1ELb1EEEEEEEEEvNT_6ParamsE,"ax",@progbits
	.align	128
.text._ZN7cutlass13device_kernelIN5flash19enable_sm80_to_sm89INS1_16FlashAttnFwdSm80INS1_25CollectiveMainloopFwdSm80ILi8ELi1ELb0EN4cute5tupleIJNS5_1CILi128EEENS7_ILi32EEENS7_ILi256EEEEEELi256ENS_6half_tEfNS_4arch4Sm80ELb0ELb0ELb0ELb1ELb0ELb1ELb1ELb1EEENS1_21CollectiveEpilogueFwdINS6_IJS8_SA_S9_EEENS6_IJNS7_ILi1EEESI_SI_EEESC_SE_Li256ELb1ELb1ELb1ELb0EEENS1_36VarlenDynamicPersistentTileSchedulerILi128ELi32ELi256ELi256ELb1ELb1ELb0ELb0ELb1ELb1EEEEEEEEEvNT_6ParamsE:
        .type           _ZN7cutlass13device_kernelIN5flash19enable_sm80_to_sm89INS1_16FlashAttnFwdSm80INS1_25CollectiveMainloopFwdSm80ILi8ELi1ELb0EN4cute5tupleIJNS5_1CILi128EEENS7_ILi32EEENS7_ILi256EEEEEELi256ENS_6half_tEfNS_4arch4Sm80ELb0ELb0ELb0ELb1ELb0ELb1ELb1ELb1EEENS1_21CollectiveEpilogueFwdINS6_IJS8_SA_S9_EEENS6_IJNS7_ILi1EEESI_SI_EEESC_SE_Li256ELb1ELb1ELb1ELb0EEENS1_36VarlenDynamicPersistentTileSchedulerILi128ELi32ELi256ELi256ELb1ELb1ELb0ELb0ELb1ELb1EEEEEEEEEvNT_6ParamsE,@function
        .size           _ZN7cutlass13device_kernelIN5flash19enable_sm80_to_sm89INS1_16FlashAttnFwdSm80INS1_25CollectiveMainloopFwdSm80ILi8ELi1ELb0EN4cute5tupleIJNS5_1CILi128EEENS7_ILi32EEENS7_ILi256EEEEEELi256ENS_6half_tEfNS_4arch4Sm80ELb0ELb0ELb0ELb1ELb0ELb1ELb1ELb1EEENS1_21CollectiveEpilogueFwdINS6_IJS8_SA_S9_EEENS6_IJNS7_ILi1EEESI_SI_EEESC_SE_Li256ELb1ELb1ELb1ELb0EEENS1_36VarlenDynamicPersistentTileSchedulerILi128ELi32ELi256ELi256ELb1ELb1ELb0ELb0ELb1ELb1EEEEEEEEEvNT_6ParamsE,(.L_x_56 - _ZN7cutlass13device_kernelIN5flash19enable_sm80_to_sm89INS1_16FlashAttnFwdSm80INS1_25CollectiveMainloopFwdSm80ILi8ELi1ELb0EN4cute5tupleIJNS5_1CILi128EEENS7_ILi32EEENS7_ILi256EEEEEELi256ENS_6half_tEfNS_4arch4Sm80ELb0ELb0ELb0ELb1ELb0ELb1ELb1ELb1EEENS1_21CollectiveEpilogueFwdINS6_IJS8_SA_S9_EEENS6_IJNS7_ILi1EEESI_SI_EEESC_SE_Li256ELb1ELb1ELb1ELb0EEENS1_36VarlenDynamicPersistentTileSchedulerILi128ELi32ELi256ELi256ELb1ELb1ELb0ELb0ELb1ELb1EEEEEEEEEvNT_6ParamsE)
        .other          _ZN7cutlass13device_kernelIN5flash19enable_sm80_to_sm89INS1_16FlashAttnFwdSm80INS1_25CollectiveMainloopFwdSm80ILi8ELi1ELb0EN4cute5tupleIJNS5_1CILi128EEENS7_ILi32EEENS7_ILi256EEEEEELi256ENS_6half_tEfNS_4arch4Sm80ELb0ELb0ELb0ELb1ELb0ELb1ELb1ELb1EEENS1_21CollectiveEpilogueFwdINS6_IJS8_SA_S9_EEENS6_IJNS7_ILi1EEESI_SI_EEESC_SE_Li256ELb1ELb1ELb1ELb0EEENS1_36VarlenDynamicPersistentTileSchedulerILi128ELi32ELi256ELi256ELb1ELb1ELb0ELb0ELb1ELb1EEEEEEEEEvNT_6ParamsE,@"STO_CUDA_ENTRY STV_DEFAULT"
_ZN7cutlass13device_kernelIN5flash19enable_sm80_to_sm89INS1_16FlashAttnFwdSm80INS1_25CollectiveMainloopFwdSm80ILi8ELi1ELb0EN4cute5tupleIJNS5_1CILi128EEENS7_ILi32EEENS7_ILi256EEEEEELi256ENS_6half_tEfNS_4arch4Sm80ELb0ELb0ELb0ELb1ELb0ELb1ELb1ELb1EEENS1_21CollectiveEpilogueFwdINS6_IJS8_SA_S9_EEENS6_IJNS7_ILi1EEESI_SI_EEESC_SE_Li256ELb1ELb1ELb1ELb0EEENS1_36VarlenDynamicPersistentTileSchedulerILi128ELi32ELi256ELi256ELb1ELb1ELb0ELb0ELb1ELb1EEEEEEEEEvNT_6ParamsE:
[----:B------:R-:W-:Y:S01]  /*0000*/  LDC R1, c[0x0][0x28] ;  /* 0x00000a00ff017b82 */ /* 0x000fe20000000800 */
[----:B------:R-:W-:Y:S05]  /*0010*/  EXIT ;  /* 0x000000000000794d */ /* 0x000fea0003800000 */
.L_x_20:
        /* <DEDUP_REMOVED lines=14> */
.L_x_56:


//--------------------- .text._ZN7cutlass13device_kernelIN5flash19enable_sm80_to_sm89INS1_16FlashAttnFwdSm80INS1_25CollectiveMainloopFwdSm80ILi8ELi1ELb1EN4cute5tupleIJNS5_1CILi128EEENS7_ILi48EEENS7_ILi256EEEEEELi256ENS_6half_tEfNS_4arch4Sm80ELb0ELb1ELb0ELb0ELb0ELb0ELb1ELb1EEENS1_21CollectiveEpilogueFwdINS6_IJS8_SA_S9_EEENS6_IJNS7_ILi1EEESI_SI_EEESC_SE_Li256ELb0ELb1ELb1ELb0EEENS1_19SingleTileSchedulerILb0ELb1ELb1ELi128EEEEEEEEEvNT_6ParamsE --------------------------
	.section	.text._ZN7cutlass13device_kernelIN5flash19enable_sm80_to_sm89INS1_16FlashAttnFwdSm80INS1_25CollectiveMainloopFwdSm80ILi8ELi1ELb1EN4cute5tupleIJNS5_1CILi128EEENS7_ILi48EEENS7_ILi256EEEEEELi256ENS_6half_tEfNS_4arch4Sm80ELb0ELb1ELb0ELb0ELb0ELb0ELb1ELb1EEENS1_21CollectiveEpilogueFwdINS6_IJS8_SA_S9_EEENS6_IJNS7_ILi1EEESI_SI_EEESC_SE_Li256ELb0ELb1ELb1ELb0EEENS1_19SingleTileSchedulerILb0ELb1ELb1ELi128EEEEEEEEEvNT_6ParamsE,"ax",@progbits
	.align	128
.text._ZN7cutlass13device_kernelIN5flash19enable_sm80_to_sm89INS1_16FlashAttnFwdSm80INS1_25CollectiveMainloopFwdSm80ILi8ELi1ELb1EN4cute5tupleIJNS5_1CILi128EEENS7_ILi48EEENS7_ILi256EEEEEELi256ENS_6half_tEfNS_4arch4Sm80ELb0ELb1ELb0ELb0ELb0ELb0ELb1ELb1EEENS1_21CollectiveEpilogueFwdINS6_IJS8_SA_S9_EEENS6_IJNS7_ILi1EEESI_SI_EEESC_SE_Li256ELb0ELb1ELb1ELb0EEENS1_19SingleTileSchedulerILb0ELb1ELb1ELi128EEEEEEEEEvNT_6ParamsE:
        .type           _ZN7cutlass13device_kernelIN5flash19enable_sm80_to_sm89INS1_16FlashAttnFwdSm80INS1_25CollectiveMainloopFwdSm80ILi8ELi1ELb1EN4cute5tupleIJNS5_1CILi128EEENS7_ILi48EEENS7_ILi256EEEEEELi256ENS_6half_tEfNS_4arch4Sm80ELb0ELb1ELb0ELb0ELb0ELb0ELb1ELb1EEENS1_21CollectiveEpilogueFwdINS6_IJS8_SA_S9_EEENS6_IJNS7_ILi1EEESI_SI_EEESC_SE_Li256ELb0ELb1ELb1ELb0EEENS1_19SingleTileSchedulerILb0ELb1ELb1ELi128EEEEEEEEEvNT_6ParamsE,@function
        .size           _ZN7cutlass13device_kernelIN5flash19enable_sm80_to_sm89INS1_16FlashAttnFwdSm80INS1_25CollectiveMainloopFwdSm80ILi8ELi1ELb1EN4cute5tupleIJNS5_1CILi128EEENS7_ILi48EEENS7_ILi256EEEEEELi256ENS_6half_tEfNS_4arch4Sm80ELb0ELb1ELb0ELb0ELb0ELb0ELb1ELb1EEENS1_21CollectiveEpilogueFwdINS6_IJS8_SA_S9_EEENS6_IJNS7_ILi1EEESI_SI_EEESC_SE_Li256ELb0ELb1ELb1ELb0EEENS1_19SingleTileSchedulerILb0ELb1ELb1ELi128EEEEEEEEEvNT_6ParamsE,(.L_x_57 - _ZN7cutlass13device_kernelIN5flash19enable_sm80_to_sm89INS1_16FlashAttnFwdSm80INS1_25CollectiveMainloopFwdSm80ILi8ELi1ELb1EN4cute5tupleIJNS5_1CILi128EEENS7_ILi48EEENS7_ILi256EEEEEELi256ENS_6half_tEfNS_4arch4Sm80ELb0ELb1ELb0ELb0ELb0ELb0ELb1ELb1EEENS1_21CollectiveEpilogueFwdINS6_IJS8_SA_S9_EEENS6_IJNS7_ILi1EEESI_SI_EEESC_SE_Li256ELb0ELb1ELb1ELb0EEENS1_19SingleTileSchedulerILb0ELb1ELb1ELi128EEEEEEEEEvNT_6ParamsE)
        .other          _ZN7cutlass13device_kernelIN5flash19enable_sm80_to_sm89INS1_16FlashAttnFwdSm80INS1_25CollectiveMainloopFwdSm80ILi8ELi1ELb1EN4cute5tupleIJNS5_1CILi128EEENS7_ILi48EEENS7_ILi256EEEEEELi256ENS_6half_tEfNS_4arch4Sm80ELb0ELb1ELb0ELb0ELb0ELb0ELb1ELb1EEENS1_21CollectiveEpilogueFwdINS6_IJS8_SA_S9_EEENS6_IJNS7_ILi1EEESI_SI_EEESC_SE_Li256ELb0ELb1ELb1ELb0EEENS1_19SingleTileSchedulerILb0ELb1ELb1ELi128EEEEEEEEEvNT_6ParamsE,@"STO_CUDA_ENTRY STV_DEFAULT"
_ZN7cutlass13device_kernelIN5flash19enable_sm80_to_sm89INS1_16FlashAttnFwdSm80INS1_25CollectiveMainloopFwdSm80ILi8ELi1ELb1EN4cute5tupleIJNS5_1CILi128EEENS7_ILi48EEENS7_ILi256EEEEEELi256ENS_6half_tEfNS_4arch4Sm80ELb0ELb1ELb0ELb0ELb0ELb0ELb1ELb1EEENS1_21CollectiveEpilogueFwdINS6_IJS8_SA_S9_EEENS6_IJNS7_ILi1EEESI_SI_EEESC_SE_Li256ELb0ELb1ELb1ELb0EEENS1_19SingleTileSchedulerILb0ELb1ELb1ELi128EEEEEEEEEvNT_6ParamsE:
[----:B------:R-:W-:Y:S01]  /*0000*/  LDC R1, c[0x0][0x28] ;  /* 0x00000a00ff017b82 */ /* 0x000fe20000000800 */
[----:B------:R-:W-:Y:S05]  /*0010*/  EXIT ;  /* 0x000000000000794d */ /* 0x000fea0003800000 */
.L_x_21:
        /* <DEDUP_REMOVED lines=14> */
.L_x_57:


//--------------------- .text._ZN7cutlass13device_kernelIN5flash19enable_sm80_to_sm89INS1_16FlashAttnFwdSm80INS1_25CollectiveMainloopFwdSm80ILi8ELi1ELb1EN4cute5tupleIJNS5_1CILi128EEENS7_ILi48EEENS7_ILi256EEEEEELi256ENS_6half_tEfNS_4arch4Sm80ELb0ELb1ELb0ELb1ELb0ELb0ELb1ELb1EEENS1_21CollectiveEpilogueFwdINS6_IJS8_SA_S9_EEENS6_IJNS7_ILi1EEESI_SI_EEESC_SE_Li256ELb1ELb1ELb1ELb0EEENS1_36VarlenDynamicPersistentTileSchedulerILi128ELi48ELi256ELi256ELb1ELb1ELb0ELb1ELb0ELb1EEEEEEEEEvNT_6ParamsE --------------------------
	.section	.text._ZN7cutlass13device_kernelIN5flash19enable_sm80_to_sm89INS1_16FlashAttnFwdSm80INS1_25CollectiveMainloopFwdSm80ILi8ELi1ELb1EN4cute5tupleIJNS5_1CILi128EEENS7_ILi48EEENS7_ILi256EEEEEELi256ENS_6half_tEfNS_4arch4Sm80ELb0ELb1ELb0ELb1ELb0ELb0ELb1ELb1EEENS1_21CollectiveEpilogueFwdINS6_IJS8_SA_S9_EEENS6_IJNS7_ILi1EEESI_SI_EEESC_SE_Li256ELb1ELb1ELb1ELb0EEENS1_36VarlenDynamicPersistentTileSchedulerILi128ELi48ELi256ELi256ELb1ELb1ELb0ELb1ELb0ELb1EEEEEEEEEvNT_6ParamsE,"ax",@progbits
	.align	128
.text._ZN7cutlass13device_kernelIN5flash19enable_sm80_to_sm89INS1_16FlashAttnFwdSm80INS1_25CollectiveMainloopFwdSm80ILi8ELi1ELb1EN4cute5tupleIJNS5_1CILi128EEENS7_ILi48EEENS7_ILi256EEEEEELi256ENS_6half_tEfNS_4arch4Sm80ELb0ELb1ELb0ELb1ELb0ELb0ELb1ELb1EEENS1_21CollectiveEpilogueFwdINS6_IJS8_SA_S9_EEENS6_IJNS7_ILi1EEESI_SI_EEESC_SE_Li256ELb1ELb1ELb1ELb0EEENS1_36VarlenDynamicPersistentTileSchedulerILi128ELi48ELi256ELi256ELb1ELb1ELb0ELb1ELb0ELb1EEEEEEEEEvNT_6ParamsE:
        .type           _ZN7cutlass13device_kernelIN5flash19enable_sm80_to_sm89INS1_16FlashAttnFwdSm80INS1_25CollectiveMainloopFwdSm80ILi8ELi1ELb1EN4cute5tupleIJNS5_1CILi128EEENS7_ILi48EEENS7_ILi256EEEEEELi256ENS_6half_tEfNS_4arch4Sm80ELb0ELb1ELb0ELb1ELb0ELb0ELb1ELb1EEENS1_21CollectiveEpilogueFwdINS6_IJS8_SA_S9_EEENS6_IJNS7_ILi1EEESI_SI_EEESC_SE_Li256ELb1ELb1ELb1ELb0EEENS1_36VarlenDynamicPersistentTileSchedulerILi128ELi48ELi256ELi256ELb1ELb1ELb0ELb1ELb0ELb1EEEEEEEEEvNT_6ParamsE,@function
        .size           _ZN7cutlass13device_kernelIN5flash19enable_sm80_to_sm89INS1_16FlashAttnFwdSm80INS1_25CollectiveMainloopFwdSm80ILi8ELi1ELb1EN4cute5tupleIJNS5_1CILi128EEENS7_ILi48EEENS7_ILi256EEEEEELi256ENS_6half_tEfNS_4arch4Sm80ELb0ELb1ELb0ELb1ELb0ELb0ELb1ELb1EEENS1_21CollectiveEpilogueFwdINS6_IJS8_SA_S9_EEENS6_IJNS7_ILi1EEESI_SI_EEESC_SE_Li256ELb1ELb1ELb1ELb0EEENS1_36VarlenDynamicPersistentTileSchedulerILi128ELi48ELi256ELi256ELb1ELb1ELb0ELb1ELb0ELb1EEEEEEEEEvNT_6ParamsE,(.L_x_58 - _ZN7cutlass13device_kernelIN5flash19enable_sm80_to_sm89INS1_16FlashAttnFwdSm80INS1_25CollectiveMainloopFwdSm80ILi8ELi1ELb1EN4cute5tupleIJNS5_1CILi128EEENS7_ILi48EEENS7_ILi256EEEEEELi256ENS_6half_tEfNS_4arch4Sm80ELb0ELb1ELb0ELb1ELb0ELb0ELb1ELb1EEENS1_21CollectiveEpilogueFwdINS6_IJS8_SA_S9_EEENS6_IJNS7_ILi1EEESI_SI_EEESC_SE_Li256ELb1ELb1ELb1ELb0EEENS1_36VarlenDynamicPersistentTileSchedulerILi128ELi48ELi256ELi256ELb1ELb1ELb0ELb1ELb0ELb1EEEEEEEEEvNT_6ParamsE)
        .other          _ZN7cutlass13device_kernelIN5flash19enable_sm80_to_sm89INS1_16FlashAttnFwdSm80INS1_25CollectiveMainloopFwdSm80ILi8ELi1ELb1EN4cute5tupleIJNS5_1CILi128EEENS7_ILi48EEENS7_ILi256EEEEEELi256ENS_6half_tEfNS_4arch4Sm80ELb0ELb1ELb0ELb1ELb0ELb0ELb1ELb1EEENS1_21CollectiveEpilogueFwdINS6_IJS8_SA_S9_EEENS6_IJNS7_ILi1EEESI_SI_EEESC_SE_Li256ELb1ELb1ELb1ELb0EEENS1_36VarlenDynamicPersistentTileSchedulerILi128ELi48ELi256ELi256ELb1ELb1ELb0ELb1ELb0ELb1EEEEEEEEEvNT_6ParamsE,@"STO_CUDA_ENTRY STV_DEFAULT"
_ZN7cutlass13device_kernelIN5flash19enable_sm80_to_sm89INS1_16FlashAttnFwdSm80INS1_25CollectiveMainloopFwdSm80ILi8ELi1ELb1EN4cute5tupleIJNS5_1CILi128EEENS7_ILi48EEENS7_ILi256EEEEEELi256ENS_6half_tEfNS_4arch4Sm80ELb0ELb1ELb0ELb1ELb0ELb0ELb1ELb1EEENS1_21CollectiveEpilogueFwdINS6_IJS8_SA_S9_EEENS6_IJNS7_ILi1EEESI_SI_EEESC_SE_Li256ELb1ELb1ELb1ELb0EEENS1_36VarlenDynamicPersistentTileSchedulerILi128ELi48ELi256ELi256ELb1ELb1ELb0ELb1ELb0ELb1EEEEEEEEEvNT_6ParamsE:
[----:B------:R-:W-:Y:S01]  /*0000*/  LDC R1, c[0x0][0x28] ;  /* 0x00000a00ff017b82 */ /* 0x000fe20000000800 */
[----:B------:R-:W-:Y:S05]  /*0010*/  EXIT ;  /* 0x000000000000794d */ /* 0x000fea0003800000 */
.L_x_22:
        /* <DEDUP_REMOVED lines=14> */
.L_x_58:


//--------------------- .text._ZN7cutlass13device_kernelIN5flash19enable_sm80_to_sm89INS1_16FlashAttnFwdSm80INS1_25CollectiveMainloopFwdSm80ILi8ELi1ELb0EN4cute5tupleIJNS5_1CILi128EEENS7_ILi32EEENS7_ILi256EEEEEELi256ENS_6half_tEfNS_4arch4Sm80ELb0ELb1ELb0ELb1ELb0ELb1ELb1ELb1EEENS1_21CollectiveEpilogueFwdINS6_IJS8_SA_S9_EEENS6_IJNS7_ILi1EEESI_SI_EEESC_SE_Li256ELb1ELb1ELb1ELb0EEENS1_36VarlenDynamicPersistentTileSchedulerILi128ELi32ELi256ELi256ELb1ELb1ELb0ELb1ELb0ELb1EEEEEEEEEvNT_6ParamsE --------------------------
	.section	.text._ZN7cutlass13device_kernelIN5flash19enable_sm80_to_sm89INS1_16FlashAttnFwdSm80INS1_25CollectiveMainloopFwdSm80ILi8ELi1ELb0EN4cute5tupleIJNS5_1CILi128EEENS7_ILi32EEENS7_ILi256EEEEEELi256ENS_6half_tEfNS_4arch4Sm80ELb0ELb1ELb0ELb1ELb0ELb1ELb1ELb1EEENS1_21CollectiveEpilogueFwdINS6_IJS8_SA_S9_EEENS6_IJNS7_ILi1EEESI_SI_EEESC_SE_Li256ELb1ELb1ELb1ELb0EEENS1_36VarlenDynamicPersistentTileSchedulerILi128ELi32ELi256ELi256ELb1ELb1ELb0ELb1ELb0ELb1EEEEEEEEEvNT_6ParamsE,"ax",@progbits
	.align	128
.text._ZN7cutlass13device_kernelIN5flash19enable_sm80_to_sm89INS1_16FlashAttnFwdSm80INS1_25CollectiveMainloopFwdSm80ILi8ELi1ELb0EN4cute5tupleIJNS5_1CILi128EEENS7_ILi32EEENS7_ILi256EEEEEELi256ENS_6half_tEfNS_4arch4Sm80ELb0ELb1ELb0ELb1ELb0ELb1ELb1ELb1EEENS1_21CollectiveEpilogueFwdINS6_IJS8_SA_S9_EEENS6_IJNS7_ILi1EEESI_SI_EEESC_SE_Li256ELb1ELb1ELb1ELb0EEENS1_36VarlenDynamicPersistentTileSchedulerILi128ELi32ELi256ELi256ELb1ELb1ELb0ELb1ELb0ELb1EEEEEEEEEvNT_6ParamsE:
        .type           _ZN7cutlass13device_kernelIN5flash19enable_sm80_to_sm89INS1_16FlashAttnFwdSm80INS1_25CollectiveMainloopFwdSm80ILi8ELi1ELb0EN4cute5tupleIJNS5_1CILi128EEENS7_ILi32EEENS7_ILi256EEEEEELi256ENS_6half_tEfNS_4arch4Sm80ELb0ELb1ELb0ELb1ELb0ELb1ELb1ELb1EEENS1_21CollectiveEpilogueFwdINS6_IJS8_SA_S9_EEENS6_IJNS7_ILi1EEESI_SI_EEESC_SE_Li256ELb1ELb1ELb1ELb0EEENS1_36VarlenDynamicPersistentTileSchedulerILi128ELi32ELi256ELi256ELb1ELb1ELb0ELb1ELb0ELb1EEEEEEEEEvNT_6ParamsE,@function
        .size           _ZN7cutlass13device_kernelIN5flash19enable_sm80_to_sm89INS1_16FlashAttnFwdSm80INS1_25CollectiveMainloopFwdSm80ILi8ELi1ELb0EN4cute5tupleIJNS5_1CILi128EEENS7_ILi32EEENS7_ILi256EEEEEELi256ENS_6half_tEfNS_4arch4Sm80ELb0ELb1ELb0ELb1ELb0ELb1ELb1ELb1EEENS1_21CollectiveEpilogueFwdINS6_IJS8_SA_S9_EEENS6_IJNS7_ILi1EEESI_SI_EEESC_SE_Li256ELb1ELb1ELb1ELb0EEENS1_36VarlenDynamicPersistentTileSchedulerILi128ELi32ELi256ELi256ELb1ELb1ELb0ELb1ELb0ELb1EEEEEEEEEvNT_6ParamsE,(.L_x_59 - _ZN7cutlass13device_kernelIN5flash19enable_sm80_to_sm89INS1_16FlashAttnFwdSm80INS1_25CollectiveMainloopFwdSm80ILi8ELi1ELb0EN4cute5tupleIJNS5_1CILi128EEENS7_ILi32EEENS7_ILi256EEEEEELi256ENS_6half_tEfNS_4arch4Sm80ELb0ELb1ELb0ELb1ELb0ELb1ELb1ELb1EEENS1_21CollectiveEpilogueFwdINS6_IJS8_SA_S9_EEENS6_IJNS7_ILi1EEESI_SI_EEESC_SE_Li256ELb1ELb1ELb1ELb0EEENS1_36VarlenDynamicPersistentTileSchedulerILi128ELi32ELi256ELi256ELb1ELb1ELb0ELb1ELb0ELb1EEEEEEEEEvNT_6ParamsE)
        .other          _ZN7cutlass13device_kernelIN5flash19enable_sm80_to_sm89INS1_16FlashAttnFwdSm80INS1_25CollectiveMainloopFwdSm80ILi8ELi1ELb0EN4cute5tupleIJNS5_1CILi128EEENS7_ILi32EEENS7_ILi256EEEEEELi256ENS_6half_tEfNS_4arch4Sm80ELb0ELb1ELb0ELb1ELb0ELb1ELb1ELb1EEENS1_21CollectiveEpilogueFwdINS6_IJS8_SA_S9_EEENS6_IJNS7_ILi1EEESI_SI_EEESC_SE_Li256ELb1ELb1ELb1ELb0EEENS1_36VarlenDynamicPersistentTileSchedulerILi128ELi32ELi256ELi256ELb1ELb1ELb0ELb1ELb0ELb1EEEEEEEEEvNT_6ParamsE,@"STO_CUDA_ENTRY STV_DEFAULT"
_ZN7cutlass13device_kernelIN5flash19enable_sm80_to_sm89INS1_16FlashAttnFwdSm80INS1_25CollectiveMainloopFwdSm80ILi8ELi1ELb0EN4cute5tupleIJNS5_1CILi128EEENS7_ILi32EEENS7_ILi256EEEEEELi256ENS_6half_tEfNS_4arch4Sm80ELb0ELb1ELb0ELb1ELb0ELb1ELb1ELb1EEENS1_21CollectiveEpilogueFwdINS6_IJS8_SA_S9_EEENS6_IJNS7_ILi1EEESI_SI_EEESC_SE_Li256ELb1ELb1ELb1ELb0EEENS1_36VarlenDynamicPersistentTileSchedulerILi128ELi32ELi256ELi256ELb1ELb1ELb0ELb1ELb0ELb1EEEEEEEEEvNT_6ParamsE:
[----:B------:R-:W-:Y:S01]  /*0000*/  LDC R1, c[0x0][0x28] ;  /* 0x00000a00ff017b82 */ /* 0x000fe20000000800 */
[----:B------:R-:W-:Y:S05]  /*0010*/  EXIT ;  /* 0x000000000000794d */ /* 0x000fea0003800000 */
.L_x_23:
        /* <DEDUP_REMOVED lines=14> */
.L_x_59:


//--------------------- .text._ZN7cutlass13device_kernelIN5flash19enable_sm80_to_sm89INS1_16FlashAttnFwdSm80INS1_25CollectiveMainloopFwdSm80ILi8ELi1ELb1EN4cute5tupleIJNS5_1CILi128EEENS7_ILi64EEENS7_ILi256EEEEEELi256ENS_6half_tEfNS_4arch4Sm80ELb1ELb0ELb0ELb0ELb0ELb0ELb1ELb1EEENS1_21CollectiveEpilogueFwdINS6_IJS8_SA_S9_EEENS6_IJNS7_ILi1EEESI_SI_EEESC_SE_Li256ELb0ELb1ELb1ELb0EEENS1_30DynamicPersistentTileSchedulerILi256ELi256ELb1ELb1ELb0EEEEEEEEEvNT_6ParamsE --------------------------
	.section	.text._ZN7cutlass13device_kernelIN5flash19enable_sm80_to_sm89INS1_16FlashAttnFwdSm80INS1_25CollectiveMainloopFwdSm80ILi8ELi1ELb1EN4cute5tupleIJNS5_1CILi128EEENS7_ILi64EEENS7_ILi256EEEEEELi256ENS_6half_tEfNS_4arch4Sm80ELb1ELb0ELb0ELb0ELb0ELb0ELb1ELb1EEENS1_21CollectiveEpilogueFwdINS6_IJS8_SA_S9_EEENS6_IJNS7_ILi1EEESI_SI_EEESC_SE_Li256ELb0ELb1ELb1ELb0EEENS1_30DynamicPersistentTileSchedulerILi256ELi256ELb1ELb1ELb0EEEEEEEEEvNT_6ParamsE,"ax",@progbits
	.align	128
.text._ZN7cutlass13device_kernelIN5flash19enable_sm80_to_sm89INS1_16FlashAttnFwdSm80INS1_25CollectiveMainloopFwdSm80ILi8ELi1ELb1EN4cute5tupleIJNS5_1CILi128EEENS7_ILi64EEENS7_ILi256EEEEEELi256ENS_6half_tEfNS_4arch4Sm80ELb1ELb0ELb0ELb0ELb0ELb0ELb1ELb1EEENS1_21CollectiveEpilogueFwdINS6_IJS8_SA_S9_EEENS6_IJNS7_ILi1EEESI_SI_EEESC_SE_Li256ELb0ELb1ELb1ELb0EEENS1_30DynamicPersistentTileSchedulerILi256ELi256ELb1ELb1ELb0EEEEEEEEEvNT_6ParamsE:
        .type           _ZN7cutlass13device_kernelIN5flash19enable_sm80_to_sm89INS1_16FlashAttnFwdSm80INS1_25CollectiveMainloopFwdSm80ILi8ELi1ELb1EN4cute5tupleIJNS5_1CILi128EEENS7_ILi64EEENS7_ILi256EEEEEELi256ENS_6half_tEfNS_4arch4Sm80ELb1ELb0ELb0ELb0ELb0ELb0ELb1ELb1EEENS1_21CollectiveEpilogueFwdINS6_IJS8_SA_S9_EEENS6_IJNS7_ILi1EEESI_SI_EEESC_SE_Li256ELb0ELb1ELb1ELb0EEENS1_30DynamicPersistentTileSchedulerILi256ELi256ELb1ELb1ELb0EEEEEEEEEvNT_6ParamsE,@function
        .size           _ZN7cutlass13device_kernelIN5flash19enable_sm80_to_sm89INS1_16FlashAttnFwdSm80INS1_25CollectiveMainloopFwdSm80ILi8ELi1ELb1EN4cute5tupleIJNS5_1CILi128EEENS7_ILi64EEENS7_ILi256EEEEEELi256ENS_6half_tEfNS_4arch4Sm80ELb1ELb0ELb0ELb0ELb0ELb0ELb1ELb1EEENS1_21CollectiveEpilogueFwdINS6_IJS8_SA_S9_EEENS6_IJNS7_ILi1EEESI_SI_EEESC_SE_Li256ELb0ELb1ELb1ELb0EEENS1_30DynamicPersistentTileSchedulerILi256ELi256ELb1ELb1ELb0EEEEEEEEEvNT_6ParamsE,(.L_x_60 - _ZN7cutlass13device_kernelIN5flash19enable_sm80_to_sm89INS1_16FlashAttnFwdSm80INS1_25CollectiveMainloopFwdSm80ILi8ELi1ELb1EN4cute5tupleIJNS5_1CILi128EEENS7_ILi64EEENS7_ILi256EEEEEELi256ENS_6half_tEfNS_4arch4Sm80ELb1ELb0ELb0ELb0ELb0ELb0ELb1ELb1EEENS1_21CollectiveEpilogueFwdINS6_IJS8_SA_S9_EEENS6_IJNS7_ILi1EEESI_SI_EEESC_SE_Li256ELb0ELb1ELb1ELb0EEENS1_30DynamicPersistentTileSchedulerILi256ELi256ELb1ELb1ELb0EEEEEEEEEvNT_6ParamsE)
        .other          _ZN7cutlass13device_kernelIN5flash19enable_sm80_to_sm89INS1_16FlashAttnFwdSm80INS1_25CollectiveMainloopFwdSm80ILi8ELi1ELb1EN4cute5tupleIJNS5_1CILi128EEENS7_ILi64EEENS7_ILi256EEEEEELi256ENS_6half_tEfNS_4arch4Sm80ELb1ELb0ELb0ELb0ELb0ELb0ELb1ELb1EEENS1_21CollectiveEpilogueFwdINS6_IJS8_SA_S9_EEENS6_IJNS7_ILi1EEESI_SI_EEESC_SE_Li256ELb0ELb1ELb1ELb0EEENS1_30DynamicPersistentTileSchedulerILi256ELi256ELb1ELb1ELb0EEEEEEEEEvNT_6ParamsE,@"STO_CUDA_ENTRY STV_DEFAULT"
_ZN7cutlass13device_kernelIN5flash19enable_sm80_to_sm89INS1_16FlashAttnFwdSm80INS1_25CollectiveMainloopFwdSm80ILi8ELi1ELb1EN4cute5tupleIJNS5_1CILi128EEENS7_ILi64EEENS7_ILi256EEEEEELi256ENS_6half_tEfNS_4arch4Sm80ELb1ELb0ELb0ELb0ELb0ELb0ELb1ELb1EEENS1_21CollectiveEpilogueFwdINS6_IJS8_SA_S9_EEENS6_IJNS7_ILi1EEESI_SI_EEESC_SE_Li256ELb0ELb1ELb1ELb0EEENS1_30DynamicPersistentTileSchedulerILi256ELi256ELb1ELb1ELb0EEEEEEEEEvNT_6ParamsE:
[----:B------:R-:W-:Y:S01]  /*0000*/  LDC R1, c[0x0][0x28] ;  /* 0x00000a00ff017b82 */ /* 0x000fe20000000800 */
[----:B------:R-:W-:Y:S05]  /*0010*/  EXIT ;  /* 0x000000000000794d */ /* 0x000fea0003800000 */
.L_x_24:
        /* <DEDUP_REMOVED lines=14> */
.L_x_60:


//--------------------- .text._ZN7cutlass13device_kernelIN5flash19enable_sm80_to_sm89INS1_16FlashAttnFwdSm80INS1_25CollectiveMainloopFwdSm80ILi8ELi1ELb1EN4cute5tupleIJNS5_1CILi128EEENS7_ILi48EEENS7_ILi256EEEEEELi256ENS_6half_tEfNS_4arch4Sm80ELb1ELb0ELb0ELb1ELb0ELb0ELb1ELb1EEENS1_21CollectiveEpilogueFwdINS6_IJS8_SA_S9_EEENS6_IJNS7_ILi1EEESI_SI_EEESC_SE_Li256ELb1ELb1ELb1ELb0EEENS1_36VarlenDynamicPersistentTileSchedulerILi128ELi48ELi256ELi256ELb1ELb1ELb0ELb1ELb1ELb1EEEEEEEEEvNT_6ParamsE --------------------------
	.section	.text._ZN7cutlass13device_kernelIN5flash19enable_sm80_to_sm89INS1_16FlashAttnFwdSm80INS1_25CollectiveMainloopFwdSm80ILi8ELi1ELb1EN4cute5tupleIJNS5_1CILi128EEENS7_ILi48EEENS7_ILi256EEEEEELi256ENS_6half_tEfNS_4arch4Sm80ELb1ELb0ELb0ELb1ELb0ELb0ELb1ELb1EEENS1_21CollectiveEpilogueFwdINS6_IJS8_SA_S9_EEENS6_IJNS7_ILi1EEESI_SI_EEESC_SE_Li256ELb1ELb1ELb1ELb0EEENS1_36VarlenDynamicPersistentTileSchedulerILi128ELi48ELi256ELi256ELb1ELb1ELb0ELb1ELb1ELb1EEEEEEEEEvNT_6ParamsE,"ax",@progbits
	.align	128
.text._ZN7cutlass13device_kernelIN5flash19enable_sm80_to_sm89INS1_16FlashAttnFwdSm80INS1_25CollectiveMainloopFwdSm80ILi8ELi1ELb1EN4cute5tupleIJNS5_1CILi128EEENS7_ILi48EEENS7_ILi256EEEEEELi256ENS_6half_tEfNS_4arch4Sm80ELb1ELb0ELb0ELb1ELb0ELb0ELb1ELb1EEENS1_21CollectiveEpilogueFwdINS6_IJS8_SA_S9_EEENS6_IJNS7_ILi1EEESI_SI_EEESC_SE_Li256ELb1ELb1ELb1ELb0EEENS1_36VarlenDynamicPersistentTileSchedulerILi128ELi48ELi256ELi256ELb1ELb1ELb0ELb1ELb1ELb1EEEEEEEEEvNT_6ParamsE:
        .type           _ZN7cutlass13device_kernelIN5flash19enable_sm80_to_sm89INS1_16FlashAttnFwdSm80INS1_25CollectiveMainloopFwdSm80ILi8ELi1ELb1EN4cute5tupleIJNS5_1CILi128EEENS7_ILi48EEENS7_ILi256EEEEEELi256ENS_6half_tEfNS_4arch4Sm80ELb1ELb0ELb0ELb1ELb0ELb0ELb1ELb1EEENS1_21CollectiveEpilogueFwdINS6_IJS8_SA_S9_EEENS6_IJNS7_ILi1EEESI_SI_EEESC_SE_Li256ELb1ELb1ELb1ELb0EEENS1_36VarlenDynamicPersistentTileSchedulerILi128ELi48ELi256ELi256ELb1ELb1ELb0ELb1ELb1ELb1EEEEEEEEEvNT_6ParamsE,@function
        .size           _ZN7cutlass13device_kernelIN5flash19enable_sm80_to_sm89INS1_16FlashAttnFwdSm80INS1_25CollectiveMainloopFwdSm80ILi8ELi1ELb1EN4cute5tupleIJNS5_1CILi128EEENS7_ILi48EEENS7_ILi256EEEEEELi256ENS_6half_tEfNS_4arch4Sm80ELb1ELb0ELb0ELb1ELb0ELb0ELb1ELb1EEENS1_21CollectiveEpilogueFwdINS6_IJS8_SA_S9_EEENS6_IJNS7_ILi1EEESI_SI_EEESC_SE_Li256ELb1ELb1ELb1ELb0EEENS1_36VarlenDynamicPersistentTileSchedulerILi128ELi48ELi256ELi256ELb1ELb1ELb0ELb1ELb1ELb1EEEEEEEEEvNT_6ParamsE,(.L_x_61 - _ZN7cutlass13device_kernelIN5flash19enable_sm80_to_sm89INS1_16FlashAttnFwdSm80INS1_25CollectiveMainloopFwdSm80ILi8ELi1ELb1EN4cute5tupleIJNS5_1CILi128EEENS7_ILi48EEENS7_ILi256EEEEEELi256ENS_6half_tEfNS_4arch4Sm80ELb1ELb0ELb0ELb1ELb0ELb0ELb1ELb1EEENS1_21CollectiveEpilogueFwdINS6_IJS8_SA_S9_EEENS6_IJNS7_ILi1EEESI_SI_EEESC_SE_Li256ELb1ELb1ELb1ELb0EEENS1_36VarlenDynamicPersistentTileSchedulerILi128ELi48ELi256ELi256ELb1ELb1ELb0ELb1ELb1ELb1EEEEEEEEEvNT_6ParamsE)
        .other          _ZN7cutlass13device_kernelIN5flash19enable_sm80_to_sm89INS1_16FlashAttnFwdSm80INS1_25CollectiveMainloopFwdSm80ILi8ELi1ELb1EN4cute5tupleIJNS5_1CILi128EEENS7_ILi48EEENS7_ILi256EEEEEELi256ENS_6half_tEfNS_4arch4Sm80ELb1ELb0ELb0ELb1ELb0ELb0ELb1ELb1EEENS1_21CollectiveEpilogueFwdINS6_IJS8_SA_S9_EEENS6_IJNS7_ILi1EEESI_SI_EEESC_SE_Li256ELb1ELb1ELb1ELb0EEENS1_36VarlenDynamicPersistentTileSchedulerILi128ELi48ELi256ELi256ELb1ELb1ELb0ELb1ELb1ELb1EEEEEEEEEvNT_6ParamsE,@"STO_CUDA_ENTRY STV_DEFAULT"
_ZN7cutlass13device_kernelIN5flash19enable_sm80_to_sm89INS1_16FlashAttnFwdSm80INS1_25CollectiveMainloopFwdSm80ILi8ELi1ELb1EN4cute5tupleIJNS5_1CILi128EEENS7_ILi48EEENS7_ILi256EEEEEELi256ENS_6half_tEfNS_4arch4Sm80ELb1ELb0ELb0ELb1ELb0ELb0ELb1ELb1EEENS1_21CollectiveEpilogueFwdINS6_IJS8_SA_S9_EEENS6_IJNS7_ILi1EEESI_SI_EEESC_SE_Li256ELb1ELb1ELb1ELb0EEENS1_36VarlenDynamicPersistentTileSchedulerILi128ELi48ELi256ELi256ELb1ELb1ELb0ELb1ELb1ELb1EEEEEEEEEvNT_6ParamsE:
[----:B------:R-:W-:Y:S01]  /*0000*/  LDC R1, c[0x0][0x28] ;  /* 0x00000a00ff017b82 */ /* 0x000fe20000000800 */
[----:B------:R-:W-:Y:S05]  /*0010*/  EXIT ;  /* 0x000000000000794d */ /* 0x000fea0003800000 */
.L_x_25:
        /* <DEDUP_REMOVED lines=14> */
.L_x_61:


//--------------------- .text._ZN7cutlass13device_kernelIN5flash19enable_sm80_to_sm89INS1_16FlashAttnFwdSm80INS1_25CollectiveMainloopFwdSm80ILi8ELi1ELb0EN4cute5tupleIJNS5_1CILi128EEENS7_ILi32EEENS7_ILi256EEEEEELi256ENS_6half_tEfNS_4arch4Sm80ELb1ELb0ELb0ELb1ELb0ELb1ELb1ELb1EEENS1_21CollectiveEpilogueFwdINS6_IJS8_SA_S9_EEENS6_IJNS7_ILi1EEESI_SI_EEESC_SE_Li256ELb1ELb1ELb1ELb0EEENS1_36VarlenDynamicPersistentTileSchedulerILi128ELi32ELi256ELi256ELb1ELb1ELb0ELb1ELb1ELb1EEEEEEEEEvNT_6ParamsE --------------------------
	.section	.text._ZN7cutlass13device_kernelIN5flash19enable_sm80_to_sm89INS1_16FlashAttnFwdSm80INS1_25CollectiveMainloopFwdSm80ILi8ELi1ELb0EN4cute5tupleIJNS5_1CILi128EEENS7_ILi32EEENS7_ILi256EEEEEELi256ENS_6half_tEfNS_4arch4Sm80ELb1ELb0ELb0ELb1ELb0ELb1ELb1ELb1EEENS1_21CollectiveEpilogueFwdINS6_IJS8_SA_S9_EEENS6_IJNS7_ILi1EEESI_SI_EEESC_SE_Li256ELb1ELb1ELb1ELb0EEENS1_36VarlenDynamicPersistentTileSchedulerILi128ELi32ELi256ELi256ELb1ELb1ELb0ELb1ELb1ELb1EEEEEEEEEvNT_6ParamsE,"ax",@progbits
	.align	128
.text._ZN7cutlass13device_kernelIN5flash19enable_sm80_to_sm89INS1_16FlashAttnFwdSm80INS1_25CollectiveMainloopFwdSm80ILi8ELi1ELb0EN4cute5tupleIJNS5_1CILi128EEENS7_ILi32EEENS7_ILi256EEEEEELi256ENS_6half_tEfNS_4arch4Sm80ELb1ELb0ELb0ELb1ELb0ELb1ELb1ELb1EEENS1_21CollectiveEpilogueFwdINS6_IJS8_SA_S9_EEENS6_IJNS7_ILi1EEESI_SI_EEESC_SE_Li256ELb1ELb1ELb1ELb0EEENS1_36VarlenDynamicPersistentTileSchedulerILi128ELi32ELi256ELi256ELb1ELb1ELb0ELb1ELb1ELb1EEEEEEEEEvNT_6ParamsE:
        .type           _ZN7cutlass13device_kernelIN5flash19enable_sm80_to_sm89INS1_16FlashAttnFwdSm80INS1_25CollectiveMainloopFwdSm80ILi8ELi1ELb0EN4cute5tupleIJNS5_1CILi128EEENS7_ILi32EEENS7_ILi256EEEEEELi256ENS_6half_tEfNS_4arch4Sm80ELb1ELb0ELb0ELb1ELb0ELb1ELb1ELb1EEENS1_21CollectiveEpilogueFwdINS6_IJS8_SA_S9_EEENS6_IJNS7_ILi1EEESI_SI_EEESC_SE_Li256ELb1ELb1ELb1ELb0EEENS1_36VarlenDynamicPersistentTileSchedulerILi128ELi32ELi256ELi256ELb1ELb1ELb0ELb1ELb1ELb1EEEEEEEEEvNT_6ParamsE,@function
        .size           _ZN7cutlass13device_kernelIN5flash19enable_sm80_to_sm89INS1_16FlashAttnFwdSm80INS1_25CollectiveMainloopFwdSm80ILi8ELi1ELb0EN4cute5tupleIJNS5_1CILi128EEENS7_ILi32EEENS7_ILi256EEEEEELi256ENS_6half_tEfNS_4arch4Sm80ELb1ELb0ELb0ELb1ELb0ELb1ELb1ELb1EEENS1_21CollectiveEpilogueFwdINS6_IJS8_SA_S9_EEENS6_IJNS7_ILi1EEESI_SI_EEESC_SE_Li256ELb1ELb1ELb1ELb0EEENS1_36VarlenDynamicPersistentTileSchedulerILi128ELi32ELi256ELi256ELb1ELb1ELb0ELb1ELb1ELb1EEEEEEEEEvNT_6ParamsE,(.L_x_62 - _ZN7cutlass13device_kernelIN5flash19enable_sm80_to_sm89INS1_16FlashAttnFwdSm80INS1_25CollectiveMainloopFwdSm80ILi8ELi1ELb0EN4cute5tupleIJNS5_1CILi128EEENS7_ILi32EEENS7_ILi256EEEEEELi256ENS_6half_tEfNS_4arch4Sm80ELb1ELb0ELb0ELb1ELb0ELb1ELb1ELb1EEENS1_21CollectiveEpilogueFwdINS6_IJS8_SA_S9_EEENS6_IJNS7_ILi1EEESI_SI_EEESC_SE_Li256ELb1ELb1ELb1ELb0EEENS1_36VarlenDynamicPersistentTileSchedulerILi128ELi32ELi256ELi256ELb1ELb1ELb0ELb1ELb1ELb1EEEEEEEEEvNT_6ParamsE)
        .other          _ZN7cutlass13device_kernelIN5flash19enable_sm80_to_sm89INS1_16FlashAttnFwdSm80INS1_25CollectiveMainloopFwdSm80ILi8ELi1ELb0EN4cute5tupleIJNS5_1CILi128EEENS7_ILi32EEENS7_ILi256EEEEEELi256ENS_6half_tEfNS_4arch4Sm80ELb1ELb0ELb0ELb1ELb0ELb1ELb1ELb1EEENS1_21CollectiveEpilogueFwdINS6_IJS8_SA_S9_EEENS6_IJNS7_ILi1EEESI_SI_EEESC_SE_Li256ELb1ELb1ELb1ELb0EEENS1_36VarlenDynamicPersistentTileSchedulerILi128ELi32ELi256ELi256ELb1ELb1ELb0ELb1ELb1ELb1EEEEEEEEEvNT_6ParamsE,@"STO_CUDA_ENTRY STV_DEFAULT"
_ZN7cutlass13device_kernelIN5flash19enable_sm80_to_sm89INS1_16FlashAttnFwdSm80INS1_25CollectiveMainloopFwdSm80ILi8ELi1ELb0EN4cute5tupleIJNS5_1CILi128EEENS7_ILi32EEENS7_ILi256EEEEEELi256ENS_6half_tEfNS_4arch4Sm80ELb1ELb0ELb0ELb1ELb0ELb1ELb1ELb1EEENS1_21CollectiveEpilogueFwdINS6_IJS8_SA_S9_EEENS6_IJNS7_ILi1EEESI_SI_EEESC_SE_Li256ELb1ELb1ELb1ELb0EEENS1_36VarlenDynamicPersistentTileSchedulerILi128ELi32ELi256ELi256ELb1ELb1ELb0ELb1ELb1ELb1EEEEEEEEEvNT_6ParamsE:
[----:B------:R-:W-:Y:S01]  /*0000*/  LDC R1, c[0x0][0x28] ;  /* 0x00000a00ff017b82 */ /* 0x000fe20000000800 */
[----:B------:R-:W-:Y:S05]  /*0010*/  EXIT ;  /* 0x000000000000794d */ /* 0x000fea0003800000 */
.L_x_26:
        /* <DEDUP_REMOVED lines=14> */
.L_x_62:


//--------------------- .text._ZN7cutlass13device_kernelIN5flash19enable_sm80_to_sm89INS1_16FlashAttnFwdSm80INS1_25CollectiveMainloopFwdSm80ILi8ELi1ELb0EN4cute5tupleIJNS5_1CILi128EEENS7_ILi96EEENS7_ILi256EEEEEELi256ENS_6half_tEfNS_4arch4Sm80ELb0ELb0ELb0ELb0ELb0ELb0ELb1ELb1EEENS1_21CollectiveEpilogueFwdINS6_IJS8_SA_S9_EEENS6_IJNS7_ILi1EEESI_SI_EEESC_SE_Li256ELb0ELb1ELb1ELb0EEENS1_19SingleTileSchedulerILb0ELb1ELb1ELi128EEEEEEEEEvNT_6ParamsE --------------------------
	.section	.text._ZN7cutlass13device_kernelIN5flash19enable_sm80_to_sm89INS1_16FlashAttnFwdSm80INS1_25CollectiveMainloopFwdSm80ILi8ELi1ELb0EN4cute5tupleIJNS5_1CILi128EEENS7_ILi96EEENS7_ILi256EEEEEELi256ENS_6half_tEfNS_4arch4Sm80ELb0ELb0ELb0ELb0ELb0ELb0ELb1ELb1EEENS1_21CollectiveEpilogueFwdINS6_IJS8_SA_S9_EEENS6_IJNS7_ILi1EEESI_SI_EEESC_SE_Li256ELb0ELb1ELb1ELb0EEENS1_19SingleTileSchedulerILb0ELb1ELb1ELi128EEEEEEEEEvNT_6ParamsE,"ax",@progbits
	.align	128
.text._ZN7cutlass13device_kernelIN5flash19enable_sm80_to_sm89INS1_16FlashAttnFwdSm80INS1_25CollectiveMainloopFwdSm80ILi8ELi1ELb0EN4cute5tupleIJNS5_1CILi128EEENS7_ILi96EEENS7_ILi256EEEEEELi256ENS_6half_tEfNS_4arch4Sm80ELb0ELb0ELb0ELb0ELb0ELb0ELb1ELb1EEENS1_21CollectiveEpilogueFwdINS6_IJS8_SA_S9_EEENS6_IJNS7_ILi1EEESI_SI_EEESC_SE_Li256ELb0ELb1ELb1ELb0EEENS1_19SingleTileSchedulerILb0ELb1ELb1ELi128EEEEEEEEEvNT_6ParamsE:
        .type           _ZN7cutlass13device_kernelIN5flash19enable_sm80_to_sm89INS1_16FlashAttnFwdSm80INS1_25CollectiveMainloopFwdSm80ILi8ELi1ELb0EN4cute5tupleIJNS5_1CILi128EEENS7_ILi96EEENS7_ILi256EEEEEELi256ENS_6half_tEfNS_4arch4Sm80ELb0ELb0ELb0ELb0ELb0ELb0ELb1ELb1EEENS1_21CollectiveEpilogueFwdINS6_IJS8_SA_S9_EEENS6_IJNS7_ILi1EEESI_SI_EEESC_SE_Li256ELb0ELb1ELb1ELb0EEENS1_19SingleTileSchedulerILb0ELb1ELb1ELi128EEEEEEEEEvNT_6ParamsE,@function
        .size           _ZN7cutlass13device_kernelIN5flash19enable_sm80_to_sm89INS1_16FlashAttnFwdSm80INS1_25CollectiveMainloopFwdSm80ILi8ELi1ELb0EN4cute5tupleIJNS5_1CILi128EEENS7_ILi96EEENS7_ILi256EEEEEELi256ENS_6half_tEfNS_4arch4Sm80ELb0ELb0ELb0ELb0ELb0ELb0ELb1ELb1EEENS1_21CollectiveEpilogueFwdINS6_IJS8_SA_S9_EEENS6_IJNS7_ILi1EEESI_SI_EEESC_SE_Li256ELb0ELb1ELb1ELb0EEENS1_19SingleTileSchedulerILb0ELb1ELb1ELi128EEEEEEEEEvNT_6ParamsE,(.L_x_63 - _ZN7cutlass13device_kernelIN5flash19enable_sm80_to_sm89INS1_16FlashAttnFwdSm80INS1_25CollectiveMainloopFwdSm80ILi8ELi1ELb0EN4cute5tupleIJNS5_1CILi128EEENS7_ILi96EEENS7_ILi256EEEEEELi256ENS_6half_tEfNS_4arch4Sm80ELb0ELb0ELb0ELb0ELb0ELb0ELb1ELb1EEENS1_21CollectiveEpilogueFwdINS6_IJS8_SA_S9_EEENS6_IJNS7_ILi1EEESI_SI_EEESC_SE_Li256ELb0ELb1ELb1ELb0EEENS1_19SingleTileSchedulerILb0ELb1ELb1ELi128EEEEEEEEEvNT_6ParamsE)
        .other          _ZN7cutlass13device_kernelIN5flash19enable_sm80_to_sm89INS1_16FlashAttnFwdSm80INS1_25CollectiveMainloopFwdSm80ILi8ELi1ELb0EN4cute5tupleIJNS5_1CILi128EEENS7_ILi96EEENS7_ILi256EEEEEELi256ENS_6half_tEfNS_4arch4Sm80ELb0ELb0ELb0ELb0ELb0ELb0ELb1ELb1EEENS1_21CollectiveEpilogueFwdINS6_IJS8_SA_S9_EEENS6_IJNS7_ILi1EEESI_SI_EEESC_SE_Li256ELb0ELb1ELb1ELb0EEENS1_19SingleTileSchedulerILb0ELb1ELb1ELi128EEEEEEEEEvNT_6ParamsE,@"STO_CUDA_ENTRY STV_DEFAULT"
_ZN7cutlass13device_kernelIN5flash19enable_sm80_to_sm89INS1_16FlashAttnFwdSm80INS1_25CollectiveMainloopFwdSm80ILi8ELi1ELb0EN4cute5tupleIJNS5_1CILi128EEENS7_ILi96EEENS7_ILi256EEEEEELi256ENS_6half_tEfNS_4arch4Sm80ELb0ELb0ELb0ELb0ELb0ELb0ELb1ELb1EEENS1_21CollectiveEpilogueFwdINS6_IJS8_SA_S9_EEENS6_IJNS7_ILi1EEESI_SI_EEESC_SE_Li256ELb0ELb1ELb1ELb0EEENS1_19SingleTileSchedulerILb0ELb1ELb1ELi128EEEEEEEEEvNT_6ParamsE:
[----:B------:R-:W-:Y:S01]  /*0000*/  LDC R1, c[0x0][0x28] ;  /* 0x00000a00ff017b82 */ /* 0x000fe20000000800 */
[----:B------:R-:W-:Y:S05]  /*0010*/  EXIT ;  /* 0x000000000000794d */ /* 0x000fea0003800000 */
.L_x_27:
        /* <DEDUP_REMOVED lines=14> */
.L_x_63:


//--------------------- .text._ZN7cutlass13device_kernelIN5flash19enable_sm80_to_sm89INS1_16FlashAttnFwdSm80INS1_25CollectiveMainloopFwdSm80ILi8ELi1ELb0EN4cute5tupleIJNS5_1CILi128EEENS7_ILi64EEENS7_ILi256EEEEEELi256ENS_6half_tEfNS_4arch4Sm80ELb0ELb0ELb0ELb1ELb0ELb0ELb1ELb1EEENS1_21CollectiveEpilogueFwdINS6_IJS8_SA_S9_EEENS6_IJNS7_ILi1EEESI_SI_EEESC_SE_Li256ELb1ELb1ELb1ELb0EEENS1_36VarlenDynamicPersistentTileSchedulerILi128ELi64ELi256ELi256ELb1ELb1ELb0ELb0ELb1ELb1EEEEEEEEEvNT_6ParamsE --------------------------
	.section	.text._ZN7cutlass13device_kernelIN5flash19enable_sm80_to_sm89INS1_16FlashAttnFwdSm80INS1_25CollectiveMainloopFwdSm80ILi8ELi1ELb0EN4cute5tupleIJNS5_1CILi128EEENS7_ILi64EEENS7_ILi256EEEEEELi256ENS_6half_tEfNS_4arch4Sm80ELb0ELb0ELb0ELb1ELb0ELb0ELb1ELb1EEENS1_21CollectiveEpilogueFwdINS6_IJS8_SA_S9_EEENS6_IJNS7_ILi1EEESI_SI_EEESC_SE_Li256ELb1ELb1ELb1ELb0EEENS1_36VarlenDynamicPersistentTileSchedulerILi128ELi64ELi256ELi256ELb1ELb1ELb0ELb0ELb1ELb1EEEEEEEEEvNT_6ParamsE,"ax",@progbits
	.align	128
.text._ZN7cutlass13device_kernelIN5flash19enable_sm80_to_sm89INS1_16FlashAttnFwdSm80INS1_25CollectiveMainloopFwdSm80ILi8ELi1ELb0EN4cute5tupleIJNS5_1CILi128EEENS7_ILi64EEENS7_ILi256EEEEEELi256ENS_6half_tEfNS_4arch4Sm80ELb0ELb0ELb0ELb1ELb0ELb0ELb1ELb1EEENS1_21CollectiveEpilogueFwdINS6_IJS8_SA_S9_EEENS6_IJNS7_ILi1EEESI_SI_EEESC_SE_Li256ELb1ELb1ELb1ELb0EEENS1_36VarlenDynamicPersistentTileSchedulerILi128ELi64ELi256ELi256ELb1ELb1ELb0ELb0ELb1ELb1EEEEEEEEEvNT_6ParamsE:
        .type           _ZN7cutlass13device_kernelIN5flash19enable_sm80_to_sm89INS1_16FlashAttnFwdSm80INS1_25CollectiveMainloopFwdSm80ILi8ELi1ELb0EN4cute5tupleIJNS5_1CILi128EEENS7_ILi64EEENS7_ILi256EEEEEELi256ENS_6half_tEfNS_4arch4Sm80ELb0ELb0ELb0ELb1ELb0ELb0ELb1ELb1EEENS1_21CollectiveEpilogueFwdINS6_IJS8_SA_S9_EEENS6_IJNS7_ILi1EEESI_SI_EEESC_SE_Li256ELb1ELb1ELb1ELb0EEENS1_36VarlenDynamicPersistentTileSchedulerILi128ELi64ELi256ELi256ELb1ELb1ELb0ELb0ELb1ELb1EEEEEEEEEvNT_6ParamsE,@function
        .size           _ZN7cutlass13device_kernelIN5flash19enable_sm80_to_sm89INS1_16FlashAttnFwdSm80INS1_25CollectiveMainloopFwdSm80ILi8ELi1ELb0EN4cute5tupleIJNS5_1CILi128EEENS7_ILi64EEENS7_ILi256EEEEEELi256ENS_6half_tEfNS_4arch4Sm80ELb0ELb0ELb0ELb1ELb0ELb0ELb1ELb1EEENS1_21CollectiveEpilogueFwdINS6_IJS8_SA_S9_EEENS6_IJNS7_ILi1EEESI_SI_EEESC_SE_Li256ELb1ELb1ELb1ELb0EEENS1_36VarlenDynamicPersistentTileSchedulerILi128ELi64ELi256ELi256ELb1ELb1ELb0ELb0ELb1ELb1EEEEEEEEEvNT_6ParamsE,(.L_x_64 - _ZN7cutlass13device_kernelIN5flash19enable_sm80_to_sm89INS1_16FlashAttnFwdSm80INS1_25CollectiveMainloopFwdSm80ILi8ELi1ELb0EN4cute5tupleIJNS5_1CILi128EEENS7_ILi64EEENS7_ILi256EEEEEELi256ENS_6half_tEfNS_4arch4Sm80ELb0ELb0ELb0ELb1ELb0ELb0ELb1ELb1EEENS1_21CollectiveEpilogueFwdINS6_IJS8_SA_S9_EEENS6_IJNS7_ILi1EEESI_SI_EEESC_SE_Li256ELb1ELb1ELb1ELb0EEENS1_36VarlenDynamicPersistentTileSchedulerILi128ELi64ELi256ELi256ELb1ELb1ELb0ELb0ELb1ELb1EEEEEEEEEvNT_6ParamsE)
        .other          _ZN7cutlass13device_kernelIN5flash19enable_sm80_to_sm89INS1_16FlashAttnFwdSm80INS1_25CollectiveMainloopFwdSm80ILi8ELi1ELb0EN4cute5tupleIJNS5_1CILi128EEENS7_ILi64EEENS7_ILi256EEEEEELi256ENS_6half_tEfNS_4arch4Sm80ELb0ELb0ELb0ELb1ELb0ELb0ELb1ELb1EEENS1_21CollectiveEpilogueFwdINS6_IJS8_SA_S9_EEENS6_IJNS7_ILi1EEESI_SI_EEESC_SE_Li256ELb1ELb1ELb1ELb0EEENS1_36VarlenDynamicPersistentTileSchedulerILi128ELi64ELi256ELi256ELb1ELb1ELb0ELb0ELb1ELb1EEEEEEEEEvNT_6ParamsE,@"STO_CUDA_ENTRY STV_DEFAULT"
_ZN7cutlass13device_kernelIN5flash19enable_sm80_to_sm89INS1_16FlashAttnFwdSm80INS1_25CollectiveMainloopFwdSm80ILi8ELi1ELb0EN4cute5tupleIJNS5_1CILi128EEENS7_ILi64EEENS7_ILi256EEEEEELi256ENS_6half_tEfNS_4arch4Sm80ELb0ELb0ELb0ELb1ELb0ELb0ELb1ELb1EEENS1_21CollectiveEpilogueFwdINS6_IJS8_SA_S9_EEENS6_IJNS7_ILi1EEESI_SI_EEESC_SE_Li256ELb1ELb1ELb1ELb0EEENS1_36VarlenDynamicPersistentTileSchedulerILi128ELi64ELi256ELi256ELb1ELb1ELb0ELb0ELb1ELb1EEEEEEEEEvNT_6ParamsE:
[----:B------:R-:W-:Y:S01]  /*0000*/  LDC R1, c[0x0][0x28] ;  /* 0x00000a00ff017b82 */ /* 0x000fe20000000800 */
[----:B------:R-:W-:Y:S05]  /*0010*/  EXIT ;  /* 0x000000000000794d */ /* 0x000fea0003800000 */
.L_x_28:
        /* <DEDUP_REMOVED lines=14> */
.L_x_64:


//--------------------- .text._ZN7cutlass13device_kernelIN5flash19enable_sm80_to_sm89INS1_16FlashAttnFwdSm80INS1_25CollectiveMainloopFwdSm80ILi8ELi1ELb0EN4cute5tupleIJNS5_1CILi128EEENS7_ILi48EEENS7_ILi256EEEEEELi256ENS_6half_tEfNS_4arch4Sm80ELb0ELb0ELb0ELb1ELb0ELb1ELb1ELb1EEENS1_21CollectiveEpilogueFwdINS6_IJS8_SA_S9_EEENS6_IJNS7_ILi1EEESI_SI_EEESC_SE_Li256ELb1ELb1ELb1ELb0EEENS1_36VarlenDynamicPersistentTileSchedulerILi128ELi48ELi256ELi256ELb1ELb1ELb0ELb0ELb1ELb1EEEEEEEEEvNT_6ParamsE --------------------------
	.section	.text._ZN7cutlass13device_kernelIN5flash19enable_sm80_to_sm89INS1_16FlashAttnFwdSm80INS1_25CollectiveMainloopFwdSm80ILi8ELi1ELb0EN4cute5tupleIJNS5_1CILi128EEENS7_ILi48EEENS7_ILi256EEEEEELi256ENS_6half_tEfNS_4arch4Sm80ELb0ELb0ELb0ELb1ELb0ELb1ELb1ELb1EEENS1_21CollectiveEpilogueFwdINS6_IJS8_SA_S9_EEENS6_IJNS7_ILi1EEESI_SI_EEESC_SE_Li256ELb1ELb1ELb1ELb0EEENS1_36VarlenDynamicPersistentTileSchedulerILi128ELi48ELi256ELi256ELb1ELb1ELb0ELb0ELb1ELb1EEEEEEEEEvNT_6ParamsE,"ax",@progbits
	.align	128
.text._ZN7cutlass13device_kernelIN5flash19enable_sm80_to_sm89INS1_16FlashAttnFwdSm80INS1_25CollectiveMainloopFwdSm80ILi8ELi1ELb0EN4cute5tupleIJNS5_1CILi128EEENS7_ILi48EEENS7_ILi256EEEEEELi256ENS_6half_tEfNS_4arch4Sm80ELb0ELb0ELb0ELb1ELb0ELb1ELb1ELb1EEENS1_21CollectiveEpilogueFwdINS6_IJS8_SA_S9_EEENS6_IJNS7_ILi1EEESI_SI_EEESC_SE_Li256ELb1ELb1ELb1ELb0EEENS1_36VarlenDynamicPersistentTileSchedulerILi128ELi48ELi256ELi256ELb1ELb1ELb0ELb0ELb1ELb1EEEEEEEEEvNT_6ParamsE:
        .type           _ZN7cutlass13device_kernelIN5flash19enable_sm80_to_sm89INS1_16FlashAttnFwdSm80INS1_25CollectiveMainloopFwdSm80ILi8ELi1ELb0EN4cute5tupleIJNS5_1CILi128EEENS7_ILi48EEENS7_ILi256EEEEEELi256ENS_6half_tEfNS_4arch4Sm80ELb0ELb0ELb0ELb1ELb0ELb1ELb1ELb1EEENS1_21CollectiveEpilogueFwdINS6_IJS8_SA_S9_EEENS6_IJNS7_ILi1EEESI_SI_EEESC_SE_Li256ELb1ELb1ELb1ELb0EEENS1_36VarlenDynamicPersistentTileSchedulerILi128ELi48ELi256ELi256ELb1ELb1ELb0ELb0ELb1ELb1EEEEEEEEEvNT_6ParamsE,@function
        .size           _ZN7cutlass13device_kernelIN5flash19enable_sm80_to_sm89INS1_16FlashAttnFwdSm80INS1_25CollectiveMainloopFwdSm80ILi8ELi1ELb0EN4cute5tupleIJNS5_1CILi128EEENS7_ILi48EEENS7_ILi256EEEEEELi256ENS_6half_tEfNS_4arch4Sm80ELb0ELb0ELb0ELb1ELb0ELb1ELb1ELb1EEENS1_21CollectiveEpilogueFwdINS6_IJS8_SA_S9_EEENS6_IJNS7_ILi1EEESI_SI_EEESC_SE_Li256ELb1ELb1ELb1ELb0EEENS1_36VarlenDynamicPersistentTileSchedulerILi128ELi48ELi256ELi256ELb1ELb1ELb0ELb0ELb1ELb1EEEEEEEEEvNT_6ParamsE,(.L_x_65 - _ZN7cutlass13device_kernelIN5flash19enable_sm80_to_sm89INS1_16FlashAttnFwdSm80INS1_25CollectiveMainloopFwdSm80ILi8ELi1ELb0EN4cute5tupleIJNS5_1CILi128EEENS7_ILi48EEENS7_ILi256EEEEEELi256ENS_6half_tEfNS_4arch4Sm80ELb0ELb0ELb0ELb1ELb0ELb1ELb1ELb1EEENS1_21CollectiveEpilogueFwdINS6_IJS8_SA_S9_EEENS6_IJNS7_ILi1EEESI_SI_EEESC_SE_Li256ELb1ELb1ELb1ELb0EEENS1_36VarlenDynamicPersistentTileSchedulerILi128ELi48ELi256ELi256ELb1ELb1ELb0ELb0ELb1ELb1EEEEEEEEEvNT_6ParamsE)
        .other          _ZN7cutlass13device_kernelIN5flash19enable_sm80_to_sm89INS1_16FlashAttnFwdSm80INS1_25CollectiveMainloopFwdSm80ILi8ELi1ELb0EN4cute5tupleIJNS5_1CILi128EEENS7_ILi48EEENS7_ILi256EEEEEELi256ENS_6half_tEfNS_4arch4Sm80ELb0ELb0ELb0ELb1ELb0ELb1ELb1ELb1EEENS1_21CollectiveEpilogueFwdINS6_IJS8_SA_S9_EEENS6_IJNS7_ILi1EEESI_SI_EEESC_SE_Li256ELb1ELb1ELb1ELb0EEENS1_36VarlenDynamicPersistentTileSchedulerILi128ELi48ELi256ELi256ELb1ELb1ELb0ELb0ELb1ELb1EEEEEEEEEvNT_6ParamsE,@"STO_CUDA_ENTRY STV_DEFAULT"
_ZN7cutlass13device_kernelIN5flash19enable_sm80_to_sm89INS1_16FlashAttnFwdSm80INS1_25CollectiveMainloopFwdSm80ILi8ELi1ELb0EN4cute5tupleIJNS5_1CILi128EEENS7_ILi48EEENS7_ILi256EEEEEELi256ENS_6half_tEfNS_4arch4Sm80ELb0ELb0ELb0ELb1ELb0ELb1ELb1ELb1EEENS1_21CollectiveEpilogueFwdINS6_IJS8_SA_S9_EEENS6_IJNS7_ILi1EEESI_SI_EEESC_SE_Li256ELb1ELb1ELb1ELb0EEENS1_36VarlenDynamicPersistentTileSchedulerILi128ELi48ELi256ELi256ELb1ELb1ELb0ELb0ELb1ELb1EEEEEEEEEvNT_6ParamsE:
[----:B------:R-:W-:Y:S01]  /*0000*/  LDC R1, c[0x0][0x28] ;  /* 0x00000a00ff017b82 */ /* 0x000fe20000000800 */
[----:B------:R-:W-:Y:S05]  /*0010*/  EXIT ;  /* 0x000000000000794d */ /* 0x000fea0003800000 */
.L_x_29:
        /* <DEDUP_REMOVED lines=14> */
.L_x_65:


//--------------------- .text._ZN7cutlass13device_kernelIN5flash19enable_sm80_to_sm89INS1_16FlashAttnFwdSm80INS1_25CollectiveMainloopFwdSm80ILi8ELi1ELb0EN4cute5tupleIJNS5_1CILi128EEENS7_ILi64EEENS7_ILi256EEEEEELi256ENS_6half_tEfNS_4arch4Sm80ELb0ELb1ELb0ELb0ELb0ELb0ELb1ELb1EEENS1_21CollectiveEpilogueFwdINS6_IJS8_SA_S9_EEENS6_IJNS7_ILi1EEESI_SI_EEESC_SE_Li256ELb0ELb1ELb1ELb0EEENS1_19SingleTileSchedulerILb0ELb1ELb1ELi128EEEEEEEEEvNT_6ParamsE --------------------------
	.section	.text._ZN7cutlass13device_kernelIN5flash19enable_sm80_to_sm89INS1_16FlashAttnFwdSm80INS1_25CollectiveMainloopFwdSm80ILi8ELi1ELb0EN4cute5tupleIJNS5_1CILi128EEENS7_ILi64EEENS7_ILi256EEEEEELi256ENS_6half_tEfNS_4arch4Sm80ELb0ELb1ELb0ELb0ELb0ELb0ELb1ELb1EEENS1_21CollectiveEpilogueFwdINS6_IJS8_SA_S9_EEENS6_IJNS7_ILi1EEESI_SI_EEESC_SE_Li256ELb0ELb1ELb1ELb0EEENS1_19SingleTileSchedulerILb0ELb1ELb1ELi128EEEEEEEEEvNT_6ParamsE,"ax",@progbits
	.align	128
.text._ZN7cutlass13device_kernelIN5flash19enable_sm80_to_sm89INS1_16FlashAttnFwdSm80INS1_25CollectiveMainloopFwdSm80ILi8ELi1ELb0EN4cute5tupleIJNS5_1CILi128EEENS7_ILi64EEENS7_ILi256EEEEEELi256ENS_6half_tEfNS_4arch4Sm80ELb0ELb1ELb0ELb0ELb0ELb0ELb1ELb1EEENS1_21CollectiveEpilogueFwdINS6_IJS8_SA_S9_EEENS6_IJNS7_ILi1EEESI_SI_EEESC_SE_Li256ELb0ELb1ELb1ELb0EEENS1_19SingleTileSchedulerILb0ELb1ELb1ELi128EEEEEEEEEvNT_6ParamsE:
        .type           _ZN7cutlass13device_kernelIN5flash19enable_sm80_to_sm89INS1_16FlashAttnFwdSm80INS1_25CollectiveMainloopFwdSm80ILi8ELi1ELb0EN4cute5tupleIJNS5_1CILi128EEENS7_ILi64EEENS7_ILi256EEEEEELi256ENS_6half_tEfNS_4arch4Sm80ELb0ELb1ELb0ELb0ELb0ELb0ELb1ELb1EEENS1_21CollectiveEpilogueFwdINS6_IJS8_SA_S9_EEENS6_IJNS7_ILi1EEESI_SI_EEESC_SE_Li256ELb0ELb1ELb1ELb0EEENS1_19SingleTileSchedulerILb0ELb1ELb1ELi128EEEEEEEEEvNT_6ParamsE,@function
        .size           _ZN7cutlass13device_kernelIN5flash19enable_sm80_to_sm89INS1_16FlashAttnFwdSm80INS1_25CollectiveMainloopFwdSm80ILi8ELi1ELb0EN4cute5tupleIJNS5_1CILi128EEENS7_ILi64EEENS7_ILi256EEEEEELi256ENS_6half_tEfNS_4arch4Sm80ELb0ELb1ELb0ELb0ELb0ELb0ELb1ELb1EEENS1_21CollectiveEpilogueFwdINS6_IJS8_SA_S9_EEENS6_IJNS7_ILi1EEESI_SI_EEESC_SE_Li256ELb0ELb1ELb1ELb0EEENS1_19SingleTileSchedulerILb0ELb1ELb1ELi128EEEEEEEEEvNT_6ParamsE,(.L_x_66 - _ZN7cutlass13device_kernelIN5flash19enable_sm80_to_sm89INS1_16FlashAttnFwdSm80INS1_25CollectiveMainloopFwdSm80ILi8ELi1ELb0EN4cute5tupleIJNS5_1CILi128EEENS7_ILi64EEENS7_ILi256EEEEEELi256ENS_6half_tEfNS_4arch4Sm80ELb0ELb1ELb0ELb0ELb0ELb0ELb1ELb1EEENS1_21CollectiveEpilogueFwdINS6_IJS8_SA_S9_EEENS6_IJNS7_ILi1EEESI_SI_EEESC_SE_Li256ELb0ELb1ELb1ELb0EEENS1_19SingleTileSchedulerILb0ELb1ELb1ELi128EEEEEEEEEvNT_6ParamsE)
        .other          _ZN7cutlass13device_kernelIN5flash19enable_sm80_to_sm89INS1_16FlashAttnFwdSm80INS1_25CollectiveMainloopFwdSm80ILi8ELi1ELb0EN4cute5tupleIJNS5_1CILi128EEENS7_ILi64EEENS7_ILi256EEEEEELi256ENS_6half_tEfNS_4arch4Sm80ELb0ELb1ELb0ELb0ELb0ELb0ELb1ELb1EEENS1_21CollectiveEpilogueFwdINS6_IJS8_SA_S9_EEENS6_IJNS7_ILi1EEESI_SI_EEESC_SE_Li256ELb0ELb1ELb1ELb0EEENS1_19SingleTileSchedulerILb0ELb1ELb1ELi128EEEEEEEEEvNT_6ParamsE,@"STO_CUDA_ENTRY STV_DEFAULT"
_ZN7cutlass13device_kernelIN5flash19enable_sm80_to_sm89INS1_16FlashAttnFwdSm80INS1_25CollectiveMainloopFwdSm80ILi8ELi1ELb0EN4cute5tupleIJNS5_1CILi128EEENS7_ILi64EEENS7_ILi256EEEEEELi256ENS_6half_tEfNS_4arch4Sm80ELb0ELb1ELb0ELb0ELb0ELb0ELb1ELb1EEENS1_21CollectiveEpilogueFwdINS6_IJS8_SA_S9_EEENS6_IJNS7_ILi1EEESI_SI_EEESC_SE_Li256ELb0ELb1ELb1ELb0EEENS1_19SingleTileSchedulerILb0ELb1ELb1ELi128EEEEEEEEEvNT_6ParamsE:
[----:B------:R-:W-:Y:S01]  /*0000*/  LDC R1, c[0x0][0x28] ;  /* 0x00000a00ff017b82 */ /* 0x000fe20000000800 */
[----:B------:R-:W-:Y:S05]  /*0010*/  EXIT ;  /* 0x000000000000794d */ /* 0x000fea0003800000 */
.L_x_30:
        /* <DEDUP_REMOVED lines=14> */
.L_x_66:


//--------------------- .text._ZN7cutlass13device_kernelIN5flash19enable_sm80_to_sm89INS1_16FlashAttnFwdSm80INS1_25CollectiveMainloopFwdSm80ILi8ELi1ELb0EN4cute5tupleIJNS5_1CILi128EEENS7_ILi64EEENS7_ILi256EEEEEELi256ENS_6half_tEfNS_4arch4Sm80ELb0ELb1ELb0ELb1ELb0ELb0ELb1ELb1EEENS1_21CollectiveEpilogueFwdINS6_IJS8_SA_S9_EEENS6_IJNS7_ILi1EEESI_SI_EEESC_SE_Li256ELb1ELb1ELb1ELb0EEENS1_36VarlenDynamicPersistentTileSchedulerILi128ELi64ELi256ELi256ELb1ELb1ELb0ELb1ELb0ELb1EEEEEEEEEvNT_6ParamsE --------------------------
	.section	.text._ZN7cutlass13device_kernelIN5flash19enable_sm80_to_sm89INS1_16FlashAttnFwdSm80INS1_25CollectiveMainloopFwdSm80ILi8ELi1ELb0EN4cute5tupleIJNS5_1CILi128EEENS7_ILi64EEENS7_ILi256EEEEEELi256ENS_6half_tEfNS_4arch4Sm80ELb0ELb1ELb0ELb1ELb0ELb0ELb1ELb1EEENS1_21CollectiveEpilogueFwdINS6_IJS8_SA_S9_EEENS6_IJNS7_ILi1EEESI_SI_EEESC_SE_Li256ELb1ELb1ELb1ELb0EEENS1_36VarlenDynamicPersistentTileSchedulerILi128ELi64ELi256ELi256ELb1ELb1ELb0ELb1ELb0ELb1EEEEEEEEEvNT_6ParamsE,"ax",@progbits
	.align	128
.text._ZN7cutlass13device_kernelIN5flash19enable_sm80_to_sm89INS1_16FlashAttnFwdSm80INS1_25CollectiveMainloopFwdSm80ILi8ELi1ELb0EN4cute5tupleIJNS5_1CILi128EEENS7_ILi64EEENS7_ILi256EEEEEELi256ENS_6half_tEfNS_4arch4Sm80ELb0ELb1ELb0ELb1ELb0ELb0ELb1ELb1EEENS1_21CollectiveEpilogueFwdINS6_IJS8_SA_S9_EEENS6_IJNS7_ILi1EEESI_SI_EEESC_SE_Li256ELb1ELb1ELb1ELb0EEENS1_36VarlenDynamicPersistentTileSchedulerILi128ELi64ELi256ELi256ELb1ELb1ELb0ELb1ELb0ELb1EEEEEEEEEvNT_6ParamsE:
        .type           _ZN7cutlass13device_kernelIN5flash19enable_sm80_to_sm89INS1_16FlashAttnFwdSm80INS1_25CollectiveMainloopFwdSm80ILi8ELi1ELb0EN4cute5tupleIJNS5_1CILi128EEENS7_ILi64EEENS7_ILi256EEEEEELi256ENS_6half_tEfNS_4arch4Sm80ELb0ELb1ELb0ELb1ELb0ELb0ELb1ELb1EEENS1_21CollectiveEpilogueFwdINS6_IJS8_SA_S9_EEENS6_IJNS7_ILi1EEESI_SI_EEESC_SE_Li256ELb1ELb1ELb1ELb0EEENS1_36VarlenDynamicPersistentTileSchedulerILi128ELi64ELi256ELi256ELb1ELb1ELb0ELb1ELb0ELb1EEEEEEEEEvNT_6ParamsE,@function
        .size           _ZN7cutlass13device_kernelIN5flash19enable_sm80_to_sm89INS1_16FlashAttnFwdSm80INS1_25CollectiveMainloopFwdSm80ILi8ELi1ELb0EN4cute5tupleIJNS5_1CILi128EEENS7_ILi64EEENS7_ILi256EEEEEELi256ENS_6half_tEfNS_4arch4Sm80ELb0ELb1ELb0ELb1ELb0ELb0ELb1ELb1EEENS1_21CollectiveEpilogueFwdINS6_IJS8_SA_S9_EEENS6_IJNS7_ILi1EEESI_SI_EEESC_SE_Li256ELb1ELb1ELb1ELb0EEENS1_36VarlenDynamicPersistentTileSchedulerILi128ELi64ELi256ELi256ELb1ELb1ELb0ELb1ELb0ELb1EEEEEEEEEvNT_6ParamsE,(.L_x_67 - _ZN7cutlass13device_kernelIN5flash19enable_sm80_to_sm89INS1_16FlashAttnFwdSm80INS1_25CollectiveMainloopFwdSm80ILi8ELi1ELb0EN4cute5tupleIJNS5_1CILi128EEENS7_ILi64EEENS7_ILi256EEEEEELi256ENS_6half_tEfNS_4arch4Sm80ELb0ELb1ELb0ELb1ELb0ELb0ELb1ELb1EEENS1_21CollectiveEpilogueFwdINS6_IJS8_SA_S9_EEENS6_IJNS7_ILi1EEESI_SI_EEESC_SE_Li256ELb1ELb1ELb1ELb0EEENS1_36VarlenDynamicPersistentTileSchedulerILi128ELi64ELi256ELi256ELb1ELb1ELb0ELb1ELb0ELb1EEEEEEEEEvNT_6ParamsE)
        .other          _ZN7cutlass13device_kernelIN5flash19enable_sm80_to_sm89INS1_16FlashAttnFwdSm80INS1_25CollectiveMainloopFwdSm80ILi8ELi1ELb0EN4cute5tupleIJNS5_1CILi128EEENS7_ILi64EEENS7_ILi256EEEEEELi256ENS_6half_tEfNS_4arch4Sm80ELb0ELb1ELb0ELb1ELb0ELb0ELb1ELb1EEENS1_21CollectiveEpilogueFwdINS6_IJS8_SA_S9_EEENS6_IJNS7_ILi1EEESI_SI_EEESC_SE_Li256ELb1ELb1ELb1ELb0EEENS1_36VarlenDynamicPersistentTileSchedulerILi128ELi64ELi256ELi256ELb1ELb1ELb0ELb1ELb0ELb1EEEEEEEEEvNT_6ParamsE,@"STO_CUDA_ENTRY STV_DEFAULT"
_ZN7cutlass13device_kernelIN5flash19enable_sm80_to_sm89INS1_16FlashAttnFwdSm80INS1_25CollectiveMainloopFwdSm80ILi8ELi1ELb0EN4cute5tupleIJNS5_1CILi128EEENS7_ILi64EEENS7_ILi256EEEEEELi256ENS_6half_tEfNS_4arch4Sm80ELb0ELb1ELb0ELb1ELb0ELb0ELb1ELb1EEENS1_21CollectiveEpilogueFwdINS6_IJS8_SA_S9_EEENS6_IJNS7_ILi1EEESI_SI_EEESC_SE_Li256ELb1ELb1ELb1ELb0EEENS1_36VarlenDynamicPersistentTileSchedulerILi128ELi64ELi256ELi256ELb1ELb1ELb0ELb1ELb0ELb1EEEEEEEEEvNT_6ParamsE:
[----:B------:R-:W-:Y:S01]  /*0000*/  LDC R1, c[0x0][0x28] ;  /* 0x00000a00ff017b82 */ /* 0x000fe20000000800 */
[----:B------:R-:W-:Y:S05]  /*0010*/  EXIT ;  /* 0x000000000000794d */ /* 0x000fea0003800000 */
.L_x_31:
        /* <DEDUP_REMOVED lines=14> */
.L_x_67:


//--------------------- .text._ZN7cutlass13device_kernelIN5flash19enable_sm80_to_sm89INS1_16FlashAttnFwdSm80INS1_25CollectiveMainloopFwdSm80ILi8ELi1ELb0EN4cute5tupleIJNS5_1CILi128EEENS7_ILi48EEENS7_ILi256EEEEEELi256ENS_6half_tEfNS_4arch4Sm80ELb0ELb1ELb0ELb1ELb0ELb1ELb1ELb1EEENS1_21CollectiveEpilogueFwdINS6_IJS8_SA_S9_EEENS6_IJNS7_ILi1EEESI_SI_EEESC_SE_Li256ELb1ELb1ELb1ELb0EEENS1_36VarlenDynamicPersistentTileSchedulerILi128ELi48ELi256ELi256ELb1ELb1ELb0ELb1ELb0ELb1EEEEEEEEEvNT_6ParamsE --------------------------
	.section	.text._ZN7cutlass13device_kernelIN5flash19enable_sm80_to_sm89INS1_16FlashAttnFwdSm80INS1_25CollectiveMainloopFwdSm80ILi8ELi1ELb0EN4cute5tupleIJNS5_1CILi128EEENS7_ILi48EEENS7_ILi256EEEEEELi256ENS_6half_tEfNS_4arch4Sm80ELb0ELb1ELb0ELb1ELb0ELb1ELb1ELb1EEENS1_21CollectiveEpilogueFwdINS6_IJS8_SA_S9_EEENS6_IJNS7_ILi1EEESI_SI_EEESC_SE_Li256ELb1ELb1ELb1ELb0EEENS1_36VarlenDynamicPersistentTileSchedulerILi128ELi48ELi256ELi256ELb1ELb1ELb0ELb1ELb0ELb1EEEEEEEEEvNT_6ParamsE,"ax",@progbits
	.align	128
.text._ZN7cutlass13device_kernelIN5flash19enable_sm80_to_sm89INS1_16FlashAttnFwdSm80INS1_25CollectiveMainloopFwdSm80ILi8ELi1ELb0EN4cute5tupleIJNS5_1CILi128EEENS7_ILi48EEENS7_ILi256EEEEEELi256ENS_6half_tEfNS_4arch4Sm80ELb0ELb1ELb0ELb1ELb0ELb1ELb1ELb1EEENS1_21CollectiveEpilogueFwdINS6_IJS8_SA_S9_EEENS6_IJNS7_ILi1EEESI_SI_EEESC_SE_Li256ELb1ELb1ELb1ELb0EEENS1_36VarlenDynamicPersistentTileSchedulerILi128ELi48ELi256ELi256ELb1ELb1ELb0ELb1ELb0ELb1EEEEEEEEEvNT_6ParamsE:
        .type           _ZN7cutlass13device_kernelIN5flash19enable_sm80_to_sm89INS1_16FlashAttnFwdSm80INS1_25CollectiveMainloopFwdSm80ILi8ELi1ELb0EN4cute5tupleIJNS5_1CILi128EEENS7_ILi48EEENS7_ILi256EEEEEELi256ENS_6half_tEfNS_4arch4Sm80ELb0ELb1ELb0ELb1ELb0ELb1ELb1ELb1EEENS1_21CollectiveEpilogueFwdINS6_IJS8_SA_S9_EEENS6_IJNS7_ILi1EEESI_SI_EEESC_SE_Li256ELb1ELb1ELb1ELb0EEENS1_36VarlenDynamicPersistentTileSchedulerILi128ELi48ELi256ELi256ELb1ELb1ELb0ELb1ELb0ELb1EEEEEEEEEvNT_6ParamsE,@function
        .size           _ZN7cutlass13device_kernelIN5flash19enable_sm80_to_sm89INS1_16FlashAttnFwdSm80INS1_25CollectiveMainloopFwdSm80ILi8ELi1ELb0EN4cute5tupleIJNS5_1CILi128EEENS7_ILi48EEENS7_ILi256EEEEEELi256ENS_6half_tEfNS_4arch4Sm80ELb0ELb1ELb0ELb1ELb0ELb1ELb1ELb1EEENS1_21CollectiveEpilogueFwdINS6_IJS8_SA_S9_EEENS6_IJNS7_ILi1EEESI_SI_EEESC_SE_Li256ELb1ELb1ELb1ELb0EEENS1_36VarlenDynamicPersistentTileSchedulerILi128ELi48ELi256ELi256ELb1ELb1ELb0ELb1ELb0ELb1EEEEEEEEEvNT_6ParamsE,(.L_x_68 - _ZN7cutlass13device_kernelIN5flash19enable_sm80_to_sm89INS1_16FlashAttnFwdSm80INS1_25CollectiveMainloopFwdSm80ILi8ELi1ELb0EN4cute5tupleIJNS5_1CILi128EEENS7_ILi48EEENS7_ILi256EEEEEELi256ENS_6half_tEfNS_4arch4Sm80ELb0ELb1ELb0ELb1ELb0ELb1ELb1ELb1EEENS1_21CollectiveEpilogueFwdINS6_IJS8_SA_S9_EEENS6_IJNS7_ILi1EEESI_SI_EEESC_SE_Li256ELb1ELb1ELb1ELb0EEENS1_36VarlenDynamicPersistentTileSchedulerILi128ELi48ELi256ELi256ELb1ELb1ELb0ELb1ELb0ELb1EEEEEEEEEvNT_6ParamsE)
        .other          _ZN7cutlass13device_kernelIN5flash19enable_sm80_to_sm89INS1_16FlashAttnFwdSm80INS1_25CollectiveMainloopFwdSm80ILi8ELi1ELb0EN4cute5tupleIJNS5_1CILi128EEENS7_ILi48EEENS7_ILi256EEEEEELi256ENS_6half_tEfNS_4arch4Sm80ELb0ELb1ELb0ELb1ELb0ELb1ELb1ELb1EEENS1_21CollectiveEpilogueFwdINS6_IJS8_SA_S9_EEENS6_IJNS7_ILi1EEESI_SI_EEESC_SE_Li256ELb1ELb1ELb1ELb0EEENS1_36VarlenDynamicPersistentTileSchedulerILi128ELi48ELi256ELi256ELb1ELb1ELb0ELb1ELb0ELb1EEEEEEEEEvNT_6ParamsE,@"STO_CUDA_ENTRY STV_DEFAULT"
_ZN7cutlass13device_kernelIN5flash19enable_sm80_to_sm89INS1_16FlashAttnFwdSm80INS1_25CollectiveMainloopFwdSm80ILi8ELi1ELb0EN4cute5tupleIJNS5_1CILi128EEENS7_ILi48EEENS7_ILi256EEEEEELi256ENS_6half_tEfNS_4arch4Sm80ELb0ELb1ELb0ELb1ELb0ELb1ELb1ELb1EEENS1_21CollectiveEpilogueFwdINS6_IJS8_SA_S9_EEENS6_IJNS7_ILi1EEESI_SI_EEESC_SE_Li256ELb1ELb1ELb1ELb0EEENS1_36VarlenDynamicPersistentTileSchedulerILi128ELi48ELi256ELi256ELb1ELb1ELb0ELb1ELb0ELb1EEEEEEEEEvNT_6ParamsE:
[----:B------:R-:W-:Y:S01]  /*0000*/  LDC R1, c[0x0][0x28] ;  /* 0x00000a00ff017b82 */ /* 0x000fe20000000800 */
[----:B------:R-:W-:Y:S05]  /*0010*/  EXIT ;  /* 0x000000000000794d */ /* 0x000fea0003800000 */
.L_x_32:
        /* <DEDUP_REMOVED lines=14> */
.L_x_68:


//--------------------- .text._ZN7cutlass13device_kernelIN5flash19enable_sm80_to_sm89INS1_16FlashAttnFwdSm80INS1_25CollectiveMainloopFwdSm80ILi8ELi1ELb0EN4cute5tupleIJNS5_1CILi128EEENS7_ILi96EEENS7_ILi256EEEEEELi256ENS_6half_tEfNS_4arch4Sm80ELb1ELb0ELb0ELb0ELb0ELb0ELb1ELb1EEENS1_21CollectiveEpilogueFwdINS6_IJS8_SA_S9_EEENS6_IJNS7_ILi1EEESI_SI_EEESC_SE_Li256ELb0ELb1ELb1ELb0EEENS1_30DynamicPersistentTileSchedulerILi256ELi256ELb1ELb1ELb0EEEEEEEEEvNT_6ParamsE --------------------------
	.section	.text._ZN7cutlass13device_kernelIN5flash19enable_sm80_to_sm89INS1_16FlashAttnFwdSm80INS1_25CollectiveMainloopFwdSm80ILi8ELi1ELb0EN4cute5tupleIJNS5_1CILi128EEENS7_ILi96EEENS7_ILi256EEEEEELi256ENS_6half_tEfNS_4arch4Sm80ELb1ELb0ELb0ELb0ELb0ELb0ELb1ELb1EEENS1_21CollectiveEpilogueFwdINS6_IJS8_SA_S9_EEENS6_IJNS7_ILi1EEESI_SI_EEESC_SE_Li256ELb0ELb1ELb1ELb0EEENS1_30DynamicPersistentTileSchedulerILi256ELi256ELb1ELb1ELb0EEEEEEEEEvNT_6ParamsE,"ax",@progbits
	.align	128
.text._ZN7cutlass13device_kernelIN5flash19enable_sm80_to_sm89INS1_16FlashAttnFwdSm80INS1_25CollectiveMainloopFwdSm80ILi8ELi1ELb0EN4cute5tupleIJNS5_1CILi128EEENS7_ILi96EEENS7_ILi256EEEEEELi256ENS_6half_tEfNS_4arch4Sm80ELb1ELb0ELb0ELb0ELb0ELb0ELb1ELb1EEENS1_21CollectiveEpilogueFwdINS6_IJS8_SA_S9_EEENS6_IJNS7_ILi1EEESI_SI_EEESC_SE_Li256ELb0ELb1ELb1ELb0EEENS1_30DynamicPersistentTileSchedulerILi256ELi256ELb1ELb1ELb0EEEEEEEEEvNT_6ParamsE:
        .type           _ZN7cutlass13device_kernelIN5flash19enable_sm80_to_sm89INS1_16FlashAttnFwdSm80INS1_25CollectiveMainloopFwdSm80ILi8ELi1ELb0EN4cute5tupleIJNS5_1CILi128EEENS7_ILi96EEENS7_ILi256EEEEEELi256ENS_6half_tEfNS_4arch4Sm80ELb1ELb0ELb0ELb0ELb0ELb0ELb1ELb1EEENS1_21CollectiveEpilogueFwdINS6_IJS8_SA_S9_EEENS6_IJNS7_ILi1EEESI_SI_EEESC_SE_Li256ELb0ELb1ELb1ELb0EEENS1_30DynamicPersistentTileSchedulerILi256ELi256ELb1ELb1ELb0EEEEEEEEEvNT_6ParamsE,@function
        .size           _ZN7cutlass13device_kernelIN5flash19enable_sm80_to_sm89INS1_16FlashAttnFwdSm80INS1_25CollectiveMainloopFwdSm80ILi8ELi1ELb0EN4cute5tupleIJNS5_1CILi128EEENS7_ILi96EEENS7_ILi256EEEEEELi256ENS_6half_tEfNS_4arch4Sm80ELb1ELb0ELb0ELb0ELb0ELb0ELb1ELb1EEENS1_21CollectiveEpilogueFwdINS6_IJS8_SA_S9_EEENS6_IJNS7_ILi1EEESI_SI_EEESC_SE_Li256ELb0ELb1ELb1ELb0EEENS1_30DynamicPersistentTileSchedulerILi256ELi256ELb1ELb1ELb0EEEEEEEEEvNT_6ParamsE,(.L_x_69 - _ZN7cutlass13device_kernelIN5flash19enable_sm80_to_sm89INS1_16FlashAttnFwdSm80INS1_25CollectiveMainloopFwdSm80ILi8ELi1ELb0EN4cute5tupleIJNS5_1CILi128EEENS7_ILi96EEENS7_ILi256EEEEEELi256ENS_6half_tEfNS_4arch4Sm80ELb1ELb0ELb0ELb0ELb0ELb0ELb1ELb1EEENS1_21CollectiveEpilogueFwdINS6_IJS8_SA_S9_EEENS6_IJNS7_ILi1EEESI_SI_EEESC_SE_Li256ELb0ELb1ELb1ELb0EEENS1_30DynamicPersistentTileSchedulerILi256ELi256ELb1ELb1ELb0EEEEEEEEEvNT_6ParamsE)
        .other          _ZN7cutlass13device_kernelIN5flash19enable_sm80_to_sm89INS1_16FlashAttnFwdSm80INS1_25CollectiveMainloopFwdSm80ILi8ELi1ELb0EN4cute5tupleIJNS5_1CILi128EEENS7_ILi96EEENS7_ILi256EEEEEELi256ENS_6half_tEfNS_4arch4Sm80ELb1ELb0ELb0ELb0ELb0ELb0ELb1ELb1EEENS1_21CollectiveEpilogueFwdINS6_IJS8_SA_S9_EEENS6_IJNS7_ILi1EEESI_SI_EEESC_SE_Li256ELb0ELb1ELb1ELb0EEENS1_30DynamicPersistentTileSchedulerILi256ELi256ELb1ELb1ELb0EEEEEEEEEvNT_6ParamsE,@"STO_CUDA_ENTRY STV_DEFAULT"
_ZN7cutlass13device_kernelIN5flash19enable_sm80_to_sm89INS1_16FlashAttnFwdSm80INS1_25CollectiveMainloopFwdSm80ILi8ELi1ELb0EN4cute5tupleIJNS5_1CILi128EEENS7_ILi96EEENS7_ILi256EEEEEELi256ENS_6half_tEfNS_4arch4Sm80ELb1ELb0ELb0ELb0ELb0ELb0ELb1ELb1EEENS1_21CollectiveEpilogueFwdINS6_IJS8_SA_S9_EEENS6_IJNS7_ILi1EEESI_SI_EEESC_SE_Li256ELb0ELb1ELb1ELb0EEENS1_30DynamicPersistentTileSchedulerILi256ELi256ELb1ELb1ELb0EEEEEEEEEvNT_6ParamsE:
[----:B------:R-:W-:Y:S01]  /*0000*/  LDC R1, c[0x0][0x28] ;  /* 0x00000a00ff017b82 */ /* 0x000fe20000000800 */
[----:B------:R-:W-:Y:S05]  /*0010*/  EXIT ;  /* 0x000000000000794d */ /* 0x000fea0003800000 */
.L_x_33:
        /* <DEDUP_REMOVED lines=14> */
.L_x_69:


//--------------------- .text._ZN7cutlass13device_kernelIN5flash19enable_sm80_to_sm89INS1_16FlashAttnFwdSm80INS1_25CollectiveMainloopFwdSm80ILi8ELi1ELb0EN4cute5tupleIJNS5_1CILi128EEENS7_ILi64EEENS7_ILi256EEEEEELi256ENS_6half_tEfNS_4arch4Sm80ELb1ELb0ELb0ELb1ELb0ELb0ELb1ELb1EEENS1_21CollectiveEpilogueFwdINS6_IJS8_SA_S9_EEENS6_IJNS7_ILi1EEESI_SI_EEESC_SE_Li256ELb1ELb1ELb1ELb0EEENS1_36VarlenDynamicPersistentTileSchedulerILi128ELi64ELi256ELi256ELb1ELb1ELb0ELb1ELb1ELb1EEEEEEEEEvNT_6ParamsE --------------------------
	.section	.text._ZN7cutlass13device_kernelIN5flash19enable_sm80_to_sm89INS1_16FlashAttnFwdSm80INS1_25CollectiveMainloopFwdSm80ILi8ELi1ELb0EN4cute5tupleIJNS5_1CILi128EEENS7_ILi64EEENS7_ILi256EEEEEELi256ENS_6half_tEfNS_4arch4Sm80ELb1ELb0ELb0ELb1ELb0ELb0ELb1ELb1EEENS1_21CollectiveEpilogueFwdINS6_IJS8_SA_S9_EEENS6_IJNS7_ILi1EEESI_SI_EEESC_SE_Li256ELb1ELb1ELb1ELb0EEENS1_36VarlenDynamicPersistentTileSchedulerILi128ELi64ELi256ELi256ELb1ELb1ELb0ELb1ELb1ELb1EEEEEEEEEvNT_6ParamsE,"ax",@progbits
	.align	128
.text._ZN7cutlass13device_kernelIN5flash19enable_sm80_to_sm89INS1_16FlashAttnFwdSm80INS1_25CollectiveMainloopFwdSm80ILi8ELi1ELb0EN4cute5tupleIJNS5_1CILi128EEENS7_ILi64EEENS7_ILi256EEEEEELi256ENS_6half_tEfNS_4arch4Sm80ELb1ELb0ELb0ELb1ELb0ELb0ELb1ELb1EEENS1_21CollectiveEpilogueFwdINS6_IJS8_SA_S9_EEENS6_IJNS7_ILi1EEESI_SI_EEESC_SE_Li256ELb1ELb1ELb1ELb0EEENS1_36VarlenDynamicPersistentTileSchedulerILi128ELi64ELi256ELi256ELb1ELb1ELb0ELb1ELb1ELb1EEEEEEEEEvNT_6ParamsE:
        .type           _ZN7cutlass13device_kernelIN5flash19enable_sm80_to_sm89INS1_16FlashAttnFwdSm80INS1_25CollectiveMainloopFwdSm80ILi8ELi1ELb0EN4cute5tupleIJNS5_1CILi128EEENS7_ILi64EEENS7_ILi256EEEEEELi256ENS_6half_tEfNS_4arch4Sm80ELb1ELb0ELb0ELb1ELb0ELb0ELb1ELb1EEENS1_21CollectiveEpilogueFwdINS6_IJS8_SA_S9_EEENS6_IJNS7_ILi1EEESI_SI_EEESC_SE_Li256ELb1ELb1ELb1ELb0EEENS1_36VarlenDynamicPersistentTileSchedulerILi128ELi64ELi256ELi256ELb1ELb1ELb0ELb1ELb1ELb1EEEEEEEEEvNT_6ParamsE,@function
        .size           _ZN7cutlass13device_kernelIN5flash19enable_sm80_to_sm89INS1_16FlashAttnFwdSm80INS1_25CollectiveMainloopFwdSm80ILi8ELi1ELb0EN4cute5tupleIJNS5_1CILi128EEENS7_ILi64EEENS7_ILi256EEEEEELi256ENS_6half_tEfNS_4arch4Sm80ELb1ELb0ELb0ELb1ELb0ELb0ELb1ELb1EEENS1_21CollectiveEpilogueFwdINS6_IJS8_SA_S9_EEENS6_IJNS7_ILi1EEESI_SI_EEESC_SE_Li256ELb1ELb1ELb1ELb0EEENS1_36VarlenDynamicPersistentTileSchedulerILi128ELi64ELi256ELi256ELb1ELb1ELb0ELb1ELb1ELb1EEEEEEEEEvNT_6ParamsE,(.L_x_70 - _ZN7cutlass13device_kernelIN5flash19enable_sm80_to_sm89INS1_16FlashAttnFwdSm80INS1_25CollectiveMainloopFwdSm80ILi8ELi1ELb0EN4cute5tupleIJNS5_1CILi128EEENS7_ILi64EEENS7_ILi256EEEEEELi256ENS_6half_tEfNS_4arch4Sm80ELb1ELb0ELb0ELb1ELb0ELb0ELb1ELb1EEENS1_21CollectiveEpilogueFwdINS6_IJS8_SA_S9_EEENS6_IJNS7_ILi1EEESI_SI_EEESC_SE_Li256ELb1ELb1ELb1ELb0EEENS1_36VarlenDynamicPersistentTileSchedulerILi128ELi64ELi256ELi256ELb1ELb1ELb0ELb1ELb1ELb1EEEEEEEEEvNT_6ParamsE)
        .other          _ZN7cutlass13device_kernelIN5flash19enable_sm80_to_sm89INS1_16FlashAttnFwdSm80INS1_25CollectiveMainloopFwdSm80ILi8ELi1ELb0EN4cute5tupleIJNS5_1CILi128EEENS7_ILi64EEENS7_ILi256EEEEEELi256ENS_6half_tEfNS_4arch4Sm80ELb1ELb0ELb0ELb1ELb0ELb0ELb1ELb1EEENS1_21CollectiveEpilogueFwdINS6_IJS8_SA_S9_EEENS6_IJNS7_ILi1EEESI_SI_EEESC_SE_Li256ELb1ELb1ELb1ELb0EEENS1_36VarlenDynamicPersistentTileSchedulerILi128ELi64ELi256ELi256ELb1ELb1ELb0ELb1ELb1ELb1EEEEEEEEEvNT_6ParamsE,@"STO_CUDA_ENTRY STV_DEFAULT"
_ZN7cutlass13device_kernelIN5flash19enable_sm80_to_sm89INS1_16FlashAttnFwdSm80INS1_25CollectiveMainloopFwdSm80ILi8ELi1ELb0EN4cute5tupleIJNS5_1CILi128EEENS7_ILi64EEENS7_ILi256EEEEEELi256ENS_6half_tEfNS_4arch4Sm80ELb1ELb0ELb0ELb1ELb0ELb0ELb1ELb1EEENS1_21CollectiveEpilogueFwdINS6_IJS8_SA_S9_EEENS6_IJNS7_ILi1EEESI_SI_EEESC_SE_Li256ELb1ELb1ELb1ELb0EEENS1_36VarlenDynamicPersistentTileSchedulerILi128ELi64ELi256ELi256ELb1ELb1ELb0ELb1ELb1ELb1EEEEEEEEEvNT_6ParamsE:
[----:B------:R-:W-:Y:S01]  /*0000*/  LDC R1, c[0x0][0x28] ;  /* 0x00000a00ff017b82 */ /* 0x000fe20000000800 */
[----:B------:R-:W-:Y:S05]  /*0010*/  EXIT ;  /* 0x000000000000794d */ /* 0x000fea0003800000 */
.L_x_34:
        /* <DEDUP_REMOVED lines=14> */
.L_x_70:


//--------------------- .text._ZN7cutlass13device_kernelIN5flash19enable_sm80_to_sm89INS1_16FlashAttnFwdSm80INS1_25CollectiveMainloopFwdSm80ILi8ELi1ELb0EN4cute5tupleIJNS5_1CILi128EEENS7_ILi48EEENS7_ILi256EEEEEELi256ENS_6half_tEfNS_4arch4Sm80ELb1ELb0ELb0ELb1ELb0ELb1ELb1ELb1EEENS1_21CollectiveEpilogueFwdINS6_IJS8_SA_S9_EEENS6_IJNS7_ILi1EEESI_SI_EEESC_SE_Li256ELb1ELb1ELb1ELb0EEENS1_36VarlenDynamicPersistentTileSchedulerILi128ELi48ELi256ELi256ELb1ELb1ELb0ELb1ELb1ELb1EEEEEEEEEvNT_6ParamsE --------------------------
	.section	.text._ZN7cutlass13device_kernelIN5flash19enable_sm80_to_sm89INS1_16FlashAttnFwdSm80INS1_25CollectiveMainloopFwdSm80ILi8ELi1ELb0EN4cute5tupleIJNS5_1CILi128EEENS7_ILi48EEENS7_ILi256EEEEEELi256ENS_6half_tEfNS_4arch4Sm80ELb1ELb0ELb0ELb1ELb0ELb1ELb1ELb1EEENS1_21CollectiveEpilogueFwdINS6_IJS8_SA_S9_EEENS6_IJNS7_ILi1EEESI_SI_EEESC_SE_Li256ELb1ELb1ELb1ELb0EEENS1_36VarlenDynamicPersistentTileSchedulerILi128ELi48ELi256ELi256ELb1ELb1ELb0ELb1ELb1ELb1EEEEEEEEEvNT_6ParamsE,"ax",@progbits
	.align	128
.text._ZN7cutlass13device_kernelIN5flash19enable_sm80_to_sm89INS1_16FlashAttnFwdSm80INS1_25CollectiveMainloopFwdSm80ILi8ELi1ELb0EN4cute5tupleIJNS5_1CILi128EEENS7_ILi48EEENS7_ILi256EEEEEELi256ENS_6half_tEfNS_4arch4Sm80ELb1ELb0ELb0ELb1ELb0ELb1ELb1ELb1EEENS1_21CollectiveEpilogueFwdINS6_IJS8_SA_S9_EEENS6_IJNS7_ILi1EEESI_SI_EEESC_SE_Li256ELb1ELb1ELb1ELb0EEENS1_36VarlenDynamicPersistentTileSchedulerILi128ELi48ELi256ELi256ELb1ELb1ELb0ELb1ELb1ELb1EEEEEEEEEvNT_6ParamsE:
        .type           _ZN7cutlass13device_kernelIN5flash19enable_sm80_to_sm89INS1_16FlashAttnFwdSm80INS1_25CollectiveMainloopFwdSm80ILi8ELi1ELb0EN4cute5tupleIJNS5_1CILi128EEENS7_ILi48EEENS7_ILi256EEEEEELi256ENS_6half_tEfNS_4arch4Sm80ELb1ELb0ELb0ELb1ELb0ELb1ELb1ELb1EEENS1_21CollectiveEpilogueFwdINS6_IJS8_SA_S9_EEENS6_IJNS7_ILi1EEESI_SI_EEESC_SE_Li256ELb1ELb1ELb1ELb0EEENS1_36VarlenDynamicPersistentTileSchedulerILi128ELi48ELi256ELi256ELb1ELb1ELb0ELb1ELb1ELb1EEEEEEEEEvNT_6ParamsE,@function
        .size           _ZN7cutlass13device_kernelIN5flash19enable_sm80_to_sm89INS1_16FlashAttnFwdSm80INS1_25CollectiveMainloopFwdSm80ILi8ELi1ELb0EN4cute5tupleIJNS5_1CILi128EEENS7_ILi48EEENS7_ILi256EEEEEELi256ENS_6half_tEfNS_4arch4Sm80ELb1ELb0ELb0ELb1ELb0ELb1ELb1ELb1EEENS1_21CollectiveEpilogueFwdINS6_IJS8_SA_S9_EEENS6_IJNS7_ILi1EEESI_SI_EEESC_SE_Li256ELb1ELb1ELb1ELb0EEENS1_36VarlenDynamicPersistentTileSchedulerILi128ELi48ELi256ELi256ELb1ELb1ELb0ELb1ELb1ELb1EEEEEEEEEvNT_6ParamsE,(.L_x_71 - _ZN7cutlass13device_kernelIN5flash19enable_sm80_to_sm89INS1_16FlashAttnFwdSm80INS1_25CollectiveMainloopFwdSm80ILi8ELi1ELb0EN4cute5tupleIJNS5_1CILi128EEENS7_ILi48EEENS7_ILi256EEEEEELi256ENS_6half_tEfNS_4arch4Sm80ELb1ELb0ELb0ELb1ELb0ELb1ELb1ELb1EEENS1_21CollectiveEpilogueFwdINS6_IJS8_SA_S9_EEENS6_IJNS7_ILi1EEESI_SI_EEESC_SE_Li256ELb1ELb1ELb1ELb0EEENS1_36VarlenDynamicPersistentTileSchedulerILi128ELi48ELi256ELi256ELb1ELb1ELb0ELb1ELb1ELb1EEEEEEEEEvNT_6ParamsE)
        .other          _ZN7cutlass13device_kernelIN5flash19enable_sm80_to_sm89INS1_16FlashAttnFwdSm80INS1_25CollectiveMainloopFwdSm80ILi8ELi1ELb0EN4cute5tupleIJNS5_1CILi128EEENS7_ILi48EEENS7_ILi256EEEEEELi256ENS_6half_tEfNS_4arch4Sm80ELb1ELb0ELb0ELb1ELb0ELb1ELb1ELb1EEENS1_21CollectiveEpilogueFwdINS6_IJS8_SA_S9_EEENS6_IJNS7_ILi1EEESI_SI_EEESC_SE_Li256ELb1ELb1ELb1ELb0EEENS1_36VarlenDynamicPersistentTileSchedulerILi128ELi48ELi256ELi256ELb1ELb1ELb0ELb1ELb1ELb1EEEEEEEEEvNT_6ParamsE,@"STO_CUDA_ENTRY STV_DEFAULT"
_ZN7cutlass13device_kernelIN5flash19enable_sm80_to_sm89INS1_16FlashAttnFwdSm80INS1_25CollectiveMainloopFwdSm80ILi8ELi1ELb0EN4cute5tupleIJNS5_1CILi128EEENS7_ILi48EEENS7_ILi256EEEEEELi256ENS_6half_tEfNS_4arch4Sm80ELb1ELb0ELb0ELb1ELb0ELb1ELb1ELb1EEENS1_21CollectiveEpilogueFwdINS6_IJS8_SA_S9_EEENS6_IJNS7_ILi1EEESI_SI_EEESC_SE_Li256ELb1ELb1ELb1ELb0EEENS1_36VarlenDynamicPersistentTileSchedulerILi128ELi48ELi256ELi256ELb1ELb1ELb0ELb1ELb1ELb1EEEEEEEEEvNT_6ParamsE:
[----:B------:R-:W-:Y:S01]  /*0000*/  LDC R1, c[0x0][0x28] ;  /* 0x00000a00ff017b82 */ /* 0x000fe20000000800 */
[----:B------:R-:W-:Y:S05]  /*0010*/  EXIT ;  /* 0x000000000000794d */ /* 0x000fea0003800000 */
.L_x_35:
        /* <DEDUP_REMOVED lines=14> */
.L_x_71:


//--------------------- .nv.shared.reserved.0     --------------------------
	.section	.nv.shared.reserved.0,"aw",@nobits
	.weak		__nv_reservedSMEM_offset_0_alias
	.size		__nv_reservedSMEM_offset_0_alias, 0, 0
	.other		__nv_reservedSMEM_offset_0_alias,@"STO_CUDA_RESERVED_SHARED STV_DEFAULT"
__nv_reservedSMEM_offset_0_alias:
	.zero		0


//--------------------- .nv.global                --------------------------
	.section	.nv.global,"aw",@nobits
.nv.global:
	.type		_ZN83_INTERNAL_63ead672_47_flash_fwd_hdim256_fp16_split_softcapall_sm80_cu_49158569_37134cute1_E,@object
	.size		_ZN83_INTERNAL_63ead672_47_flash_fwd_hdim256_fp16_split_softcapall_sm80_cu_49158569_37134cute1_E,(_ZN83_INTERNAL_63ead672_47_flash_fwd_hdim256_fp16_split_softcapall_sm80_cu_49158569_37134cuda3std3__45__cpo6cbeginE - _ZN83_INTERNAL_63ead672_47_flash_fwd_hdim256_fp16_split_softcapall_sm80_cu_49158569_37134cute1_E)
_ZN83_INTERNAL_63ead672_47_flash_fwd_hdim256_fp16_split_softcapall_sm80_cu_49158569_37134cute1_E:
	.zero		1
	.type		_ZN83_INTERNAL_63ead672_47_flash_fwd_hdim256_fp16_split_softcapall_sm80_cu_49158569_37134cuda3std3__45__cpo6cbeginE,@object
	.size		_ZN83_INTERNAL_63ead672_47_flash_fwd_hdim256_fp16_split_softcapall_sm80_cu_49158569_37134cuda3std3__45__cpo6cbeginE,(_ZN83_INTERNAL_63ead672_47_flash_fwd_hdim256_fp16_split_softcapall_sm80_cu_49158569_37134cuda3std3__48in_placeE - _ZN83_INTERNAL_63ead672_47_flash_fwd_hdim256_fp16_split_softcapall_sm80_cu_49158569_37134cuda3std3__45__cpo6cbeginE)
_ZN83_INTERNAL_63ead672_47_flash_fwd_hdim256_fp16_split_softcapall_sm80_cu_49158569_37134cuda3std3__45__cpo6cbeginE:
	.zero		1
	.type		_ZN83_INTERNAL_63ead672_47_flash_fwd_hdim256_fp16_split_softcapall_sm80_cu_49158569_37134cuda3std3__48in_placeE,@object
	.size		_ZN83_INTERNAL_63ead672_47_flash_fwd_hdim256_fp16_split_softcapall_sm80_cu_49158569_37134cuda3std3__48in_placeE,(_ZN83_INTERNAL_63ead672_47_flash_fwd_hdim256_fp16_split_softcapall_sm80_cu_49158569_37134cuda3std6ranges3__45__cpo9iter_moveE - _ZN83_INTERNAL_63ead672_47_flash_fwd_hdim256_fp16_split_softcapall_sm80_cu_49158569_37134cuda3std3__48in_placeE)
_ZN83_INTERNAL_63ead672_47_flash_fwd_hdim256_fp16_split_softcapall_sm80_cu_49158569_37134cuda3std3__48in_placeE:
	.zero		1
	.type		_ZN83_INTERNAL_63ead672_47_flash_fwd_hdim256_fp16_split_softcapall_sm80_cu_49158569_37134cuda3std6ranges3__45__cpo9iter_moveE,@object
	.size		_ZN83_INTERNAL_63ead672_47_flash_fwd_hdim256_fp16_split_softcapall_sm80_cu_49158569_37134cuda3std6ranges3__45__cpo9iter_moveE,(_ZN83_INTERNAL_63ead672_47_flash_fwd_hdim256_fp16_split_softcapall_sm80_cu_49158569_37134cuda3std3__45__cpo5beginE - _ZN83_INTERNAL_63ead672_47_flash_fwd_hdim256_fp16_split_softcapall_sm80_cu_49158569_37134cuda3std6ranges3__45__cpo9iter_moveE)
_ZN83_INTERNAL_63ead672_47_flash_fwd_hdim256_fp16_split_softcapall_sm80_cu_49158569_37134cuda3std6ranges3__45__cpo9iter_moveE:
	.zero		1
	.type		_ZN83_INTERNAL_63ead672_47_flash_fwd_hdim256_fp16_split_softcapall_sm80_cu_49158569_37134cuda3std3__45__cpo5beginE,@object
	.size		_ZN83_INTERNAL_63ead672_47_flash_fwd_hdim256_fp16_split_softcapall_sm80_cu_49158569_37134cuda3std3__45__cpo5beginE,(_ZN83_INTERNAL_63ead672_47_flash_fwd_hdim256_fp16_split_softcapall_sm80_cu_49158569_37134cuda3std3__485_GLOBAL__N__63ead672_47_flash_fwd_hdim256_fp16_split_softcapall_sm80_cu_49158569_37136ignoreE - _ZN83_INTERNAL_63ead672_47_flash_fwd_hdim256_fp16_split_softcapall_sm80_cu_49158569_37134cuda3std3__45__cpo5beginE)
_ZN83_INTERNAL_63ead672_47_flash_fwd_hdim256_fp16_split_softcapall_sm80_cu_49158569_37134cuda3std3__45__cpo5beginE:
	.zero		1
	.type		_ZN83_INTERNAL_63ead672_47_flash_fwd_hdim256_fp16_split_softcapall_sm80_cu_49158569_37134cuda3std3__485_GLOBAL__N__63ead672_47_flash_fwd_hdim256_fp16_split_softcapall_sm80_cu_49158569_37136ignoreE,@object
	.size		_ZN83_INTERNAL_63ead672_47_flash_fwd_hdim256_fp16_split_softcapall_sm80_cu_49158569_37134cuda3std3__485_GLOBAL__N__63ead672_47_flash_fwd_hdim256_fp16_split_softcapall_sm80_cu_49158569_37136ignoreE,(_ZN83_INTERNAL_63ead672_47_flash_fwd_hdim256_fp16_split_softcapall_sm80_cu_49158569_37134cute7productE - _ZN83_INTERNAL_63ead672_47_flash_fwd_hdim256_fp16_split_softcapall_sm80_cu_49158569_37134cuda3std3__485_GLOBAL__N__63ead672_47_flash_fwd_hdim256_fp16_split_softcapall_sm80_cu_49158569_37136ignoreE)
_ZN83_INTERNAL_63ead672_47_flash_fwd_hdim256_fp16_split_softcapall_sm80_cu_49158569_37134cuda3std3__485_GLOBAL__N__63ead672_47_flash_fwd_hdim256_fp16_split_softcapall_sm80_cu_49158569_37136ignoreE:
	.zero		1
	.type		_ZN83_INTERNAL_63ead672_47_flash_fwd_hdim256_fp16_split_softcapall_sm80_cu_49158569_37134cute7productE,@object
	.size		_ZN83_INTERNAL_63ead672_47_flash_fwd_hdim256_fp16_split_softcapall_sm80_cu_49158569_37134cute7productE,(_ZN83_INTERNAL_63ead672_47_flash_fwd_hdim256_fp16_split_softcapall_sm80_cu_49158569_37134cuda3std3__45__cpo3endE - _ZN83_INTERNAL_63ead672_47_flash_fwd_hdim256_fp16_split_softcapall_sm80_cu_49158569_37134cute7productE)
_ZN83_INTERNAL_63ead672_47_flash_fwd_hdim256_fp16_split_softcapall_sm80_cu_49158569_37134cute7productE:
	.zero		1
	.type		_ZN83_INTERNAL_63ead672_47_flash_fwd_hdim256_fp16_split_softcapall_sm80_cu_49158569_37134cuda3std3__45__cpo3endE,@object
	.size		_ZN83_INTERNAL_63ead672_47_flash_fwd_hdim256_fp16_split_softcapall_sm80_cu_49158569_37134cuda3std3__45__cpo3endE,(_ZN83_INTERNAL_63ead672_47_flash_fwd_hdim256_fp16_split_softcapall_sm80_cu_49158569_37134cuda3std3__419piecewise_constructE - _ZN83_INTERNAL_63ead672_47_flash_fwd_hdim256_fp16_split_softcapall_sm80_cu_49158569_37134cuda3std3__45__cpo3endE)
_ZN83_INTERNAL_63ead672_47_flash_fwd_hdim256_fp16_split_softcapall_sm80_cu_49158569_37134cuda3std3__45__cpo3endE:
	.zero		1
	.type		_ZN83_INTERNAL_63ead672_47_flash_fwd_hdim256_fp16_split_softcapall_sm80_cu_49158569_37134cuda3std3__419piecewise_constructE,@object
	.size		_ZN83_INTERNAL_63ead672_47_flash_fwd_hdim256_fp16_split_softcapall_sm80_cu_49158569_37134cuda3std3__419piecewise_constructE,(_ZN83_INTERNAL_63ead672_47_flash_fwd_hdim256_fp16_split_softcapall_sm80_cu_49158569_37134cuda3std3__45__cpo4cendE - _ZN83_INTERNAL_63ead672_47_flash_fwd_hdim256_fp16_split_softcapall_sm80_cu_49158569_37134cuda3std3__419piecewise_constructE)
_ZN83_INTERNAL_63ead672_47_flash_fwd_hdim256_fp16_split_softcapall_sm80_cu_49158569_37134cuda3std3__419piecewise_constructE:
	.zero		1
	.type		_ZN83_INTERNAL_63ead672_47_flash_fwd_hdim256_fp16_split_softcapall_sm80_cu_49158569_37134cuda3std3__45__cpo4cendE,@object
	.size		_ZN83_INTERNAL_63ead672_47_flash_fwd_hdim256_fp16_split_softcapall_sm80_cu_49158569_37134cuda3std3__45__cpo4cendE,(_ZN83_INTERNAL_63ead672_47_flash_fwd_hdim256_fp16_split_softcapall_sm80_cu_49158569_37134cuda3std6ranges3__45__cpo4swapE - _ZN83_INTERNAL_63ead672_47_flash_fwd_hdim256_fp16_split_softcapall_sm80_cu_49158569_37134cuda3std3__45__cpo4cendE)
_ZN83_INTERNAL_63ead672_47_flash_fwd_hdim256_fp16_split_softcapall_sm80_cu_49158569_37134cuda3std3__45__cpo4cendE:
	.zero		1
	.type		_ZN83_INTERNAL_63ead672_47_flash_fwd_hdim256_fp16_split_softcapall_sm80_cu_49158569_37134cuda3std6ranges3__45__cpo4swapE,@object
	.size		_ZN83_INTERNAL_63ead672_47_flash_fwd_hdim256_fp16_split_softcapall_sm80_cu_49158569_37134cuda3std6ranges3__45__cpo4swapE,(.L_7 - _ZN83_INTERNAL_63ead672_47_flash_fwd_hdim256_fp16_split_softcapall_sm80_cu_49158569_37134cuda3std6ranges3__45__cpo4swapE)
_ZN83_INTERNAL_63ead672_47_flash_fwd_hdim256_fp16_split_softcapall_sm80_cu_49158569_37134cuda3std6ranges3__45__cpo4swapE:
	.zero		1
.L_7:


//--------------------- .nv.constant0._ZN7cutlass13device_kernelIN5flash19enable_sm80_to_sm89INS1_16FlashAttnFwdSm80INS1_25CollectiveMainloopFwdSm80ILi8ELi1ELb1EN4cute5tupleIJNS5_1CILi128EEENS7_ILi64EEENS7_ILi256EEEEEELi256ENS_6half_tEfNS_4arch4Sm80ELb0ELb0ELb1ELb0ELb0ELb0ELb1ELb1EEENS1_21CollectiveEpilogueFwdINS6_IJS8_SA_S9_EEENS6_IJNS7_ILi1EEESI_SI_EEESC_SE_Li256ELb0ELb1ELb1ELb0EEENS1_19SingleTileSchedulerILb0ELb1ELb1ELi128EEEEEEEEEvNT_6ParamsE --------------------------
	.section	.nv.constant0._ZN7cutlass13device_kernelIN5flash19enable_sm80_to_sm89INS1_16FlashAttnFwdSm80INS1_25CollectiveMainloopFwdSm80ILi8ELi1ELb1EN4cute5tupleIJNS5_1CILi128EEENS7_ILi64EEENS7_ILi256EEEEEELi256ENS_6half_tEfNS_4arch4Sm80ELb0ELb0ELb1ELb0ELb0ELb0ELb1ELb1EEENS1_21CollectiveEpilogueFwdINS6_IJS8_SA_S9_EEENS6_IJNS7_ILi1EEESI_SI_EEESC_SE_Li256ELb0ELb1ELb1ELb0EEENS1_19SingleTileSchedulerILb0ELb1ELb1ELi128EEEEEEEEEvNT_6ParamsE,"a",@progbits
	.sectionflags	@""
	.align	4
.nv.constant0._ZN7cutlass13device_kernelIN5flash19enable_sm80_to_sm89INS1_16FlashAttnFwdSm80INS1_25CollectiveMainloopFwdSm80ILi8ELi1ELb1EN4cute5tupleIJNS5_1CILi128EEENS7_ILi64EEENS7_ILi256EEEEEELi256ENS_6half_tEfNS_4arch4Sm80ELb0ELb0ELb1ELb0ELb0ELb0ELb1ELb1EEENS1_21CollectiveEpilogueFwdINS6_IJS8_SA_S9_EEENS6_IJNS7_ILi1EEESI_SI_EEESC_SE_Li256ELb0ELb1ELb1ELb0EEENS1_19SingleTileSchedulerILb0ELb1ELb1ELi128EEEEEEEEEvNT_6ParamsE:
	.zero		1576


//--------------------- .nv.constant0._ZN7cutlass13device_kernelIN5flash19enable_sm80_to_sm89INS1_16FlashAttnFwdSm80INS1_25CollectiveMainloopFwdSm80ILi8ELi1ELb1EN4cute5tupleIJNS5_1CILi128EEENS7_ILi48EEENS7_ILi256EEEEEELi256ENS_6half_tEfNS_4arch4Sm80ELb0ELb0ELb1ELb1ELb0ELb0ELb1ELb1EEENS1_21CollectiveEpilogueFwdINS6_IJS8_SA_S9_EEENS6_IJNS7_ILi1EEESI_SI_EEESC_SE_Li256ELb1ELb1ELb1ELb0EEENS1_36VarlenDynamicPersistentTileSchedulerILi128ELi48ELi256ELi256ELb1ELb1ELb0ELb0ELb1ELb1EEEEEEEEEvNT_6ParamsE --------------------------
	.section	.nv.constant0._ZN7cutlass13device_kernelIN5flash19enable_sm80_to_sm89INS1_16FlashAttnFwdSm80INS1_25CollectiveMainloopFwdSm80ILi8ELi1ELb1EN4cute5tupleIJNS5_1CILi128EEENS7_ILi48EEENS7_ILi256EEEEEELi256ENS_6half_tEfNS_4arch4Sm80ELb0ELb0ELb1ELb1ELb0ELb0ELb1ELb1EEENS1_21CollectiveEpilogueFwdINS6_IJS8_SA_S9_EEENS6_IJNS7_ILi1EEESI_SI_EEESC_SE_Li256ELb1ELb1ELb1ELb0EEENS1_36VarlenDynamicPersistentTileSchedulerILi128ELi48ELi256ELi256ELb1ELb1ELb0ELb0ELb1ELb1EEEEEEEEEvNT_6ParamsE,"a",@progbits
	.sectionflags	@""
	.align	4
.nv.constant0._ZN7cutlass13device_kernelIN5flash19enable_sm80_to_sm89INS1_16FlashAttnFwdSm80INS1_25CollectiveMainloopFwdSm80ILi8ELi1ELb1EN4cute5tupleIJNS5_1CILi128EEENS7_ILi48EEENS7_ILi256EEEEEELi256ENS_6half_tEfNS_4arch4Sm80ELb0ELb0ELb1ELb1ELb0ELb0ELb1ELb1EEENS1_21CollectiveEpilogueFwdINS6_IJS8_SA_S9_EEENS6_IJNS7_ILi1EEESI_SI_EEESC_SE_Li256ELb1ELb1ELb1ELb0EEENS1_36VarlenDynamicPersistentTileSchedulerILi128ELi48ELi256ELi256ELb1ELb1ELb0ELb0ELb1ELb1EEEEEEEEEvNT_6ParamsE:
	.zero		1608


//--------------------- .nv.constant0._ZN7cutlass13device_kernelIN5flash19enable_sm80_to_sm89INS1_16FlashAttnFwdSm80INS1_25CollectiveMainloopFwdSm80ILi8ELi1ELb0EN4cute5tupleIJNS5_1CILi128EEENS7_ILi32EEENS7_ILi256EEEEEELi256ENS_6half_tEfNS_4arch4Sm80ELb0ELb0ELb1ELb1ELb0ELb1ELb1ELb1EEENS1_21CollectiveEpilogueFwdINS6_IJS8_SA_S9_EEENS6_IJNS7_ILi1EEESI_SI_EEESC_SE_Li256ELb1ELb1ELb1ELb0EEENS1_36VarlenDynamicPersistentTileSchedulerILi128ELi32ELi256ELi256ELb1ELb1ELb0ELb0ELb1ELb1EEEEEEEEEvNT_6ParamsE --------------------------
	.section	.nv.constant0._ZN7cutlass13device_kernelIN5flash19enable_sm80_to_sm89INS1_16FlashAttnFwdSm80INS1_25CollectiveMainloopFwdSm80ILi8ELi1ELb0EN4cute5tupleIJNS5_1CILi128EEENS7_ILi32EEENS7_ILi256EEEEEELi256ENS_6half_tEfNS_4arch4Sm80ELb0ELb0ELb1ELb1ELb0ELb1ELb1ELb1EEENS1_21CollectiveEpilogueFwdINS6_IJS8_SA_S9_EEENS6_IJNS7_ILi1EEESI_SI_EEESC_SE_Li256ELb1ELb1ELb1ELb0EEENS1_36VarlenDynamicPersistentTileSchedulerILi128ELi32ELi256ELi256ELb1ELb1ELb0ELb0ELb1ELb1EEEEEEEEEvNT_6ParamsE,"a",@progbits
	.sectionflags	@""
	.align	4
.nv.constant0._ZN7cutlass13device_kernelIN5flash19enable_sm80_to_sm89INS1_16FlashAttnFwdSm80INS1_25CollectiveMainloopFwdSm80ILi8ELi1ELb0EN4cute5tupleIJNS5_1CILi128EEENS7_ILi32EEENS7_ILi256EEEEEELi256ENS_6half_tEfNS_4arch4Sm80ELb0ELb0ELb1ELb1ELb0ELb1ELb1ELb1EEENS1_21CollectiveEpilogueFwdINS6_IJS8_SA_S9_EEENS6_IJNS7_ILi1EEESI_SI_EEESC_SE_Li256ELb1ELb1ELb1ELb0EEENS1_36VarlenDynamicPersistentTileSchedulerILi128ELi32ELi256ELi256ELb1ELb1ELb0ELb0ELb1ELb1EEEEEEEEEvNT_6ParamsE:
	.zero		1608


//--------------------- .nv.constant0._ZN7cutlass13device_kernelIN5flash19enable_sm80_to_sm89INS1_16FlashAttnFwdSm80INS1_25CollectiveMainloopFwdSm80ILi8ELi1ELb1EN4cute5tupleIJNS5_1CILi128EEENS7_ILi48EEENS7_ILi256EEEEEELi256ENS_6half_tEfNS_4arch4Sm80ELb0ELb1ELb1ELb0ELb0ELb0ELb1ELb1EEENS1_21CollectiveEpilogueFwdINS6_IJS8_SA_S9_EEENS6_IJNS7_ILi1EEESI_SI_EEESC_SE_Li256ELb0ELb1ELb1ELb0EEENS1_19SingleTileSchedulerILb0ELb1ELb1ELi128EEEEEEEEEvNT_6ParamsE --------------------------
	.section	.nv.constant0._ZN7cutlass13device_kernelIN5flash19enable_sm80_to_sm89INS1_16FlashAttnFwdSm80INS1_25CollectiveMainloopFwdSm80ILi8ELi1ELb1EN4cute5tupleIJNS5_1CILi128EEENS7_ILi48EEENS7_ILi256EEEEEELi256ENS_6half_tEfNS_4arch4Sm80ELb0ELb1ELb1ELb0ELb0ELb0ELb1ELb1EEENS1_21CollectiveEpilogueFwdINS6_IJS8_SA_S9_EEENS6_IJNS7_ILi1EEESI_SI_EEESC_SE_Li256ELb0ELb1ELb1ELb0EEENS1_19SingleTileSchedulerILb0ELb1ELb1ELi128EEEEEEEEEvNT_6ParamsE,"a",@progbits
	.sectionflags	@""
	.align	4
.nv.constant0._ZN7cutlass13device_kernelIN5flash19enable_sm80_to_sm89INS1_16FlashAttnFwdSm80INS1_25CollectiveMainloopFwdSm80ILi8ELi1ELb1EN4cute5tupleIJNS5_1CILi128EEENS7_ILi48EEENS7_ILi256EEEEEELi256ENS_6half_tEfNS_4arch4Sm80ELb0ELb1ELb1ELb0ELb0ELb0ELb1ELb1EEENS1_21CollectiveEpilogueFwdINS6_IJS8_SA_S9_EEENS6_IJNS7_ILi1EEESI_SI_EEESC_SE_Li256ELb0ELb1ELb1ELb0EEENS1_19SingleTileSchedulerILb0ELb1ELb1ELi128EEEEEEEEEvNT_6ParamsE:
	.zero		1576


//--------------------- .nv.constant0._ZN7cutlass13device_kernelIN5flash19enable_sm80_to_sm89INS1_16FlashAttnFwdSm80INS1_25CollectiveMainloopFwdSm80ILi8ELi1ELb1EN4cute5tupleIJNS5_1CILi128EEENS7_ILi48EEENS7_ILi256EEEEEELi256ENS_6half_tEfNS_4arch4Sm80ELb0ELb1ELb1ELb1ELb0ELb0ELb1ELb1EEENS1_21CollectiveEpilogueFwdINS6_IJS8_SA_S9_EEENS6_IJNS7_ILi1EEESI_SI_EEESC_SE_Li256ELb1ELb1ELb1ELb0EEENS1_36VarlenDynamicPersistentTileSchedulerILi128ELi48ELi256ELi256ELb1ELb1ELb0ELb1ELb0ELb1EEEEEEEEEvNT_6ParamsE --------------------------
	.section	.nv.constant0._ZN7cutlass13device_kernelIN5flash19enable_sm80_to_sm89INS1_16FlashAttnFwdSm80INS1_25CollectiveMainloopFwdSm80ILi8ELi1ELb1EN4cute5tupleIJNS5_1CILi128EEENS7_ILi48EEENS7_ILi256EEEEEELi256ENS_6half_tEfNS_4arch4Sm80ELb0ELb1ELb1ELb1ELb0ELb0ELb1ELb1EEENS1_21CollectiveEpilogueFwdINS6_IJS8_SA_S9_EEENS6_IJNS7_ILi1EEESI_SI_EEESC_SE_Li256ELb1ELb1ELb1ELb0EEENS1_36VarlenDynamicPersistentTileSchedulerILi128ELi48ELi256ELi256ELb1ELb1ELb0ELb1ELb0ELb1EEEEEEEEEvNT_6ParamsE,"a",@progbits
	.sectionflags	@""
	.align	4
.nv.constant0._ZN7cutlass13device_kernelIN5flash19enable_sm80_to_sm89INS1_16FlashAttnFwdSm80INS1_25CollectiveMainloopFwdSm80ILi8ELi1ELb1EN4cute5tupleIJNS5_1CILi128EEENS7_ILi48EEENS7_ILi256EEEEEELi256ENS_6half_tEfNS_4arch4Sm80ELb0ELb1ELb1ELb1ELb0ELb0ELb1ELb1EEENS1_21CollectiveEpilogueFwdINS6_IJS8_SA_S9_EEENS6_IJNS7_ILi1EEESI_SI_EEESC_SE_Li256ELb1ELb1ELb1ELb0EEENS1_36VarlenDynamicPersistentTileSchedulerILi128ELi48ELi256ELi256ELb1ELb1ELb0ELb1ELb0ELb1EEEEEEEEEvNT_6ParamsE:
	.zero		1608


//--------------------- .nv.constant0._ZN7cutlass13device_kernelIN5flash19enable_sm80_to_sm89INS1_16FlashAttnFwdSm80INS1_25CollectiveMainloopFwdSm80ILi8ELi1ELb0EN4cute5tupleIJNS5_1CILi128EEENS7_ILi32EEENS7_ILi256EEEEEELi256ENS_6half_tEfNS_4arch4Sm80ELb0ELb1ELb1ELb1ELb0ELb1ELb1ELb1EEENS1_21CollectiveEpilogueFwdINS6_IJS8_SA_S9_EEENS6_IJNS7_ILi1EEESI_SI_EEESC_SE_Li256ELb1ELb1ELb1ELb0EEENS1_36VarlenDynamicPersistentTileSchedulerILi128ELi32ELi256ELi256ELb1ELb1ELb0ELb1ELb0ELb1EEEEEEEEEvNT_6ParamsE --------------------------
	.section	.nv.constant0._ZN7cutlass13device_kernelIN5flash19enable_sm80_to_sm89INS1_16FlashAttnFwdSm80INS1_25CollectiveMainloopFwdSm80ILi8ELi1ELb0EN4cute5tupleIJNS5_1CILi128EEENS7_ILi32EEENS7_ILi256EEEEEELi256ENS_6half_tEfNS_4arch4Sm80ELb0ELb1ELb1ELb1ELb0ELb1ELb1ELb1EEENS1_21CollectiveEpilogueFwdINS6_IJS8_SA_S9_EEENS6_IJNS7_ILi1EEESI_SI_EEESC_SE_Li256ELb1ELb1ELb1ELb0EEENS1_36VarlenDynamicPersistentTileSchedulerILi128ELi32ELi256ELi256ELb1ELb1ELb0ELb1ELb0ELb1EEEEEEEEEvNT_6ParamsE,"a",@progbits
	.sectionflags	@""
	.align	4
.nv.constant0._ZN7cutlass13device_kernelIN5flash19enable_sm80_to_sm89INS1_16FlashAttnFwdSm80INS1_25CollectiveMainloopFwdSm80ILi8ELi1ELb0EN4cute5tupleIJNS5_1CILi128EEENS7_ILi32EEENS7_ILi256EEEEEELi256ENS_6half_tEfNS_4arch4Sm80ELb0ELb1ELb1ELb1ELb0ELb1ELb1ELb1EEENS1_21CollectiveEpilogueFwdINS6_IJS8_SA_S9_EEENS6_IJNS7_ILi1EEESI_SI_EEESC_SE_Li256ELb1ELb1ELb1ELb0EEENS1_36VarlenDynamicPersistentTileSchedulerILi128ELi32ELi256ELi256ELb1ELb1ELb0ELb1ELb0ELb1EEEEEEEEEvNT_6ParamsE:
	.zero		1608


//--------------------- .nv.constant0._ZN7cutlass13device_kernelIN5flash19enable_sm80_to_sm89INS1_16FlashAttnFwdSm80INS1_25CollectiveMainloopFwdSm80ILi8ELi1ELb1EN4cute5tupleIJNS5_1CILi128EEENS7_ILi64EEENS7_ILi256EEEEEELi256ENS_6half_tEfNS_4arch4Sm80ELb1ELb0ELb1ELb0ELb0ELb0ELb1ELb1EEENS1_21CollectiveEpilogueFwdINS6_IJS8_SA_S9_EEENS6_IJNS7_ILi1EEESI_SI_EEESC_SE_Li256ELb0ELb1ELb1ELb0EEENS1_30DynamicPersistentTileSchedulerILi256ELi256ELb1ELb1ELb0EEEEEEEEEvNT_6ParamsE --------------------------
	.section	.nv.constant0._ZN7cutlass13device_kernelIN5flash19enable_sm80_to_sm89INS1_16FlashAttnFwdSm80INS1_25CollectiveMainloopFwdSm80ILi8ELi1ELb1EN4cute5tupleIJNS5_1CILi128EEENS7_ILi64EEENS7_ILi256EEEEEELi256ENS_6half_tEfNS_4arch4Sm80ELb1ELb0ELb1ELb0ELb0ELb0ELb1ELb1EEENS1_21CollectiveEpilogueFwdINS6_IJS8_SA_S9_EEENS6_IJNS7_ILi1EEESI_SI_EEESC_SE_Li256ELb0ELb1ELb1ELb0EEENS1_30DynamicPersistentTileSchedulerILi256ELi256ELb1ELb1ELb0EEEEEEEEEvNT_6ParamsE,"a",@progbits
	.sectionflags	@""
	.align	4
.nv.constant0._ZN7cutlass13device_kernelIN5flash19enable_sm80_to_sm89INS1_16FlashAttnFwdSm80INS1_25CollectiveMainloopFwdSm80ILi8ELi1ELb1EN4cute5tupleIJNS5_1CILi128EEENS7_ILi64EEENS7_ILi256EEEEEELi256ENS_6half_tEfNS_4arch4Sm80ELb1ELb0ELb1ELb0ELb0ELb0ELb1ELb1EEENS1_21CollectiveEpilogueFwdINS6_IJS8_SA_S9_EEENS6_IJNS7_ILi1EEESI_SI_EEESC_SE_Li256ELb0ELb1ELb1ELb0EEENS1_30DynamicPersistentTileSchedulerILi256ELi256ELb1ELb1ELb0EEEEEEEEEvNT_6ParamsE:
	.zero		1592


//--------------------- .nv.constant0._ZN7cutlass13device_kernelIN5flash19enable_sm80_to_sm89INS1_16FlashAttnFwdSm80INS1_25CollectiveMainloopFwdSm80ILi8ELi1ELb1EN4cute5tupleIJNS5_1CILi128EEENS7_ILi48EEENS7_ILi256EEEEEELi256ENS_6half_tEfNS_4arch4Sm80ELb1ELb0ELb1ELb1ELb0ELb0ELb1ELb1EEENS1_21CollectiveEpilogueFwdINS6_IJS8_SA_S9_EEENS6_IJNS7_ILi1EEESI_SI_EEESC_SE_Li256ELb1ELb1ELb1ELb0EEENS1_36VarlenDynamicPersistentTileSchedulerILi128ELi48ELi256ELi256ELb1ELb1ELb0ELb1ELb1ELb1EEEEEEEEEvNT_6ParamsE --------------------------
	.section	.nv.constant0._ZN7cutlass13device_kernelIN5flash19enable_sm80_to_sm89INS1_16FlashAttnFwdSm80INS1_25CollectiveMainloopFwdSm80ILi8ELi1ELb1EN4cute5tupleIJNS5_1CILi128EEENS7_ILi48EEENS7_ILi256EEEEEELi256ENS_6half_tEfNS_4arch4Sm80ELb1ELb0ELb1ELb1ELb0ELb0ELb1ELb1EEENS1_21CollectiveEpilogueFwdINS6_IJS8_SA_S9_EEENS6_IJNS7_ILi1EEESI_SI_EEESC_SE_Li256ELb1ELb1ELb1ELb0EEENS1_36VarlenDynamicPersistentTileSchedulerILi128ELi48ELi256ELi256ELb1ELb1ELb0ELb1ELb1ELb1EEEEEEEEEvNT_6ParamsE,"a",@progbits
	.sectionflags	@""
	.align	4
.nv.constant0._ZN7cutlass13device_kernelIN5flash19enable_sm80_to_sm89INS1_16FlashAttnFwdSm80INS1_25CollectiveMainloopFwdSm80ILi8ELi1ELb1EN4cute5tupleIJNS5_1CILi128EEENS7_ILi48EEENS7_ILi256EEEEEELi256ENS_6half_tEfNS_4arch4Sm80ELb1ELb0ELb1ELb1ELb0ELb0ELb1ELb1EEENS1_21CollectiveEpilogueFwdINS6_IJS8_SA_S9_EEENS6_IJNS7_ILi1EEESI_SI_EEESC_SE_Li256ELb1ELb1ELb1ELb0EEENS1_36VarlenDynamicPersistentTileSchedulerILi128ELi48ELi256ELi256ELb1ELb1ELb0ELb1ELb1ELb1EEEEEEEEEvNT_6ParamsE:
	.zero		1608


//--------------------- .nv.constant0._ZN7cutlass13device_kernelIN5flash19enable_sm80_to_sm89INS1_16FlashAttnFwdSm80INS1_25CollectiveMainloopFwdSm80ILi8ELi1ELb0EN4cute5tupleIJNS5_1CILi128EEENS7_ILi32EEENS7_ILi256EEEEEELi256ENS_6half_tEfNS_4arch4Sm80ELb1ELb0ELb1ELb1ELb0ELb1ELb1ELb1EEENS1_21CollectiveEpilogueFwdINS6_IJS8_SA_S9_EEENS6_IJNS7_ILi1EEESI_SI_EEESC_SE_Li256ELb1ELb1ELb1ELb0EEENS1_36VarlenDynamicPersistentTileSchedulerILi128ELi32ELi256ELi256ELb1ELb1ELb0ELb1ELb1ELb1EEEEEEEEEvNT_6ParamsE --------------------------
	.section	.nv.constant0._ZN7cutlass13device_kernelIN5flash19enable_sm80_to_sm89INS1_16FlashAttnFwdSm80INS1_25CollectiveMainloopFwdSm80ILi8ELi1ELb0EN4cute5tupleIJNS5_1CILi128EEENS7_ILi32EEENS7_ILi256EEEEEELi256ENS_6half_tEfNS_4arch4Sm80ELb1ELb0ELb1ELb1ELb0ELb1ELb1ELb1EEENS1_21CollectiveEpilogueFwdINS6_IJS8_SA_S9_EEENS6_IJNS7_ILi1EEESI_SI_EEESC_SE_Li256ELb1ELb1ELb1ELb0EEENS1_36VarlenDynamicPersistentTileSchedulerILi128ELi32ELi256ELi256ELb1ELb1ELb0ELb1ELb1ELb1EEEEEEEEEvNT_6ParamsE,"a",@progbits
	.sectionflags	@""
	.align	4
.nv.constant0._ZN7cutlass13device_kernelIN5flash19enable_sm80_to_sm89INS1_16FlashAttnFwdSm80INS1_25CollectiveMainloopFwdSm80ILi8ELi1ELb0EN4cute5tupleIJNS5_1CILi128EEENS7_ILi32EEENS7_ILi256EEEEEELi256ENS_6half_tEfNS_4arch4Sm80ELb1ELb0ELb1ELb1ELb0ELb1ELb1ELb1EEENS1_21CollectiveEpilogueFwdINS6_IJS8_SA_S9_EEENS6_IJNS7_ILi1EEESI_SI_EEESC_SE_Li256ELb1ELb1ELb1ELb0EEENS1_36VarlenDynamicPersistentTileSchedulerILi128ELi32ELi256ELi256ELb1ELb1ELb0ELb1ELb1ELb1EEEEEEEEEvNT_6ParamsE:
	.zero		1608


//--------------------- .nv.constant0._ZN7cutlass13device_kernelIN5flash19enable_sm80_to_sm89INS1_16FlashAttnFwdSm80INS1_25CollectiveMainloopFwdSm80ILi8ELi1ELb0EN4cute5tupleIJNS5_1CILi128EEENS7_ILi96EEENS7_ILi256EEEEEELi256ENS_6half_tEfNS_4arch4Sm80ELb0ELb0ELb1ELb0ELb0ELb0ELb1ELb1EEENS1_21CollectiveEpilogueFwdINS6_IJS8_SA_S9_EEENS6_IJNS7_ILi1EEESI_SI_EEESC_SE_Li256ELb0ELb1ELb1ELb0EEENS1_19SingleTileSchedulerILb0ELb1ELb1ELi128EEEEEEEEEvNT_6ParamsE --------------------------
	.section	.nv.constant0._ZN7cutlass13device_kernelIN5flash19enable_sm80_to_sm89INS1_16FlashAttnFwdSm80INS1_25CollectiveMainloopFwdSm80ILi8ELi1ELb0EN4cute5tupleIJNS5_1CILi128EEENS7_ILi96EEENS7_ILi256EEEEEELi256ENS_6half_tEfNS_4arch4Sm80ELb0ELb0ELb1ELb0ELb0ELb0ELb1ELb1EEENS1_21CollectiveEpilogueFwdINS6_IJS8_SA_S9_EEENS6_IJNS7_ILi1EEESI_SI_EEESC_SE_Li256ELb0ELb1ELb1ELb0EEENS1_19SingleTileSchedulerILb0ELb1ELb1ELi128EEEEEEEEEvNT_6ParamsE,"a",@progbits
	.sectionflags	@""
	.align	4
.nv.constant0._ZN7cutlass13device_kernelIN5flash19enable_sm80_to_sm89INS1_16FlashAttnFwdSm80INS1_25CollectiveMainloopFwdSm80ILi8ELi1ELb0EN4cute5tupleIJNS5_1CILi128EEENS7_ILi96EEENS7_ILi256EEEEEELi256ENS_6half_tEfNS_4arch4Sm80ELb0ELb0ELb1ELb0ELb0ELb0ELb1ELb1EEENS1_21CollectiveEpilogueFwdINS6_IJS8_SA_S9_EEENS6_IJNS7_ILi1EEESI_SI_EEESC_SE_Li256ELb0ELb1ELb1ELb0EEENS1_19SingleTileSchedulerILb0ELb1ELb1ELi128EEEEEEEEEvNT_6ParamsE:
	.zero		1576


//--------------------- .nv.constant0._ZN7cutlass13device_kernelIN5flash19enable_sm80_to_sm89INS1_16FlashAttnFwdSm80INS1_25CollectiveMainloopFwdSm80ILi8ELi1ELb0EN4cute5tupleIJNS5_1CILi128EEENS7_ILi64EEENS7_ILi256EEEEEELi256ENS_6half_tEfNS_4arch4Sm80ELb0ELb0ELb1ELb1ELb0ELb0ELb1ELb1EEENS1_21CollectiveEpilogueFwdINS6_IJS8_SA_S9_EEENS6_IJNS7_ILi1EEESI_SI_EEESC_SE_Li256ELb1ELb1ELb1ELb0EEENS1_36VarlenDynamicPersistentTileSchedulerILi128ELi64ELi256ELi256ELb1ELb1ELb0ELb0ELb1ELb1EEEEEEEEEvNT_6ParamsE --------------------------
	.section	.nv.constant0._ZN7cutlass13device_kernelIN5flash19enable_sm80_to_sm89INS1_16FlashAttnFwdSm80INS1_25CollectiveMainloopFwdSm80ILi8ELi1ELb0EN4cute5tupleIJNS5_1CILi128EEENS7_ILi64EEENS7_ILi256EEEEEELi256ENS_6half_tEfNS_4arch4Sm80ELb0ELb0ELb1ELb1ELb0ELb0ELb1ELb1EEENS1_21CollectiveEpilogueFwdINS6_IJS8_SA_S9_EEENS6_IJNS7_ILi1EEESI_SI_EEESC_SE_Li256ELb1ELb1ELb1ELb0EEENS1_36VarlenDynamicPersistentTileSchedulerILi128ELi64ELi256ELi256ELb1ELb1ELb0ELb0ELb1ELb1EEEEEEEEEvNT_6ParamsE,"a",@progbits
	.sectionflags	@""
	.align	4
.nv.constant0._ZN7cutlass13device_kernelIN5flash19enable_sm80_to_sm89INS1_16FlashAttnFwdSm80INS1_25CollectiveMainloopFwdSm80ILi8ELi1ELb0EN4cute5tupleIJNS5_1CILi128EEENS7_ILi64EEENS7_ILi256EEEEEELi256ENS_6half_tEfNS_4arch4Sm80ELb0ELb0ELb1ELb1ELb0ELb0ELb1ELb1EEENS1_21CollectiveEpilogueFwdINS6_IJS8_SA_S9_EEENS6_IJNS7_ILi1EEESI_SI_EEESC_SE_Li256ELb1ELb1ELb1ELb0EEENS1_36VarlenDynamicPersistentTileSchedulerILi128ELi64ELi256ELi256ELb1ELb1ELb0ELb0ELb1ELb1EEEEEEEEEvNT_6ParamsE:
	.zero		1608


//--------------------- .nv.constant0._ZN7cutlass13device_kernelIN5flash19enable_sm80_to_sm89INS1_16FlashAttnFwdSm80INS1_25CollectiveMainloopFwdSm80ILi8ELi1ELb0EN4cute5tupleIJNS5_1CILi128EEENS7_ILi48EEENS7_ILi256EEEEEELi256ENS_6half_tEfNS_4arch4Sm80ELb0ELb0ELb1ELb1ELb0ELb1ELb1ELb1EEENS1_21CollectiveEpilogueFwdINS6_IJS8_SA_S9_EEENS6_IJNS7_ILi1EEESI_SI_EEESC_SE_Li256ELb1ELb1ELb1ELb0EEENS1_36VarlenDynamicPersistentTileSchedulerILi128ELi48ELi256ELi256ELb1ELb1ELb0ELb0ELb1ELb1EEEEEEEEEvNT_6ParamsE --------------------------
	.section	.nv.constant0._ZN7cutlass13device_kernelIN5flash19enable_sm80_to_sm89INS1_16FlashAttnFwdSm80INS1_25CollectiveMainloopFwdSm80ILi8ELi1ELb0EN4cute5tupleIJNS5_1CILi128EEENS7_ILi48EEENS7_ILi256EEEEEELi256ENS_6half_tEfNS_4arch4Sm80ELb0ELb0ELb1ELb1ELb0ELb1ELb1ELb1EEENS1_21CollectiveEpilogueFwdINS6_IJS8_SA_S9_EEENS6_IJNS7_ILi1EEESI_SI_EEESC_SE_Li256ELb1ELb1ELb1ELb0EEENS1_36VarlenDynamicPersistentTileSchedulerILi128ELi48ELi256ELi256ELb1ELb1ELb0ELb0ELb1ELb1EEEEEEEEEvNT_6ParamsE,"a",@progbits
	.sectionflags	@""
	.align	4
.nv.constant0._ZN7cutlass13device_kernelIN5flash19enable_sm80_to_sm89INS1_16FlashAttnFwdSm80INS1_25CollectiveMainloopFwdSm80ILi8ELi1ELb0EN4cute5tupleIJNS5_1CILi128EEENS7_ILi48EEENS7_ILi256EEEEEELi256ENS_6half_tEfNS_4arch4Sm80ELb0ELb0ELb1ELb1ELb0ELb1ELb1ELb1EEENS1_21CollectiveEpilogueFwdINS6_IJS8_SA_S9_EEENS6_IJNS7_ILi1EEESI_SI_EEESC_SE_Li256ELb1ELb1ELb1ELb0EEENS1_36VarlenDynamicPersistentTileSchedulerILi128ELi48ELi256ELi256ELb1ELb1ELb0ELb0ELb1ELb1EEEEEEEEEvNT_6ParamsE:
	.zero		1608


//--------------------- .nv.constant0._ZN7cutlass13device_kernelIN5flash19enable_sm80_to_sm89INS1_16FlashAttnFwdSm80INS1_25CollectiveMainloopFwdSm80ILi8ELi1ELb0EN4cute5tupleIJNS5_1CILi128EEENS7_ILi64EEENS7_ILi256EEEEEELi256ENS_6half_tEfNS_4arch4Sm80ELb0ELb1ELb1ELb0ELb0ELb0ELb1ELb1EEENS1_21CollectiveEpilogueFwdINS6_IJS8_SA_S9_EEENS6_IJNS7_ILi1EEESI_SI_EEESC_SE_Li256ELb0ELb1ELb1ELb0EEENS1_19SingleTileSchedulerILb0ELb1ELb1ELi128EEEEEEEEEvNT_6ParamsE --------------------------
	.section	.nv.constant0._ZN7cutlass13device_kernelIN5flash19enable_sm80_to_sm89INS1_16FlashAttnFwdSm80INS1_25CollectiveMainloopFwdSm80ILi8ELi1ELb0EN4cute5tupleIJNS5_1CILi128EEENS7_ILi64EEENS7_ILi256EEEEEELi256ENS_6half_tEfNS_4arch4Sm80ELb0ELb1ELb1ELb0ELb0ELb0ELb1ELb1EEENS1_21CollectiveEpilogueFwdINS6_IJS8_SA_S9_EEENS6_IJNS7_ILi1EEESI_SI_EEESC_SE_Li256ELb0ELb1ELb1ELb0EEENS1_19SingleTileSchedulerILb0ELb1ELb1ELi128EEEEEEEEEvNT_6ParamsE,"a",@progbits
	.sectionflags	@""
	.align	4
.nv.constant0._ZN7cutlass13device_kernelIN5flash19enable_sm80_to_sm89INS1_16FlashAttnFwdSm80INS1_25CollectiveMainloopFwdSm80ILi8ELi1ELb0EN4cute5tupleIJNS5_1CILi128EEENS7_ILi64EEENS7_ILi256EEEEEELi256ENS_6half_tEfNS_4arch4Sm80ELb0ELb1ELb1ELb0ELb0ELb0ELb1ELb1EEENS1_21CollectiveEpilogueFwdINS6_IJS8_SA_S9_EEENS6_IJNS7_ILi1EEESI_SI_EEESC_SE_Li256ELb0ELb1ELb1ELb0EEENS1_19SingleTileSchedulerILb0ELb1ELb1ELi128EEEEEEEEEvNT_6ParamsE:
	.zero		1576


//--------------------- .nv.constant0._ZN7cutlass13device_kernelIN5flash19enable_sm80_to_sm89INS1_16FlashAttnFwdSm80INS1_25CollectiveMainloopFwdSm80ILi8ELi1ELb0EN4cute5tupleIJNS5_1CILi128EEENS7_ILi64EEENS7_ILi256EEEEEELi256ENS_6half_tEfNS_4arch4Sm80ELb0ELb1ELb1ELb1ELb0ELb0ELb1ELb1EEENS1_21CollectiveEpilogueFwdINS6_IJS8_SA_S9_EEENS6_IJNS7_ILi1EEESI_SI_EEESC_SE_Li256ELb1ELb1ELb1ELb0EEENS1_36VarlenDynamicPersistentTileSchedulerILi128ELi64ELi256ELi256ELb1ELb1ELb0ELb1ELb0ELb1EEEEEEEEEvNT_6ParamsE --------------------------
	.section	.nv.constant0._ZN7cutlass13device_kernelIN5flash19enable_sm80_to_sm89INS1_16FlashAttnFwdSm80INS1_25CollectiveMainloopFwdSm80ILi8ELi1ELb0EN4cute5tupleIJNS5_1CILi128EEENS7_ILi64EEENS7_ILi256EEEEEELi256ENS_6half_tEfNS_4arch4Sm80ELb0ELb1ELb1ELb1ELb0ELb0ELb1ELb1EEENS1_21CollectiveEpilogueFwdINS6_IJS8_SA_S9_EEENS6_IJNS7_ILi1EEESI_SI_EEESC_SE_Li256ELb1ELb1ELb1ELb0EEENS1_36VarlenDynamicPersistentTileSchedulerILi128ELi64ELi256ELi256ELb1ELb1ELb0ELb1ELb0ELb1EEEEEEEEEvNT_6ParamsE,"a",@progbits
	.sectionflags	@""
	.align	4
.nv.constant0._ZN7cutlass13device_kernelIN5flash19enable_sm80_to_sm89INS1_16FlashAttnFwdSm80INS1_25CollectiveMainloopFwdSm80ILi8ELi1ELb0EN4cute5tupleIJNS5_1CILi128EEENS7_ILi64EEENS7_ILi256EEEEEELi256ENS_6half_tEfNS_4arch4Sm80ELb0ELb1ELb1ELb1ELb0ELb0ELb1ELb1EEENS1_21CollectiveEpilogueFwdINS6_IJS8_SA_S9_EEENS6_IJNS7_ILi1EEESI_SI_EEESC_SE_Li256ELb1ELb1ELb1ELb0EEENS1_36VarlenDynamicPersistentTileSchedulerILi128ELi64ELi256ELi256ELb1ELb1ELb0ELb1ELb0ELb1EEEEEEEEEvNT_6ParamsE:
	.zero		1608


//--------------------- .nv.constant0._ZN7cutlass13device_kernelIN5flash19enable_sm80_to_sm89INS1_16FlashAttnFwdSm80INS1_25CollectiveMainloopFwdSm80ILi8ELi1ELb0EN4cute5tupleIJNS5_1CILi128EEENS7_ILi48EEENS7_ILi256EEEEEELi256ENS_6half_tEfNS_4arch4Sm80ELb0ELb1ELb1ELb1ELb0ELb1ELb1ELb1EEENS1_21CollectiveEpilogueFwdINS6_IJS8_SA_S9_EEENS6_IJNS7_ILi1EEESI_SI_EEESC_SE_Li256ELb1ELb1ELb1ELb0EEENS1_36VarlenDynamicPersistentTileSchedulerILi128ELi48ELi256ELi256ELb1ELb1ELb0ELb1ELb0ELb1EEEEEEEEEvNT_6ParamsE --------------------------
	.section	.nv.constant0._ZN7cutlass13device_kernelIN5flash19enable_sm80_to_sm89INS1_16FlashAttnFwdSm80INS1_25CollectiveMainloopFwdSm80ILi8ELi1ELb0EN4cute5tupleIJNS5_1CILi128EEENS7_ILi48EEENS7_ILi256EEEEEELi256ENS_6half_tEfNS_4arch4Sm80ELb0ELb1ELb1ELb1ELb0ELb1ELb1ELb1EEENS1_21CollectiveEpilogueFwdINS6_IJS8_SA_S9_EEENS6_IJNS7_ILi1EEESI_SI_EEESC_SE_Li256ELb1ELb1ELb1ELb0EEENS1_36VarlenDynamicPersistentTileSchedulerILi128ELi48ELi256ELi256ELb1ELb1ELb0ELb1ELb0ELb1EEEEEEEEEvNT_6ParamsE,"a",@progbits
	.sectionflags	@""
	.align	4
.nv.constant0._ZN7cutlass13device_kernelIN5flash19enable_sm80_to_sm89INS1_16FlashAttnFwdSm80INS1_25CollectiveMainloopFwdSm80ILi8ELi1ELb0EN4cute5tupleIJNS5_1CILi128EEENS7_ILi48EEENS7_ILi256EEEEEELi256ENS_6half_tEfNS_4arch4Sm80ELb0ELb1ELb1ELb1ELb0ELb1ELb1ELb1EEENS1_21CollectiveEpilogueFwdINS6_IJS8_SA_S9_EEENS6_IJNS7_ILi1EEESI_SI_EEESC_SE_Li256ELb1ELb1ELb1ELb0EEENS1_36VarlenDynamicPersistentTileSchedulerILi128ELi48ELi256ELi256ELb1ELb1ELb0ELb1ELb0ELb1EEEEEEEEEvNT_6ParamsE:
	.zero		1608


//--------------------- .nv.constant0._ZN7cutlass13device_kernelIN5flash19enable_sm80_to_sm89INS1_16FlashAttnFwdSm80INS1_25CollectiveMainloopFwdSm80ILi8ELi1ELb0EN4cute5tupleIJNS5_1CILi128EEENS7_ILi96EEENS7_ILi256EEEEEELi256ENS_6half_tEfNS_4arch4Sm80ELb1ELb0ELb1ELb0ELb0ELb0ELb1ELb1EEENS1_21CollectiveEpilogueFwdINS6_IJS8_SA_S9_EEENS6_IJNS7_ILi1EEESI_SI_EEESC_SE_Li256ELb0ELb1ELb1ELb0EEENS1_30DynamicPersistentTileSchedulerILi256ELi256ELb1ELb1ELb0EEEEEEEEEvNT_6ParamsE --------------------------
	.section	.nv.constant0._ZN7cutlass13device_kernelIN5flash19enable_sm80_to_sm89INS1_16FlashAttnFwdSm80INS1_25CollectiveMainloopFwdSm80ILi8ELi1ELb0EN4cute5tupleIJNS5_1CILi128EEENS7_ILi96EEENS7_ILi256EEEEEELi256ENS_6half_tEfNS_4arch4Sm80ELb1ELb0ELb1ELb0ELb0ELb0ELb1ELb1EEENS1_21CollectiveEpilogueFwdINS6_IJS8_SA_S9_EEENS6_IJNS7_ILi1EEESI_SI_EEESC_SE_Li256ELb0ELb1ELb1ELb0EEENS1_30DynamicPersistentTileSchedulerILi256ELi256ELb1ELb1ELb0EEEEEEEEEvNT_6ParamsE,"a",@progbits
	.sectionflags	@""
	.align	4
.nv.constant0._ZN7cutlass13device_kernelIN5flash19enable_sm80_to_sm89INS1_16FlashAttnFwdSm80INS1_25CollectiveMainloopFwdSm80ILi8ELi1ELb0EN4cute5tupleIJNS5_1CILi128EEENS7_ILi96EEENS7_ILi256EEEEEELi256ENS_6half_tEfNS_4arch4Sm80ELb1ELb0ELb1ELb0ELb0ELb0ELb1ELb1EEENS1_21CollectiveEpilogueFwdINS6_IJS8_SA_S9_EEENS6_IJNS7_ILi1EEESI_SI_EEESC_SE_Li256ELb0ELb1ELb1ELb0EEENS1_30DynamicPersistentTileSchedulerILi256ELi256ELb1ELb1ELb0EEEEEEEEEvNT_6ParamsE:
	.zero		1592


//--------------------- .nv.constant0._ZN7cutlass13device_kernelIN5flash19enable_sm80_to_sm89INS1_16FlashAttnFwdSm80INS1_25CollectiveMainloopFwdSm80ILi8ELi1ELb0EN4cute5tupleIJNS5_1CILi128EEENS7_ILi64EEENS7_ILi256EEEEEELi256ENS_6half_tEfNS_4arch4Sm80ELb1ELb0ELb1ELb1ELb0ELb0ELb1ELb1EEENS1_21CollectiveEpilogueFwdINS6_IJS8_SA_S9_EEENS6_IJNS7_ILi1EEESI_SI_EEESC_SE_Li256ELb1ELb1ELb1ELb0EEENS1_36VarlenDynamicPersistentTileSchedulerILi128ELi64ELi256ELi256ELb1ELb1ELb0ELb1ELb1ELb1EEEEEEEEEvNT_6ParamsE --------------------------
	.section	.nv.constant0._ZN7cutlass13device_kernelIN5flash19enable_sm80_to_sm89INS1_16FlashAttnFwdSm80INS1_25CollectiveMainloopFwdSm80ILi8ELi1ELb0EN4cute5tupleIJNS5_1CILi128EEENS7_ILi64EEENS7_ILi256EEEEEELi256ENS_6half_tEfNS_4arch4Sm80ELb1ELb0ELb1ELb1ELb0ELb0ELb1ELb1EEENS1_21CollectiveEpilogueFwdINS6_IJS8_SA_S9_EEENS6_IJNS7_ILi1EEESI_SI_EEESC_SE_Li256ELb1ELb1ELb1ELb0EEENS1_36VarlenDynamicPersistentTileSchedulerILi128ELi64ELi256ELi256ELb1ELb1ELb0ELb1ELb1ELb1EEEEEEEEEvNT_6ParamsE,"a",@progbits
	.sectionflags	@""
	.align	4
.nv.constant0._ZN7cutlass13device_kernelIN5flash19enable_sm80_to_sm89INS1_16FlashAttnFwdSm80INS1_25CollectiveMainloopFwdSm80ILi8ELi1ELb0EN4cute5tupleIJNS5_1CILi128EEENS7_ILi64EEENS7_ILi256EEEEEELi256ENS_6half_tEfNS_4arch4Sm80ELb1ELb0ELb1ELb1ELb0ELb0ELb1ELb1EEENS1_21CollectiveEpilogueFwdINS6_IJS8_SA_S9_EEENS6_IJNS7_ILi1EEESI_SI_EEESC_SE_Li256ELb1ELb1ELb1ELb0EEENS1_36VarlenDynamicPersistentTileSchedulerILi128ELi64ELi256ELi256ELb1ELb1ELb0ELb1ELb1ELb1EEEEEEEEEvNT_6ParamsE:
	.zero		1608


//--------------------- .nv.constant0._ZN7cutlass13device_kernelIN5flash19enable_sm80_to_sm89INS1_16FlashAttnFwdSm80INS1_25CollectiveMainloopFwdSm80ILi8ELi1ELb0EN4cute5tupleIJNS5_1CILi128EEENS7_ILi48EEENS7_ILi256EEEEEELi256ENS_6half_tEfNS_4arch4Sm80ELb1ELb0ELb1ELb1ELb0ELb1ELb1ELb1EEENS1_21CollectiveEpilogueFwdINS6_IJS8_SA_S9_EEENS6_IJNS7_ILi1EEESI_SI_EEESC_SE_Li256ELb1ELb1ELb1ELb0EEENS1_36VarlenDynamicPersistentTileSchedulerILi128ELi48ELi256ELi256ELb1ELb1ELb0ELb1ELb1ELb1EEEEEEEEEvNT_6ParamsE --------------------------
	.section	.nv.constant0._ZN7cutlass13device_kernelIN5flash19enable_sm80_to_sm89INS1_16FlashAttnFwdSm80INS1_25CollectiveMainloopFwdSm80ILi8ELi1ELb0EN4cute5tupleIJNS5_1CILi128EEENS7_ILi48EEENS7_ILi256EEEEEELi256ENS_6half_tEfNS_4arch4Sm80ELb1ELb0ELb1ELb1ELb0ELb1ELb1ELb1EEENS1_21CollectiveEpilogueFwdINS6_IJS8_SA_S9_EEENS6_IJNS7_ILi1EEESI_SI_EEESC_SE_Li256ELb1ELb1ELb1ELb0EEENS1_36VarlenDynamicPersistentTileSchedulerILi128ELi48ELi256ELi256ELb1ELb1ELb0ELb1ELb1ELb1EEEEEEEEEvNT_6ParamsE,"a",@progbits
	.sectionflags	@""
	.align	4
.nv.constant0._ZN7cutlass13device_kernelIN5flash19enable_sm80_to_sm89INS1_16FlashAttnFwdSm80INS1_25CollectiveMainloopFwdSm80ILi8ELi1ELb0EN4cute5tupleIJNS5_1CILi128EEENS7_ILi48EEENS7_ILi256EEEEEELi256ENS_6half_tEfNS_4arch4Sm80ELb1ELb0ELb1ELb1ELb0ELb1ELb1ELb1EEENS1_21CollectiveEpilogueFwdINS6_IJS8_SA_S9_EEENS6_IJNS7_ILi1EEESI_SI_EEESC_SE_Li256ELb1ELb1ELb1ELb0EEENS1_36VarlenDynamicPersistentTileSchedulerILi128ELi48ELi256ELi256ELb1ELb1ELb0ELb1ELb1ELb1EEEEEEEEEvNT_6ParamsE:
	.zero		1608


//--------------------- .nv.constant0._ZN7cutlass13device_kernelIN5flash19enable_sm80_to_sm89INS1_16FlashAttnFwdSm80INS1_25CollectiveMainloopFwdSm80ILi8ELi1ELb1EN4cute5tupleIJNS5_1CILi128EEENS7_ILi64EEENS7_ILi256EEEEEELi256ENS_6half_tEfNS_4arch4Sm80ELb0ELb0ELb0ELb0ELb0ELb0ELb1ELb1EEENS1_21CollectiveEpilogueFwdINS6_IJS8_SA_S9_EEENS6_IJNS7_ILi1EEESI_SI_EEESC_SE_Li256ELb0ELb1ELb1ELb0EEENS1_19SingleTileSchedulerILb0ELb1ELb1ELi128EEEEEEEEEvNT_6ParamsE --------------------------
	.section	.nv.constant0._ZN7cutlass13device_kernelIN5flash19enable_sm80_to_sm89INS1_16FlashAttnFwdSm80INS1_25CollectiveMainloopFwdSm80ILi8ELi1ELb1EN4cute5tupleIJNS5_1CILi128EEENS7_ILi64EEENS7_ILi256EEEEEELi256ENS_6half_tEfNS_4arch4Sm80ELb0ELb0ELb0ELb0ELb0ELb0ELb1ELb1EEENS1_21CollectiveEpilogueFwdINS6_IJS8_SA_S9_EEENS6_IJNS7_ILi1EEESI_SI_EEESC_SE_Li256ELb0ELb1ELb1ELb0EEENS1_19SingleTileSchedulerILb0ELb1ELb1ELi128EEEEEEEEEvNT_6ParamsE,"a",@progbits
	.sectionflags	@""
	.align	4
.nv.constant0._ZN7cutlass13device_kernelIN5flash19enable_sm80_to_sm89INS1_16FlashAttnFwdSm80INS1_25CollectiveMainloopFwdSm80ILi8ELi1ELb1EN4cute5tupleIJNS5_1CILi128EEENS7_ILi64EEENS7_ILi256EEEEEELi256ENS_6half_tEfNS_4arch4Sm80ELb0ELb0ELb0ELb0ELb0ELb0ELb1ELb1EEENS1_21CollectiveEpilogueFwdINS6_IJS8_SA_S9_EEENS6_IJNS7_ILi1EEESI_SI_EEESC_SE_Li256ELb0ELb1ELb1ELb0EEENS1_19SingleTileSchedulerILb0ELb1ELb1ELi128EEEEEEEEEvNT_6ParamsE:
	.zero		1576


//--------------------- .nv.constant0._ZN7cutlass13device_kernelIN5flash19enable_sm80_to_sm89INS1_16FlashAttnFwdSm80INS1_25CollectiveMainloopFwdSm80ILi8ELi1ELb1EN4cute5tupleIJNS5_1CILi128EEENS7_ILi48EEENS7_ILi256EEEEEELi256ENS_6half_tEfNS_4arch4Sm80ELb0ELb0ELb0ELb1ELb0ELb0ELb1ELb1EEENS1_21CollectiveEpilogueFwdINS6_IJS8_SA_S9_EEENS6_IJNS7_ILi1EEESI_SI_EEESC_SE_Li256ELb1ELb1ELb1ELb0EEENS1_36VarlenDynamicPersistentTileSchedulerILi128ELi48ELi256ELi256ELb1ELb1ELb0ELb0ELb1ELb1EEEEEEEEEvNT_6ParamsE --------------------------
	.section	.nv.constant0._ZN7cutlass13device_kernelIN5flash19enable_sm80_to_sm89INS1_16FlashAttnFwdSm80INS1_25CollectiveMainloopFwdSm80ILi8ELi1ELb1EN4cute5tupleIJNS5_1CILi128EEENS7_ILi48EEENS7_ILi256EEEEEELi256ENS_6half_tEfNS_4arch4Sm80ELb0ELb0ELb0ELb1ELb0ELb0ELb1ELb1EEENS1_21CollectiveEpilogueFwdINS6_IJS8_SA_S9_EEENS6_IJNS7_ILi1EEESI_SI_EEESC_SE_Li256ELb1ELb1ELb1ELb0EEENS1_36VarlenDynamicPersistentTileSchedulerILi128ELi48ELi256ELi256ELb1ELb1ELb0ELb0ELb1ELb1EEEEEEEEEvNT_6ParamsE,"a",@progbits
	.sectionflags	@""
	.align	4
.nv.constant0._ZN7cutlass13device_kernelIN5flash19enable_sm80_to_sm89INS1_16FlashAttnFwdSm80INS1_25CollectiveMainloopFwdSm80ILi8ELi1ELb1EN4cute5tupleIJNS5_1CILi128EEENS7_ILi48EEENS7_ILi256EEEEEELi256ENS_6half_tEfNS_4arch4Sm80ELb0ELb0ELb0ELb1ELb0ELb0ELb1ELb1EEENS1_21CollectiveEpilogueFwdINS6_IJS8_SA_S9_EEENS6_IJNS7_ILi1EEESI_SI_EEESC_SE_Li256ELb1ELb1ELb1ELb0EEENS1_36VarlenDynamicPersistentTileSchedulerILi128ELi48ELi256ELi256ELb1ELb1ELb0ELb0ELb1ELb1EEEEEEEEEvNT_6ParamsE:
	.zero		1608


//--------------------- .nv.constant0._ZN7cutlass13device_kernelIN5flash19enable_sm80_to_sm89INS1_16FlashAttnFwdSm80INS1_25CollectiveMainloopFwdSm80ILi8ELi1ELb0EN4cute5tupleIJNS5_1CILi128EEENS7_ILi32EEENS7_ILi256EEEEEELi256ENS_6half_tEfNS_4arch4Sm80ELb0ELb0ELb0ELb1ELb0ELb1ELb1ELb1EEENS1_21CollectiveEpilogueFwdINS6_IJS8_SA_S9_EEENS6_IJNS7_ILi1EEESI_SI_EEESC_SE_Li256ELb1ELb1ELb1ELb0EEENS1_36VarlenDynamicPersistentTileSchedulerILi128ELi32ELi256ELi256ELb1ELb1ELb0ELb0ELb1ELb1EEEEEEEEEvNT_6ParamsE --------------------------
	.section	.nv.constant0._ZN7cutlass13device_kernelIN5flash19enable_sm80_to_sm89INS1_16FlashAttnFwdSm80INS1_25CollectiveMainloopFwdSm80ILi8ELi1ELb0EN4cute5tupleIJNS5_1CILi128EEENS7_ILi32EEENS7_ILi256EEEEEELi256ENS_6half_tEfNS_4arch4Sm80ELb0ELb0ELb0ELb1ELb0ELb1ELb1ELb1EEENS1_21CollectiveEpilogueFwdINS6_IJS8_SA_S9_EEENS6_IJNS7_ILi1EEESI_SI_EEESC_SE_Li256ELb1ELb1ELb1ELb0EEENS1_36VarlenDynamicPersistentTileSchedulerILi128ELi32ELi256ELi256ELb1ELb1ELb0ELb0ELb1ELb1EEEEEEEEEvNT_6ParamsE,"a",@progbits
	.sectionflags	@""
	.align	4
.nv.constant0._ZN7cutlass13device_kernelIN5flash19enable_sm80_to_sm89INS1_16FlashAttnFwdSm80INS1_25CollectiveMainloopFwdSm80ILi8ELi1ELb0EN4cute5tupleIJNS5_1CILi128EEENS7_ILi32EEENS7_ILi256EEEEEELi256ENS_6half_tEfNS_4arch4Sm80ELb0ELb0ELb0ELb1ELb0ELb1ELb1ELb1EEENS1_21CollectiveEpilogueFwdINS6_IJS8_SA_S9_EEENS6_IJNS7_ILi1EEESI_SI_EEESC_SE_Li256ELb1ELb1ELb1ELb0EEENS1_36VarlenDynamicPersistentTileSchedulerILi128ELi32ELi256ELi256ELb1ELb1ELb0ELb0ELb1ELb1EEEEEEEEEvNT_6ParamsE:
	.zero		1608


//--------------------- .nv.constant0._ZN7cutlass13device_kernelIN5flash19enable_sm80_to_sm89INS1_16FlashAttnFwdSm80INS1_25CollectiveMainloopFwdSm80ILi8ELi1ELb1EN4cute5tupleIJNS5_1CILi128EEENS7_ILi48EEENS7_ILi256EEEEEELi256ENS_6half_tEfNS_4arch4Sm80ELb0ELb1ELb0ELb0ELb0ELb0ELb1ELb1EEENS1_21CollectiveEpilogueFwdINS6_IJS8_SA_S9_EEENS6_IJNS7_ILi1EEESI_SI_EEESC_SE_Li256ELb0ELb1ELb1ELb0EEENS1_19SingleTileSchedulerILb0ELb1ELb1ELi128EEEEEEEEEvNT_6ParamsE --------------------------
	.section	.nv.constant0._ZN7cutlass13device_kernelIN5flash19enable_sm80_to_sm89INS1_16FlashAttnFwdSm80INS1_25CollectiveMainloopFwdSm80ILi8ELi1ELb1EN4cute5tupleIJNS5_1CILi128EEENS7_ILi48EEENS7_ILi256EEEEEELi256ENS_6half_tEfNS_4arch4Sm80ELb0ELb1ELb0ELb0ELb0ELb0ELb1ELb1EEENS1_21CollectiveEpilogueFwdINS6_IJS8_SA_S9_EEENS6_IJNS7_ILi1EEESI_SI_EEESC_SE_Li256ELb0ELb1ELb1ELb0EEENS1_19SingleTileSchedulerILb0ELb1ELb1ELi128EEEEEEEEEvNT_6ParamsE,"a",@progbits
	.sectionflags	@""
	.align	4
.nv.constant0._ZN7cutlass13device_kernelIN5flash19enable_sm80_to_sm89INS1_16FlashAttnFwdSm80INS1_25CollectiveMainloopFwdSm80ILi8ELi1ELb1EN4cute5tupleIJNS5_1CILi128EEENS7_ILi48EEENS7_ILi256EEEEEELi256ENS_6half_tEfNS_4arch4Sm80ELb0ELb1ELb0ELb0ELb0ELb0ELb1ELb1EEENS1_21CollectiveEpilogueFwdINS6_IJS8_SA_S9_EEENS6_IJNS7_ILi1EEESI_SI_EEESC_SE_Li256ELb0ELb1ELb1ELb0EEENS1_19SingleTileSchedulerILb0ELb1ELb1ELi128EEEEEEEEEvNT_6ParamsE:
	.zero		1576


//--------------------- .nv.constant0._ZN7cutlass13device_kernelIN5flash19enable_sm80_to_sm89INS1_16FlashAttnFwdSm80INS1_25CollectiveMainloopFwdSm80ILi8ELi1ELb1EN4cute5tupleIJNS5_1CILi128EEENS7_ILi48EEENS7_ILi256EEEEEELi256ENS_6half_tEfNS_4arch4Sm80ELb0ELb1ELb0ELb1ELb0ELb0ELb1ELb1EEENS1_21CollectiveEpilogueFwdINS6_IJS8_SA_S9_EEENS6_IJNS7_ILi1EEESI_SI_EEESC_SE_Li256ELb1ELb1ELb1ELb0EEENS1_36VarlenDynamicPersistentTileSchedulerILi128ELi48ELi256ELi256ELb1ELb1ELb0ELb1ELb0ELb1EEEEEEEEEvNT_6ParamsE --------------------------
	.section	.nv.constant0._ZN7cutlass13device_kernelIN5flash19enable_sm80_to_sm89INS1_16FlashAttnFwdSm80INS1_25CollectiveMainloopFwdSm80ILi8ELi1ELb1EN4cute5tupleIJNS5_1CILi128EEENS7_ILi48EEENS7_ILi256EEEEEELi256ENS_6half_tEfNS_4arch4Sm80ELb0ELb1ELb0ELb1ELb0ELb0ELb1ELb1EEENS1_21CollectiveEpilogueFwdINS6_IJS8_SA_S9_EEENS6_IJNS7_ILi1EEESI_SI_EEESC_SE_Li256ELb1ELb1ELb1ELb0EEENS1_36VarlenDynamicPersistentTileSchedulerILi128ELi48ELi256ELi256ELb1ELb1ELb0ELb1ELb0ELb1EEEEEEEEEvNT_6ParamsE,"a",@progbits
	.sectionflags	@""
	.align	4
.nv.constant0._ZN7cutlass13device_kernelIN5flash19enable_sm80_to_sm89INS1_16FlashAttnFwdSm80INS1_25CollectiveMainloopFwdSm80ILi8ELi1ELb1EN4cute5tupleIJNS5_1CILi128EEENS7_ILi48EEENS7_ILi256EEEEEELi256ENS_6half_tEfNS_4arch4Sm80ELb0ELb1ELb0ELb1ELb0ELb0ELb1ELb1EEENS1_21CollectiveEpilogueFwdINS6_IJS8_SA_S9_EEENS6_IJNS7_ILi1EEESI_SI_EEESC_SE_Li256ELb1ELb1ELb1ELb0EEENS1_36VarlenDynamicPersistentTileSchedulerILi128ELi48ELi256ELi256ELb1ELb1ELb0ELb1ELb0ELb1EEEEEEEEEvNT_6ParamsE:
	.zero		1608


//--------------------- .nv.constant0._ZN7cutlass13device_kernelIN5flash19enable_sm80_to_sm89INS1_16FlashAttnFwdSm80INS1_25CollectiveMainloopFwdSm80ILi8ELi1ELb0EN4cute5tupleIJNS5_1CILi128EEENS7_ILi32EEENS7_ILi256EEEEEELi256ENS_6half_tEfNS_4arch4Sm80ELb0ELb1ELb0ELb1ELb0ELb1ELb1ELb1EEENS1_21CollectiveEpilogueFwdINS6_IJS8_SA_S9_EEENS6_IJNS7_ILi1EEESI_SI_EEESC_SE_Li256ELb1ELb1ELb1ELb0EEENS1_36VarlenDynamicPersistentTileSchedulerILi128ELi32ELi256ELi256ELb1ELb1ELb0ELb1ELb0ELb1EEEEEEEEEvNT_6ParamsE --------------------------
	.section	.nv.constant0._ZN7cutlass13device_kernelIN5flash19enable_sm80_to_sm89INS1_16FlashAttnFwdSm80INS1_25CollectiveMainloopFwdSm80ILi8ELi1ELb0EN4cute5tupleIJNS5_1CILi128EEENS7_ILi32EEENS7_ILi256EEEEEELi256ENS_6half_tEfNS_4arch4Sm80ELb0ELb1ELb0ELb1ELb0ELb1ELb1ELb1EEENS1_21CollectiveEpilogueFwdINS6_IJS8_SA_S9_EEENS6_IJNS7_ILi1EEESI_SI_EEESC_SE_Li256ELb1ELb1ELb1ELb0EEENS1_36VarlenDynamicPersistentTileSchedulerILi128ELi32ELi256ELi256ELb1ELb1ELb0ELb1ELb0ELb1EEEEEEEEEvNT_6ParamsE,"a",@progbits
	.sectionflags	@""
	.align	4
.nv.constant0._ZN7cutlass13device_kernelIN5flash19enable_sm80_to_sm89INS1_16FlashAttnFwdSm80INS1_25CollectiveMainloopFwdSm80ILi8ELi1ELb0EN4cute5tupleIJNS5_1CILi128EEENS7_ILi32EEENS7_ILi256EEEEEELi256ENS_6half_tEfNS_4arch4Sm80ELb0ELb1ELb0ELb1ELb0ELb1ELb1ELb1EEENS1_21CollectiveEpilogueFwdINS6_IJS8_SA_S9_EEENS6_IJNS7_ILi1EEESI_SI_EEESC_SE_Li256ELb1ELb1ELb1ELb0EEENS1_36VarlenDynamicPersistentTileSchedulerILi128ELi32ELi256ELi256ELb1ELb1ELb0ELb1ELb0ELb1EEEEEEEEEvNT_6ParamsE:
	.zero		1608


//--------------------- .nv.constant0._ZN7cutlass13device_kernelIN5flash19enable_sm80_to_sm89INS1_16FlashAttnFwdSm80INS1_25CollectiveMainloopFwdSm80ILi8ELi1ELb1EN4cute5tupleIJNS5_1CILi128EEENS7_ILi64EEENS7_ILi256EEEEEELi256ENS_6half_tEfNS_4arch4Sm80ELb1ELb0ELb0ELb0ELb0ELb0ELb1ELb1EEENS1_21CollectiveEpilogueFwdINS6_IJS8_SA_S9_EEENS6_IJNS7_ILi1EEESI_SI_EEESC_SE_Li256ELb0ELb1ELb1ELb0EEENS1_30DynamicPersistentTileSchedulerILi256ELi256ELb1ELb1ELb0EEEEEEEEEvNT_6ParamsE --------------------------
	.section	.nv.constant0._ZN7cutlass13device_kernelIN5flash19enable_sm80_to_sm89INS1_16FlashAttnFwdSm80INS1_25CollectiveMainloopFwdSm80ILi8ELi1ELb1EN4cute5tupleIJNS5_1CILi128EEENS7_ILi64EEENS7_ILi256EEEEEELi256ENS_6half_tEfNS_4arch4Sm80ELb1ELb0ELb0ELb0ELb0ELb0ELb1ELb1EEENS1_21CollectiveEpilogueFwdINS6_IJS8_SA_S9_EEENS6_IJNS7_ILi1EEESI_SI_EEESC_SE_Li256ELb0ELb1ELb1ELb0EEENS1_30DynamicPersistentTileSchedulerILi256ELi256ELb1ELb1ELb0EEEEEEEEEvNT_6ParamsE,"a",@progbits
	.sectionflags	@""
	.align	4
.nv.constant0._ZN7cutlass13device_kernelIN5flash19enable_sm80_to_sm89INS1_16FlashAttnFwdSm80INS1_25CollectiveMainloopFwdSm80ILi8ELi1ELb1EN4cute5tupleIJNS5_1CILi128EEENS7_ILi64EEENS7_ILi256EEEEEELi256ENS_6half_tEfNS_4arch4Sm80ELb1ELb0ELb0ELb0ELb0ELb0ELb1ELb1EEENS1_21CollectiveEpilogueFwdINS6_IJS8_SA_S9_EEENS6_IJNS7_ILi1EEESI_SI_EEESC_SE_Li256ELb0ELb1ELb1ELb0EEENS1_30DynamicPersistentTileSchedulerILi256ELi256ELb1ELb1ELb0EEEEEEEEEvNT_6ParamsE:
	.zero		1592


//--------------------- .nv.constant0._ZN7cutlass13device_kernelIN5flash19enable_sm80_to_sm89INS1_16FlashAttnFwdSm80INS1_25CollectiveMainloopFwdSm80ILi8ELi1ELb1EN4cute5tupleIJNS5_1CILi128EEENS7_ILi48EEENS7_ILi256EEEEEELi256ENS_6half_tEfNS_4arch4Sm80ELb1ELb0ELb0ELb1ELb0ELb0ELb1ELb1EEENS1_21CollectiveEpilogueFwdINS6_IJS8_SA_S9_EEENS6_IJNS7_ILi1EEESI_SI_EEESC_SE_Li256ELb1ELb1ELb1ELb0EEENS1_36VarlenDynamicPersistentTileSchedulerILi128ELi48ELi256ELi256ELb1ELb1ELb0ELb1ELb1ELb1EEEEEEEEEvNT_6ParamsE --------------------------
	.section	.nv.constant0._ZN7cutlass13device_kernelIN5flash19enable_sm80_to_sm89INS1_16FlashAttnFwdSm80INS1_25CollectiveMainloopFwdSm80ILi8ELi1ELb1EN4cute5tupleIJNS5_1CILi128EEENS7_ILi48EEENS7_ILi256EEEEEELi256ENS_6half_tEfNS_4arch4Sm80ELb1ELb0ELb0ELb1ELb0ELb0ELb1ELb1EEENS1_21CollectiveEpilogueFwdINS6_IJS8_SA_S9_EEENS6_IJNS7_ILi1EEESI_SI_EEESC_SE_Li256ELb1ELb1ELb1ELb0EEENS1_36VarlenDynamicPersistentTileSchedulerILi128ELi48ELi256ELi256ELb1ELb1ELb0ELb1ELb1ELb1EEEEEEEEEvNT_6ParamsE,"a",@progbits
	.sectionflags	@""
	.align	4
.nv.constant0._ZN7cutlass13device_kernelIN5flash19enable_sm80_to_sm89INS1_16FlashAttnFwdSm80INS1_25CollectiveMainloopFwdSm80ILi8ELi1ELb1EN4cute5tupleIJNS5_1CILi128EEENS7_ILi48EEENS7_ILi256EEEEEELi256ENS_6half_tEfNS_4arch4Sm80ELb1ELb0ELb0ELb1ELb0ELb0ELb1ELb1EEENS1_21CollectiveEpilogueFwdINS6_IJS8_SA_S9_EEENS6_IJNS7_ILi1EEESI_SI_EEESC_SE_Li256ELb1ELb1ELb1ELb0EEENS1_36VarlenDynamicPersistentTileSchedulerILi128ELi48ELi256ELi256ELb1ELb1ELb0ELb1ELb1ELb1EEEEEEEEEvNT_6ParamsE:
	.zero		1608


//--------------------- .nv.constant0._ZN7cutlass13device_kernelIN5flash19enable_sm80_to_sm89INS1_16FlashAttnFwdSm80INS1_25CollectiveMainloopFwdSm80ILi8ELi1ELb0EN4cute5tupleIJNS5_1CILi128EEENS7_ILi32EEENS7_ILi256EEEEEELi256ENS_6half_tEfNS_4arch4Sm80ELb1ELb0ELb0ELb1ELb0ELb1ELb1ELb1EEENS1_21CollectiveEpilogueFwdINS6_IJS8_SA_S9_EEENS6_IJNS7_ILi1EEESI_SI_EEESC_SE_Li256ELb1ELb1ELb1ELb0EEENS1_36VarlenDynamicPersistentTileSchedulerILi128ELi32ELi256ELi256ELb1ELb1ELb0ELb1ELb1ELb1EEEEEEEEEvNT_6ParamsE --------------------------
	.section	.nv.constant0._ZN7cutlass13device_kernelIN5flash19enable_sm80_to_sm89INS1_16FlashAttnFwdSm80INS1_25CollectiveMainloopFwdSm80ILi8ELi1ELb0EN4cute5tupleIJNS5_1CILi128EEENS7_ILi32EEENS7_ILi256EEEEEELi256ENS_6half_tEfNS_4arch4Sm80ELb1ELb0ELb0ELb1ELb0ELb1ELb1ELb1EEENS1_21CollectiveEpilogueFwdINS6_IJS8_SA_S9_EEENS6_IJNS7_ILi1EEESI_SI_EEESC_SE_Li256ELb1ELb1ELb1ELb0EEENS1_36VarlenDynamicPersistentTileSchedulerILi128ELi32ELi256ELi256ELb1ELb1ELb0ELb1ELb1ELb1EEEEEEEEEvNT_6ParamsE,"a",@progbits
	.sectionflags	@""
	.align	4
.nv.constant0._ZN7cutlass13device_kernelIN5flash19enable_sm80_to_sm89INS1_16FlashAttnFwdSm80INS1_25CollectiveMainloopFwdSm80ILi8ELi1ELb0EN4cute5tupleIJNS5_1CILi128EEENS7_ILi32EEENS7_ILi256EEEEEELi256ENS_6half_tEfNS_4arch4Sm80ELb1ELb0ELb0ELb1ELb0ELb1ELb1ELb1EEENS1_21CollectiveEpilogueFwdINS6_IJS8_SA_S9_EEENS6_IJNS7_ILi1EEESI_SI_EEESC_SE_Li256ELb1ELb1ELb1ELb0EEENS1_36VarlenDynamicPersistentTileSchedulerILi128ELi32ELi256ELi256ELb1ELb1ELb0ELb1ELb1ELb1EEEEEEEEEvNT_6ParamsE:
	.zero		1608


//--------------------- .nv.constant0._ZN7cutlass13device_kernelIN5flash19enable_sm80_to_sm89INS1_16FlashAttnFwdSm80INS1_25CollectiveMainloopFwdSm80ILi8ELi1ELb0EN4cute5tupleIJNS5_1CILi128EEENS7_ILi96EEENS7_ILi256EEEEEELi256ENS_6half_tEfNS_4arch4Sm80ELb0ELb0ELb0ELb0ELb0ELb0ELb1ELb1EEENS1_21CollectiveEpilogueFwdINS6_IJS8_SA_S9_EEENS6_IJNS7_ILi1EEESI_SI_EEESC_SE_Li256ELb0ELb1ELb1ELb0EEENS1_19SingleTileSchedulerILb0ELb1ELb1ELi128EEEEEEEEEvNT_6ParamsE --------------------------
	.section	.nv.constant0._ZN7cutlass13device_kernelIN5flash19enable_sm80_to_sm89INS1_16FlashAttnFwdSm80INS1_25CollectiveMainloopFwdSm80ILi8ELi1ELb0EN4cute5tupleIJNS5_1CILi128EEENS7_ILi96EEENS7_ILi256EEEEEELi256ENS_6half_tEfNS_4arch4Sm80ELb0ELb0ELb0ELb0ELb0ELb0ELb1ELb1EEENS1_21CollectiveEpilogueFwdINS6_IJS8_SA_S9_EEENS6_IJNS7_ILi1EEESI_SI_EEESC_SE_Li256ELb0ELb1ELb1ELb0EEENS1_19SingleTileSchedulerILb0ELb1ELb1ELi128EEEEEEEEEvNT_6ParamsE,"a",@progbits
	.sectionflags	@""
	.align	4
.nv.constant0._ZN7cutlass13device_kernelIN5flash19enable_sm80_to_sm89INS1_16FlashAttnFwdSm80INS1_25CollectiveMainloopFwdSm80ILi8ELi1ELb0EN4cute5tupleIJNS5_1CILi128EEENS7_ILi96EEENS7_ILi256EEEEEELi256ENS_6half_tEfNS_4arch4Sm80ELb0ELb0ELb0ELb0ELb0ELb0ELb1ELb1EEENS1_21CollectiveEpilogueFwdINS6_IJS8_SA_S9_EEENS6_IJNS7_ILi1EEESI_SI_EEESC_SE_Li256ELb0ELb1ELb1ELb0EEENS1_19SingleTileSchedulerILb0ELb1ELb1ELi128EEEEEEEEEvNT_6ParamsE:
	.zero		1576


//--------------------- .nv.constant0._ZN7cutlass13device_kernelIN5flash19enable_sm80_to_sm89INS1_16FlashAttnFwdSm80INS1_25CollectiveMainloopFwdSm80ILi8ELi1ELb0EN4cute5tupleIJNS5_1CILi128EEENS7_ILi64EEENS7_ILi256EEEEEELi256ENS_6half_tEfNS_4arch4Sm80ELb0ELb0ELb0ELb1ELb0ELb0ELb1ELb1EEENS1_21CollectiveEpilogueFwdINS6_IJS8_SA_S9_EEENS6_IJNS7_ILi1EEESI_SI_EEESC_SE_Li256ELb1ELb1ELb1ELb0EEENS1_36VarlenDynamicPersistentTileSchedulerILi128ELi64ELi256ELi256ELb1ELb1ELb0ELb0ELb1ELb1EEEEEEEEEvNT_6ParamsE --------------------------
	.section	.nv.constant0._ZN7cutlass13device_kernelIN5flash19enable_sm80_to_sm89INS1_16FlashAttnFwdSm80INS1_25CollectiveMainloopFwdSm80ILi8ELi1ELb0EN4cute5tupleIJNS5_1CILi128EEENS7_ILi64EEENS7_ILi256EEEEEELi256ENS_6half_tEfNS_4arch4Sm80ELb0ELb0ELb0ELb1ELb0ELb0ELb1ELb1EEENS1_21CollectiveEpilogueFwdINS6_IJS8_SA_S9_EEENS6_IJNS7_ILi1EEESI_SI_EEESC_SE_Li256ELb1ELb1ELb1ELb0EEENS1_36VarlenDynamicPersistentTileSchedulerILi128ELi64ELi256ELi256ELb1ELb1ELb0ELb0ELb1ELb1EEEEEEEEEvNT_6ParamsE,"a",@progbits
	.sectionflags	@""
	.align	4
.nv.constant0._ZN7cutlass13device_kernelIN5flash19enable_sm80_to_sm89INS1_16FlashAttnFwdSm80INS1_25CollectiveMainloopFwdSm80ILi8ELi1ELb0EN4cute5tupleIJNS5_1CILi128EEENS7_ILi64EEENS7_ILi256EEEEEELi256ENS_6half_tEfNS_4arch4Sm80ELb0ELb0ELb0ELb1ELb0ELb0ELb1ELb1EEENS1_21CollectiveEpilogueFwdINS6_IJS8_SA_S9_EEENS6_IJNS7_ILi1EEESI_SI_EEESC_SE_Li256ELb1ELb1ELb1ELb0EEENS1_36VarlenDynamicPersistentTileSchedulerILi128ELi64ELi256ELi256ELb1ELb1ELb0ELb0ELb1ELb1EEEEEEEEEvNT_6ParamsE:
	.zero		1608


//--------------------- .nv.constant0._ZN7cutlass13device_kernelIN5flash19enable_sm80_to_sm89INS1_16FlashAttnFwdSm80INS1_25CollectiveMainloopFwdSm80ILi8ELi1ELb0EN4cute5tupleIJNS5_1CILi128EEENS7_ILi48EEENS7_ILi256EEEEEELi256ENS_6half_tEfNS_4arch4Sm80ELb0ELb0ELb0ELb1ELb0ELb1ELb1ELb1EEENS1_21CollectiveEpilogueFwdINS6_IJS8_SA_S9_EEENS6_IJNS7_ILi1EEESI_SI_EEESC_SE_Li256ELb1ELb1ELb1ELb0EEENS1_36VarlenDynamicPersistentTileSchedulerILi128ELi48ELi256ELi256ELb1ELb1ELb0ELb0ELb1ELb1EEEEEEEEEvNT_6ParamsE --------------------------
	.section	.nv.constant0._ZN7cutlass13device_kernelIN5flash19enable_sm80_to_sm89INS1_16FlashAttnFwdSm80INS1_25CollectiveMainloopFwdSm80ILi8ELi1ELb0EN4cute5tupleIJNS5_1CILi128EEENS7_ILi48EEENS7_ILi256EEEEEELi256ENS_6half_tEfNS_4arch4Sm80ELb0ELb0ELb0ELb1ELb0ELb1ELb1ELb1EEENS1_21CollectiveEpilogueFwdINS6_IJS8_SA_S9_EEENS6_IJNS7_ILi1EEESI_SI_EEESC_SE_Li256ELb1ELb1ELb1ELb0EEENS1_36VarlenDynamicPersistentTileSchedulerILi128ELi48ELi256ELi256ELb1ELb1ELb0ELb0ELb1ELb1EEEEEEEEEvNT_6ParamsE,"a",@progbits
	.sectionflags	@""
	.align	4
.nv.constant0._ZN7cutlass13device_kernelIN5flash19enable_sm80_to_sm89INS1_16FlashAttnFwdSm80INS1_25CollectiveMainloopFwdSm80ILi8ELi1ELb0EN4cute5tupleIJNS5_1CILi128EEENS7_ILi48EEENS7_ILi256EEEEEELi256ENS_6half_tEfNS_4arch4Sm80ELb0ELb0ELb0ELb1ELb0ELb1ELb1ELb1EEENS1_21CollectiveEpilogueFwdINS6_IJS8_SA_S9_EEENS6_IJNS7_ILi1EEESI_SI_EEESC_SE_Li256ELb1ELb1ELb1ELb0EEENS1_36VarlenDynamicPersistentTileSchedulerILi128ELi48ELi256ELi256ELb1ELb1ELb0ELb0ELb1ELb1EEEEEEEEEvNT_6ParamsE:
	.zero		1608


//--------------------- .nv.constant0._ZN7cutlass13device_kernelIN5flash19enable_sm80_to_sm89INS1_16FlashAttnFwdSm80INS1_25CollectiveMainloopFwdSm80ILi8ELi1ELb0EN4cute5tupleIJNS5_1CILi128EEENS7_ILi64EEENS7_ILi256EEEEEELi256ENS_6half_tEfNS_4arch4Sm80ELb0ELb1ELb0ELb0ELb0ELb0ELb1ELb1EEENS1_21CollectiveEpilogueFwdINS6_IJS8_SA_S9_EEENS6_IJNS7_ILi1EEESI_SI_EEESC_SE_Li256ELb0ELb1ELb1ELb0EEENS1_19SingleTileSchedulerILb0ELb1ELb1ELi128EEEEEEEEEvNT_6ParamsE --------------------------
	.section	.nv.constant0._ZN7cutlass13device_kernelIN5flash19enable_sm80_to_sm89INS1_16FlashAttnFwdSm80INS1_25CollectiveMainloopFwdSm80ILi8ELi1ELb0EN4cute5tupleIJNS5_1CILi128EEENS7_ILi64EEENS7_ILi256EEEEEELi256ENS_6half_tEfNS_4arch4Sm80ELb0ELb1ELb0ELb0ELb0ELb0ELb1ELb1EEENS1_21CollectiveEpilogueFwdINS6_IJS8_SA_S9_EEENS6_IJNS7_ILi1EEESI_SI_EEESC_SE_Li256ELb0ELb1ELb1ELb0EEENS1_19SingleTileSchedulerILb0ELb1ELb1ELi128EEEEEEEEEvNT_6ParamsE,"a",@progbits
	.sectionflags	@""
	.align	4
.nv.constant0._ZN7cutlass13device_kernelIN5flash19enable_sm80_to_sm89INS1_16FlashAttnFwdSm80INS1_25CollectiveMainloopFwdSm80ILi8ELi1ELb0EN4cute5tupleIJNS5_1CILi128EEENS7_ILi64EEENS7_ILi256EEEEEELi256ENS_6half_tEfNS_4arch4Sm80ELb0ELb1ELb0ELb0ELb0ELb0ELb1ELb1EEENS1_21CollectiveEpilogueFwdINS6_IJS8_SA_S9_EEENS6_IJNS7_ILi1EEESI_SI_EEESC_SE_Li256ELb0ELb1ELb1ELb0EEENS1_19SingleTileSchedulerILb0ELb1ELb1ELi128EEEEEEEEEvNT_6ParamsE:
	.zero		1576


//--------------------- .nv.constant0._ZN7cutlass13device_kernelIN5flash19enable_sm80_to_sm89INS1_16FlashAttnFwdSm80INS1_25CollectiveMainloopFwdSm80ILi8ELi1ELb0EN4cute5tupleIJNS5_1CILi128EEENS7_ILi64EEENS7_ILi256EEEEEELi256ENS_6half_tEfNS_4arch4Sm80ELb0ELb1ELb0ELb1ELb0ELb0ELb1ELb1EEENS1_21CollectiveEpilogueFwdINS6_IJS8_SA_S9_EEENS6_IJNS7_ILi1EEESI_SI_EEESC_SE_Li256ELb1ELb1ELb1ELb0EEENS1_36VarlenDynamicPersistentTileSchedulerILi128ELi64ELi256ELi256ELb1ELb1ELb0ELb1ELb0ELb1EEEEEEEEEvNT_6ParamsE --------------------------
	.section	.nv.constant0._ZN7cutlass13device_kernelIN5flash19enable_sm80_to_sm89INS1_16FlashAttnFwdSm80INS1_25CollectiveMainloopFwdSm80ILi8ELi1ELb0EN4cute5tupleIJNS5_1CILi128EEENS7_ILi64EEENS7_ILi256EEEEEELi256ENS_6half_tEfNS_4arch4Sm80ELb0ELb1ELb0ELb1ELb0ELb0ELb1ELb1EEENS1_21CollectiveEpilogueFwdINS6_IJS8_SA_S9_EEENS6_IJNS7_ILi1EEESI_SI_EEESC_SE_Li256ELb1ELb1ELb1ELb0EEENS1_36VarlenDynamicPersistentTileSchedulerILi128ELi64ELi256ELi256ELb1ELb1ELb0ELb1ELb0ELb1EEEEEEEEEvNT_6ParamsE,"a",@progbits
	.sectionflags	@""
	.align	4
.nv.constant0._ZN7cutlass13device_kernelIN5flash19enable_sm80_to_sm89INS1_16FlashAttnFwdSm80INS1_25CollectiveMainloopFwdSm80ILi8ELi1ELb0EN4cute5tupleIJNS5_1CILi128EEENS7_ILi64EEENS7_ILi256EEEEEELi256ENS_6half_tEfNS_4arch4Sm80ELb0ELb1ELb0ELb1ELb0ELb0ELb1ELb1EEENS1_21CollectiveEpilogueFwdINS6_IJS8_SA_S9_EEENS6_IJNS7_ILi1EEESI_SI_EEESC_SE_Li256ELb1ELb1ELb1ELb0EEENS1_36VarlenDynamicPersistentTileSchedulerILi128ELi64ELi256ELi256ELb1ELb1ELb0ELb1ELb0ELb1EEEEEEEEEvNT_6ParamsE:
	.zero		1608


//--------------------- .nv.constant0._ZN7cutlass13device_kernelIN5flash19enable_sm80_to_sm89INS1_16FlashAttnFwdSm80INS1_25CollectiveMainloopFwdSm80ILi8ELi1ELb0EN4cute5tupleIJNS5_1CILi128EEENS7_ILi48EEENS7_ILi256EEEEEELi256ENS_6half_tEfNS_4arch4Sm80ELb0ELb1ELb0ELb1ELb0ELb1ELb1ELb1EEENS1_21CollectiveEpilogueFwdINS6_IJS8_SA_S9_EEENS6_IJNS7_ILi1EEESI_SI_EEESC_SE_Li256ELb1ELb1ELb1ELb0EEENS1_36VarlenDynamicPersistentTileSchedulerILi128ELi48ELi256ELi256ELb1ELb1ELb0ELb1ELb0ELb1EEEEEEEEEvNT_6ParamsE --------------------------
	.section	.nv.constant0._ZN7cutlass13device_kernelIN5flash19enable_sm80_to_sm89INS1_16FlashAttnFwdSm80INS1_25CollectiveMainloopFwdSm80ILi8ELi1ELb0EN4cute5tupleIJNS5_1CILi128EEENS7_ILi48EEENS7_ILi256EEEEEELi256ENS_6half_tEfNS_4arch4Sm80ELb0ELb1ELb0ELb1ELb0ELb1ELb1ELb1EEENS1_21CollectiveEpilogueFwdINS6_IJS8_SA_S9_EEENS6_IJNS7_ILi1EEESI_SI_EEESC_SE_Li256ELb1ELb1ELb1ELb0EEENS1_36VarlenDynamicPersistentTileSchedulerILi128ELi48ELi256ELi256ELb1ELb1ELb0ELb1ELb0ELb1EEEEEEEEEvNT_6ParamsE,"a",@progbits
	.sectionflags	@""
	.align	4
.nv.constant0._ZN7cutlass13device_kernelIN5flash19enable_sm80_to_sm89INS1_16FlashAttnFwdSm80INS1_25CollectiveMainloopFwdSm80ILi8ELi1ELb0EN4cute5tupleIJNS5_1CILi128EEENS7_ILi48EEENS7_ILi256EEEEEELi256ENS_6half_tEfNS_4arch4Sm80ELb0ELb1ELb0ELb1ELb0ELb1ELb1ELb1EEENS1_21CollectiveEpilogueFwdINS6_IJS8_SA_S9_EEENS6_IJNS7_ILi1EEESI_SI_EEESC_SE_Li256ELb1ELb1ELb1ELb0EEENS1_36VarlenDynamicPersistentTileSchedulerILi128ELi48ELi256ELi256ELb1ELb1ELb0ELb1ELb0ELb1EEEEEEEEEvNT_6ParamsE:
	.zero		1608


//--------------------- .nv.constant0._ZN7cutlass13device_kernelIN5flash19enable_sm80_to_sm89INS1_16FlashAttnFwdSm80INS1_25CollectiveMainloopFwdSm80ILi8ELi1ELb0EN4cute5tupleIJNS5_1CILi128EEENS7_ILi96EEENS7_ILi256EEEEEELi256ENS_6half_tEfNS_4arch4Sm80ELb1ELb0ELb0ELb0ELb0ELb0ELb1ELb1EEENS1_21CollectiveEpilogueFwdINS6_IJS8_SA_S9_EEENS6_IJNS7_ILi1EEESI_SI_EEESC_SE_Li256ELb0ELb1ELb1ELb0EEENS1_30DynamicPersistentTileSchedulerILi256ELi256ELb1ELb1ELb0EEEEEEEEEvNT_6ParamsE --------------------------
	.section	.nv.constant0._ZN7cutlass13device_kernelIN5flash19enable_sm80_to_sm89INS1_16FlashAttnFwdSm80INS1_25CollectiveMainloopFwdSm80ILi8ELi1ELb0EN4cute5tupleIJNS5_1CILi128EEENS7_ILi96EEENS7_ILi256EEEEEELi256ENS_6half_tEfNS_4arch4Sm80ELb1ELb0ELb0ELb0ELb0ELb0ELb1ELb1EEENS1_21CollectiveEpilogueFwdINS6_IJS8_SA_S9_EEENS6_IJNS7_ILi1EEESI_SI_EEESC_SE_Li256ELb0ELb1ELb1ELb0EEENS1_30DynamicPersistentTileSchedulerILi256ELi256ELb1ELb1ELb0EEEEEEEEEvNT_6ParamsE,"a",@progbits
	.sectionflags	@""
	.align	4
.nv.constant0._ZN7cutlass13device_kernelIN5flash19enable_sm80_to_sm89INS1_16FlashAttnFwdSm80INS1_25CollectiveMainloopFwdSm80ILi8ELi1ELb0EN4cute5tupleIJNS5_1CILi128EEENS7_ILi96EEENS7_ILi256EEEEEELi256ENS_6half_tEfNS_4arch4Sm80ELb1ELb0ELb0ELb0ELb0ELb0ELb1ELb1EEENS1_21CollectiveEpilogueFwdINS6_IJS8_SA_S9_EEENS6_IJNS7_ILi1EEESI_SI_EEESC_SE_Li256ELb0ELb1ELb1ELb0EEENS1_30DynamicPersistentTileSchedulerILi256ELi256ELb1ELb1ELb0EEEEEEEEEvNT_6ParamsE:
	.zero		1592


//--------------------- .nv.constant0._ZN7cutlass13device_kernelIN5flash19enable_sm80_to_sm89INS1_16FlashAttnFwdSm80INS1_25CollectiveMainloopFwdSm80ILi8ELi1ELb0EN4cute5tupleIJNS5_1CILi128EEENS7_ILi64EEENS7_ILi256EEEEEELi256ENS_6half_tEfNS_4arch4Sm80ELb1ELb0ELb0ELb1ELb0ELb0ELb1ELb1EEENS1_21CollectiveEpilogueFwdINS6_IJS8_SA_S9_EEENS6_IJNS7_ILi1EEESI_SI_EEESC_SE_Li256ELb1ELb1ELb1ELb0EEENS1_36VarlenDynamicPersistentTileSchedulerILi128ELi64ELi256ELi256ELb1ELb1ELb0ELb1ELb1ELb1EEEEEEEEEvNT_6ParamsE --------------------------
	.section	.nv.constant0._ZN7cutlass13device_kernelIN5flash19enable_sm80_to_sm89INS1_16FlashAttnFwdSm80INS1_25CollectiveMainloopFwdSm80ILi8ELi1ELb0EN4cute5tupleIJNS5_1CILi128EEENS7_ILi64EEENS7_ILi256EEEEEELi256ENS_6half_tEfNS_4arch4Sm80ELb1ELb0ELb0ELb1ELb0ELb0ELb1ELb1EEENS1_21CollectiveEpilogueFwdINS6_IJS8_SA_S9_EEENS6_IJNS7_ILi1EEESI_SI_EEESC_SE_Li256ELb1ELb1ELb1ELb0EEENS1_36VarlenDynamicPersistentTileSchedulerILi128ELi64ELi256ELi256ELb1ELb1ELb0ELb1ELb1ELb1EEEEEEEEEvNT_6ParamsE,"a",@progbits
	.sectionflags	@""
	.align	4
.nv.constant0._ZN7cutlass13device_kernelIN5flash19enable_sm80_to_sm89INS1_16FlashAttnFwdSm80INS1_25CollectiveMainloopFwdSm80ILi8ELi1ELb0EN4cute5tupleIJNS5_1CILi128EEENS7_ILi64EEENS7_ILi256EEEEEELi256ENS_6half_tEfNS_4arch4Sm80ELb1ELb0ELb0ELb1ELb0ELb0ELb1ELb1EEENS1_21CollectiveEpilogueFwdINS6_IJS8_SA_S9_EEENS6_IJNS7_ILi1EEESI_SI_EEESC_SE_Li256ELb1ELb1ELb1ELb0EEENS1_36VarlenDynamicPersistentTileSchedulerILi128ELi64ELi256ELi256ELb1ELb1ELb0ELb1ELb1ELb1EEEEEEEEEvNT_6ParamsE:
	.zero		1608


//--------------------- .nv.constant0._ZN7cutlass13device_kernelIN5flash19enable_sm80_to_sm89INS1_16FlashAttnFwdSm80INS1_25CollectiveMainloopFwdSm80ILi8ELi1ELb0EN4cute5tupleIJNS5_1CILi128EEENS7_ILi48EEENS7_ILi256EEEEEELi256ENS_6half_tEfNS_4arch4Sm80ELb1ELb0ELb0ELb1ELb0ELb1ELb1ELb1EEENS1_21CollectiveEpilogueFwdINS6_IJS8_SA_S9_EEENS6_IJNS7_ILi1EEESI_SI_EEESC_SE_Li256ELb1ELb1ELb1ELb0EEENS1_36VarlenDynamicPersistentTileSchedulerILi128ELi48ELi256ELi256ELb1ELb1ELb0ELb1ELb1ELb1EEEEEEEEEvNT_6ParamsE --------------------------
	.section	.nv.constant0._ZN7cutlass13device_kernelIN5flash19enable_sm80_to_sm89INS1_16FlashAttnFwdSm80INS1_25CollectiveMainloopFwdSm80ILi8ELi1ELb0EN4cute5tupleIJNS5_1CILi128EEENS7_ILi48EEENS7_ILi256EEEEEELi256ENS_6half_tEfNS_4arch4Sm80ELb1ELb0ELb0ELb1ELb0ELb1ELb1ELb1EEENS1_21CollectiveEpilogueFwdINS6_IJS8_SA_S9_EEENS6_IJNS7_ILi1EEESI_SI_EEESC_SE_Li256ELb1ELb1ELb1ELb0EEENS1_36VarlenDynamicPersistentTileSchedulerILi128ELi48ELi256ELi256ELb1ELb1ELb0ELb1ELb1ELb1EEEEEEEEEvNT_6ParamsE,"a",@progbits
	.sectionflags	@""
	.align	4
.nv.constant0._ZN7cutlass13device_kernelIN5flash19enable_sm80_to_sm89INS1_16FlashAttnFwdSm80INS1_25CollectiveMainloopFwdSm80ILi8ELi1ELb0EN4cute5tupleIJNS5_1CILi128EEENS7_ILi48EEENS7_ILi256EEEEEELi256ENS_6half_tEfNS_4arch4Sm80ELb1ELb0ELb0ELb1ELb0ELb1ELb1ELb1EEENS1_21CollectiveEpilogueFwdINS6_IJS8_SA_S9_EEENS6_IJNS7_ILi1EEESI_SI_EEESC_SE_Li256ELb1ELb1ELb1ELb0EEENS1_36VarlenDynamicPersistentTileSchedulerILi128ELi48ELi256ELi256ELb1ELb1ELb0ELb1ELb1ELb1EEEEEEEEEvNT_6ParamsE:
	.zero		1608


//--------------------- SYMBOLS --------------------------

	.type		.nv.reservedSmem.offset0,@object
	.size		.nv.reservedSmem.offset0,0x4
